def matmul_kernel(
    a_ptr,
    b_ptr,
    c_ptr,
    M,
    N,
    K,
    stride_am,
    stride_ak,
    stride_bk,
    stride_bn,
    stride_cm,
    stride_cn,
    BLOCK_M: tl.constexpr,
    BLOCK_N: tl.constexpr,
    BLOCK_K: tl.constexpr,
    GROUP_M: tl.constexpr,
):
    pid = tl.program_id(axis=0)
    num_pid_m = tl.cdiv(M, BLOCK_M)
    num_pid_n = tl.cdiv(N, BLOCK_N)
    num_pid_in_group = GROUP_M * num_pid_n
    group_id = pid // num_pid_in_group
    first_pid_m = group_id * GROUP_M
    group_size_m = min(num_pid_m - first_pid_m, GROUP_M)
    pid_m = first_pid_m + ((pid % num_pid_in_group) % group_size_m)
    pid_n = (pid % num_pid_in_group) // group_size_m

    offs_am = (pid_m * BLOCK_M + tl.arange(0, BLOCK_M)) % M
    offs_bn = (pid_n * BLOCK_N + tl.arange(0, BLOCK_N)) % N
    offs_k = tl.arange(0, BLOCK_K)
    a_ptrs = a_ptr + offs_am[:, None] * stride_am + offs_k[None, :] * stride_ak
    b_ptrs = b_ptr + offs_k[:, None] * stride_bk + offs_bn[None, :] * stride_bn

    acc = tl.zeros((BLOCK_M, BLOCK_N), dtype=tl.float32)
    for kk in range(0, tl.cdiv(K, BLOCK_K)):
        a = tl.load(a_ptrs, mask=offs_k[None, :] < K - kk * BLOCK_K, other=0.0)
        b = tl.load(b_ptrs, mask=offs_k[:, None] < K - kk * BLOCK_K, other=0.0)
        acc = tl.dot(a, b, acc)
        a_ptrs += BLOCK_K * stride_ak
        b_ptrs += BLOCK_K * stride_bk

    c = acc.to(c_ptr.dtype.element_ty)
    offs_cm = pid_m * BLOCK_M + tl.arange(0, BLOCK_M)
    offs_cn = pid_n * BLOCK_N + tl.arange(0, BLOCK_N)
    c_ptrs = c_ptr + offs_cm[:, None] * stride_cm + offs_cn[None, :] * stride_cn
    mask = (offs_cm[:, None] < M) & (offs_cn[None, :] < N)
    tl.store(c_ptrs, c, mask=mask)

# config = {"BLOCK_K": 32, "BLOCK_M": 128, "BLOCK_N": 512, "GROUP_M": 8, "arch": "sm_100", "dtype": "fp8e4m3", "num_ctas": 1, "num_stages": 3, "num_warps": 4}
# arch = sm_100


// ===== COMPILED SASS (sm_100a) =====

	.target	sm_100a

	.elftype	@"ET_EXEC"


//--------------------- .note.nv.tkinfo           --------------------------
	.section	.note.nv.tkinfo,"",@"SHT_NOTE"
	.sectionflags	@"SHF_NOTE_NV_TKINFO"
	.tkinfo
        /*0018*/ 	.word	0x00000081
        /*0030*/ 	.string	""
        /*0030*/ 	.string	"ptxas-blackwell"
        /*0030*/ 	.string	"Cuda compilation tools, release 12.9, V12.9.86"
        /*0030*/ 	.string	"Build cuda_12.9.r12.9/compiler.36037853_0"
        /*0030*/ 	.string	"-v  -suppress-debug-info  -lineinfo  -arch sm_100a "



//--------------------- .note.nv.cuver            --------------------------
	.section	.note.nv.cuver,"",@"SHT_NOTE"
	.sectionflags	@"SHF_NOTE_NV_CUVER"
        /*0018*/ 	.short	0x0001
        /*001a*/ 	.short	0x0064
        /*001c*/ 	.short	0x0001
        /*001e*/ 	.short	0x0000
        /*0020*/ 	.short	0x0001
        /*0022*/ 	.short	0x0000


//--------------------- .nv.info                  --------------------------
	.section	.nv.info,"",@"SHT_CUDA_INFO"
	.align	4


	//----- nvinfo : EIATTR_REGCOUNT
	.align		4
        /*0000*/ 	.byte	0x04, 0x2f
        /*0002*/ 	.short	(.L_4 - .L_3)
	.align		4
.L_3:
        /*0004*/ 	.word	index@(matmul_kernel)
        /*0008*/ 	.word	0x000000ff


	//----- nvinfo : EIATTR_FRAME_SIZE
	.align		4
.L_4:
        /*000c*/ 	.byte	0x04, 0x11
        /*000e*/ 	.short	(.L_6 - .L_5)
	.align		4
.L_5:
        /*0010*/ 	.word	index@($__internal_2_$__cuda_sm10x_tcgen05_guardrail_trap_unallocated_columns_being_dealloced)
        /*0014*/ 	.word	0x00000db0


	//----- nvinfo : EIATTR_FRAME_SIZE
	.align		4
.L_6:
        /*0018*/ 	.byte	0x04, 0x11
        /*001a*/ 	.short	(.L_8 - .L_7)
	.align		4
.L_7:
        /*001c*/ 	.word	index@($__internal_1_$__cuda_sm10x_tcgen05_guardrail_trap_phase_invalid_during_alloc)
        /*0020*/ 	.word	0x00000db0


	//----- nvinfo : EIATTR_FRAME_SIZE
	.align		4
.L_8:
        /*0024*/ 	.byte	0x04, 0x11
        /*0026*/ 	.short	(.L_10 - .L_9)
	.align		4
.L_9:
        /*0028*/ 	.word	index@($__internal_0_$__cuda_sm10x_tcgen05_guardrail_trap_col_being_dealloced_not_returned_by_alloc)
        /*002c*/ 	.word	0x00000db0


	//----- nvinfo : EIATTR_FRAME_SIZE
	.align		4
.L_10:
        /*0030*/ 	.byte	0x04, 0x11
        /*0032*/ 	.short	(.L_12 - .L_11)
	.align		4
.L_11:
        /*0034*/ 	.word	index@(matmul_kernel)
        /*0038*/ 	.word	0x00000db0


	//----- nvinfo : EIATTR_MIN_STACK_SIZE
	.align		4
.L_12:
        /*003c*/ 	.byte	0x04, 0x12
        /*003e*/ 	.short	(.L_14 - .L_13)
	.align		4
.L_13:
        /*0040*/ 	.word	index@(matmul_kernel)
        /*0044*/ 	.word	0x00000db0
.L_14:


//--------------------- .nv.info.matmul_kernel    --------------------------
	.section	.nv.info.matmul_kernel,"",@"SHT_CUDA_INFO"
	.sectionflags	@""
	.align	4


	//----- nvinfo : EIATTR_CUDA_API_VERSION
	.align		4
        /*0000*/ 	.byte	0x04, 0x37
        /*0002*/ 	.short	(.L_16 - .L_15)
.L_15:
        /*0004*/ 	.word	0x00000081


	//----- nvinfo : EIATTR_KPARAM_INFO
	.align		4
.L_16:
        /*0008*/ 	.byte	0x04, 0x17
        /*000a*/ 	.short	(.L_18 - .L_17)
.L_17:
        /*000c*/ 	.word	0x00000000
        /*0010*/ 	.short	0x000d
        /*0012*/ 	.short	0x0048
        /*0014*/ 	.byte	0x00, 0xf4, 0x21, 0x00


	//----- nvinfo : EIATTR_KPARAM_INFO
	.align		4
.L_18:
        /*0018*/ 	.byte	0x04, 0x17
        /*001a*/ 	.short	(.L_20 - .L_19)
.L_19:
        /*001c*/ 	.word	0x00000000
        /*0020*/ 	.short	0x000c
        /*0022*/ 	.short	0x0040
        /*0024*/ 	.byte	0x00, 0xf4, 0x21, 0x00


	//----- nvinfo : EIATTR_KPARAM_INFO
	.align		4
.L_20:
        /*0028*/ 	.byte	0x04, 0x17
        /*002a*/ 	.short	(.L_22 - .L_21)
.L_21:
        /*002c*/ 	.word	0x00000000
        /*0030*/ 	.short	0x000b
        /*0032*/ 	.short	0x0038
        /*0034*/ 	.byte	0x00, 0xf0, 0x11, 0x00


	//----- nvinfo : EIATTR_KPARAM_INFO
	.align		4
.L_22:
        /*0038*/ 	.byte	0x04, 0x17
        /*003a*/ 	.short	(.L_24 - .L_23)
.L_23:
        /*003c*/ 	.word	0x00000000
        /*0040*/ 	.short	0x000a
        /*0042*/ 	.short	0x0034
        /*0044*/ 	.byte	0x00, 0xf0, 0x11, 0x00


	//----- nvinfo : EIATTR_KPARAM_INFO
	.align		4
.L_24:
        /*0048*/ 	.byte	0x04, 0x17
        /*004a*/ 	.short	(.L_26 - .L_25)
.L_25:
        /*004c*/ 	.word	0x00000000
        /*0050*/ 	.short	0x0009
        /*0052*/ 	.short	0x0030
        /*0054*/ 	.byte	0x00, 0xf0, 0x11, 0x00


	//----- nvinfo : EIATTR_KPARAM_INFO
	.align		4
.L_26:
        /*0058*/ 	.byte	0x04, 0x17
        /*005a*/ 	.short	(.L_28 - .L_27)
.L_27:
        /*005c*/ 	.word	0x00000000
        /*0060*/ 	.short	0x0008
        /*0062*/ 	.short	0x002c
        /*0064*/ 	.byte	0x00, 0xf0, 0x11, 0x00


	//----- nvinfo : EIATTR_KPARAM_INFO
	.align		4
.L_28:
        /*0068*/ 	.byte	0x04, 0x17
        /*006a*/ 	.short	(.L_30 - .L_29)
.L_29:
        /*006c*/ 	.word	0x00000000
        /*0070*/ 	.short	0x0007
        /*0072*/ 	.short	0x0028
        /*0074*/ 	.byte	0x00, 0xf0, 0x11, 0x00


	//----- nvinfo : EIATTR_KPARAM_INFO
	.align		4
.L_30:
        /*0078*/ 	.byte	0x04, 0x17
        /*007a*/ 	.short	(.L_32 - .L_31)
.L_31:
        /*007c*/ 	.word	0x00000000
        /*0080*/ 	.short	0x0006
        /*0082*/ 	.short	0x0024
        /*0084*/ 	.byte	0x00, 0xf0, 0x11, 0x00


	//----- nvinfo : EIATTR_KPARAM_INFO
	.align		4
.L_32:
        /*0088*/ 	.byte	0x04, 0x17
        /*008a*/ 	.short	(.L_34 - .L_33)
.L_33:
        /*008c*/ 	.word	0x00000000
        /*0090*/ 	.short	0x0005
        /*0092*/ 	.short	0x0020
        /*0094*/ 	.byte	0x00, 0xf0, 0x11, 0x00


	//----- nvinfo : EIATTR_KPARAM_INFO
	.align		4
.L_34:
        /*0098*/ 	.byte	0x04, 0x17
        /*009a*/ 	.short	(.L_36 - .L_35)
.L_35:
        /*009c*/ 	.word	0x00000000
        /*00a0*/ 	.short	0x0004
        /*00a2*/ 	.short	0x001c
        /*00a4*/ 	.byte	0x00, 0xf0, 0x11, 0x00


	//----- nvinfo : EIATTR_KPARAM_INFO
	.align		4
.L_36:
        /*00a8*/ 	.byte	0x04, 0x17
        /*00aa*/ 	.short	(.L_38 - .L_37)
.L_37:
        /*00ac*/ 	.word	0x00000000
        /*00b0*/ 	.short	0x0003
        /*00b2*/ 	.short	0x0018
        /*00b4*/ 	.byte	0x00, 0xf0, 0x11, 0x00


	//----- nvinfo : EIATTR_KPARAM_INFO
	.align		4
.L_38:
        /*00b8*/ 	.byte	0x04, 0x17
        /*00ba*/ 	.short	(.L_40 - .L_39)
.L_39:
        /*00bc*/ 	.word	0x00000000
        /*00c0*/ 	.short	0x0002
        /*00c2*/ 	.short	0x0010
        /*00c4*/ 	.byte	0x00, 0xf4, 0x21, 0x00


	//----- nvinfo : EIATTR_KPARAM_INFO
	.align		4
.L_40:
        /*00c8*/ 	.byte	0x04, 0x17
        /*00ca*/ 	.short	(.L_42 - .L_41)
.L_41:
        /*00cc*/ 	.word	0x00000000
        /*00d0*/ 	.short	0x0001
        /*00d2*/ 	.short	0x0008
        /*00d4*/ 	.byte	0x00, 0xf4, 0x21, 0x00


	//----- nvinfo : EIATTR_KPARAM_INFO
	.align		4
.L_42:
        /*00d8*/ 	.byte	0x04, 0x17
        /*00da*/ 	.short	(.L_44 - .L_43)
.L_43:
        /*00dc*/ 	.word	0x00000000
        /*00e0*/ 	.short	0x0000
        /*00e2*/ 	.short	0x0000
        /*00e4*/ 	.byte	0x00, 0xf4, 0x21, 0x00


	//----- nvinfo : EIATTR_AT_ENTRY_FRAGMENTS
	.align		4
.L_44:
        /*00e8*/ 	.byte	0x04, 0x4f
        /*00ea*/ 	.short	(.L_46 - .L_45)


	//   ....[0]....
.L_45:
        /*00ec*/ 	.word	0x00000004


	//----- nvinfo : EIATTR_RESERVED_SMEM_USED
	.align		4
.L_46:
        /*00f0*/ 	.byte	0x01, 0x41
	.zero		2


	//----- nvinfo : EIATTR_SPARSE_MMA_MASK
	.align		4
        /*00f4*/ 	.byte	0x03, 0x50
        /*00f6*/ 	.short	0x0000


	//----- nvinfo : EIATTR_TCGEN05_1CTA_USED
	.align		4
        /*00f8*/ 	.byte	0x01, 0x51
	.zero		2


	//----- nvinfo : EIATTR_MAXREG_COUNT
	.align		4
        /*00fc*/ 	.byte	0x03, 0x1b
        /*00fe*/ 	.short	0x00ff


	//----- nvinfo : EIATTR_NUM_BARRIERS
	.align		4
        /*0100*/ 	.byte	0x02, 0x4c
        /*0102*/ 	.byte	0x01
	.zero		1


	//----- nvinfo : EIATTR_ANNOTATIONS
	.align		4
        /*0104*/ 	.byte	0x04, 0x55
        /*0106*/ 	.short	(.L_48 - .L_47)


	//   ....[0]....
.L_47:
        /*0108*/ 	.word	0x00000001
        /*010c*/ 	.byte	0xa0, 0x09, 0x00, 0x00, 0x01, 0x00, 0x00, 0x00, 0x70, 0x0e, 0x00, 0x00, 0x01, 0x00, 0x00, 0x00
        /* <DEDUP_REMOVED lines=774> */
        /*317c*/ 	.byte	0xe0, 0x90, 0x02, 0x00


	//----- nvinfo : EIATTR_INT_WARP_WIDE_INSTR_OFFSETS
	.align		4
.L_48:
        /*3180*/ 	.byte	0x04, 0x31
        /*3182*/ 	.short	(.L_50 - .L_49)


	//   ....[0]....
.L_49:
        /*3184*/ 	.word	0x00000db0


	//   ....[1]....
        /*3188*/ 	.word	0x00000dc0


	//   ....[2]....
        /*318c*/ 	.word	0x00008980


	//   ....[3]....
        /*3190*/ 	.word	0x00029b60


	//   ....[4]....
        /*3194*/ 	.word	0x00029bb0


	//----- nvinfo : EIATTR_COOP_GROUP_MASK_REGIDS
	.align		4
.L_50:
        /*3198*/ 	.byte	0x04, 0x29
        /*319a*/ 	.short	(.L_52 - .L_51)


	//   ....[0]....
.L_51:
        /*319c*/ 	.word	0xffffffff


	//   ....[1]....
        /*31a0*/ 	.word	0xffffffff


	//   ....[2]....
        /*31a4*/ 	.word	0xffffffff


	//   ....[3]....
        /*31a8*/ 	.word	0xffffffff


	//----- nvinfo : EIATTR_COOP_GROUP_INSTR_OFFSETS
	.align		4
.L_52:
        /*31ac*/ 	.byte	0x04, 0x28
        /*31ae*/ 	.short	(.L_54 - .L_53)


	//   ....[0]....
.L_53:
        /*31b0*/ 	.word	0x00000080


	//   ....[1]....
        /*31b4*/ 	.word	0x00000340


	//   ....[2]....
        /*31b8*/ 	.word	0x000299f0


	//   ....[3]....
        /*31bc*/ 	.word	0x00029c60


	//----- nvinfo : EIATTR_VRC_CTA_INIT_COUNT
	.align		4
.L_54:
        /*31c0*/ 	.byte	0x02, 0x4a
        /*31c2*/ 	.byte	0x80
	.zero		1


	//----- nvinfo : EIATTR_MBARRIER_INSTR_OFFSETS
	.align		4
        /*31c4*/ 	.byte	0x04, 0x39
        /*31c6*/ 	.short	(.L_56 - .L_55)


	//   ....[0]....
.L_55:
        /*31c8*/ 	.word	0x00000f40
        /*31cc*/ 	.word	0x000000ff
        /*31d0*/ 	.word	0x00000000
        /*31d4*/ 	.short	0x0100
        /*31d6*/ 	.byte	0x08
	.zero		1


	//   ....[1]....
        /*31d8*/ 	.word	0x000089b0
        /*31dc*/ 	.word	0x000000ff
        /*31e0*/ 	.word	0x0000a008
        /*31e4*/ 	.short	0x0100
        /*31e6*/ 	.byte	0x0b
	.zero		1


	//   ....[2]....
        /*31e8*/ 	.word	0x0000d450
        /*31ec*/ 	.word	0x000000ff
        /*31f0*/ 	.word	0x00000000
        /*31f4*/ 	.short	0x010a
        /*31f6*/ 	.byte	0x08
	.zero		1


	//   ....[3]....
        /*31f8*/ 	.word	0x00012ee0
        /*31fc*/ 	.word	0x000000ff
        /*3200*/ 	.word	0x00000000
        /*3204*/ 	.short	0x010a
        /*3206*/ 	.byte	0x08
	.zero		1


	//   ....[4]....
        /*3208*/ 	.word	0x00013030
        /*320c*/ 	.word	0x000000ff
        /*3210*/ 	.word	0x0000a000
        /*3214*/ 	.short	0x0108
        /*3216*/ 	.byte	0x0b
	.zero		1


	//   ....[5]....
        /*3218*/ 	.word	0x000130f0
        /*321c*/ 	.word	0x000000ff
        /*3220*/ 	.word	0x0000a008
        /*3224*/ 	.short	0x0108
        /*3226*/ 	.byte	0x0b
	.zero		1


	//   ....[6]....
        /*3228*/ 	.word	0x00029c80
        /*322c*/ 	.word	0x000000ff
        /*3230*/ 	.word	0x00000000
        /*3234*/ 	.short	0x010a
        /*3236*/ 	.byte	0x08
	.zero		1


	//   ....[7]....
        /*3238*/ 	.word	0x00029cb0
        /*323c*/ 	.word	0x000000ff
        /*3240*/ 	.word	0x00000000
        /*3244*/ 	.short	0x010a
        /*3246*/ 	.byte	0x08
	.zero		1


	//----- nvinfo : EIATTR_NUM_MBARRIERS
	.align		4
.L_56:
        /*3248*/ 	.byte	0x03, 0x38
        /*324a*/ 	.short	0x0002


	//----- nvinfo : EIATTR_EXIT_INSTR_OFFSETS
	.align		4
        /*324c*/ 	.byte	0x04, 0x1c
        /*324e*/ 	.short	(.L_58 - .L_57)


	//   ....[0]....
.L_57:
        /*3250*/ 	.word	0x00029c70


	//----- nvinfo : EIATTR_REQNTID
	.align		4
.L_58:
        /*3254*/ 	.byte	0x04, 0x10
        /*3256*/ 	.short	(.L_60 - .L_59)
.L_59:
        /*3258*/ 	.word	0x00000080
        /*325c*/ 	.word	0x00000001
        /*3260*/ 	.word	0x00000001


	//----- nvinfo : EIATTR_CRS_STACK_SIZE
	.align		4
.L_60:
        /*3264*/ 	.byte	0x04, 0x1e
        /*3266*/ 	.short	(.L_62 - .L_61)
.L_61:
        /*3268*/ 	.word	0x00000000


	//----- nvinfo : EIATTR_CBANK_PARAM_SIZE
	.align		4
.L_62:
        /*326c*/ 	.byte	0x03, 0x19
        /*326e*/ 	.short	0x0050


	//----- nvinfo : EIATTR_PARAM_CBANK
	.align		4
        /*3270*/ 	.byte	0x04, 0x0a
        /*3272*/ 	.short	(.L_64 - .L_63)
	.align		4
.L_63:
        /*3274*/ 	.word	index@(.nv.constant0.matmul_kernel)
        /*3278*/ 	.short	0x0380
        /*327a*/ 	.short	0x0050


	//----- nvinfo : EIATTR_SW_WAR
	.align		4
.L_64:
        /*327c*/ 	.byte	0x04, 0x36
        /*327e*/ 	.short	(.L_66 - .L_65)
.L_65:
        /*3280*/ 	.word	0x00000008
.L_66:


//--------------------- .nv.compat                --------------------------
	.section	.nv.compat,"",@"SHT_CUDA_COMPAT_INFO"
	.align	4
        /*0000*/ 	.byte	0x02, 0x02, 0x02, 0x00, 0x02, 0x05, 0x05, 0x00, 0x02, 0x03, 0x00, 0x00, 0x02, 0x06, 0x01, 0x00


//--------------------- .nv.callgraph             --------------------------
	.section	.nv.callgraph,"",@"SHT_CUDA_CALLGRAPH"
	.align	4
	.sectionentsize	8
	.align		4
        /*0000*/ 	.word	0x00000000
	.align		4
        /*0004*/ 	.word	0xffffffff
	.align		4
        /*0008*/ 	.word	0x00000000
	.align		4
        /*000c*/ 	.word	0xfffffffe
	.align		4
        /*0010*/ 	.word	0x00000000
	.align		4
        /*0014*/ 	.word	0xfffffffd
	.align		4
        /*0018*/ 	.word	0x00000000
	.align		4
        /*001c*/ 	.word	0xfffffffc


//--------------------- .text.matmul_kernel       --------------------------
	.section	.text.matmul_kernel,"ax",@progbits
	.align	128
        .global         matmul_kernel
        .type           matmul_kernel,@function
        .size           matmul_kernel,(.L_x_20 - matmul_kernel)
        .other          matmul_kernel,@"STO_CUDA_ENTRY STV_DEFAULT"
matmul_kernel:
.text.matmul_kernel:
[----:B------:R-:W0:Y:S01]  /*0000*/  LDC R1, c[0x0][0x37c] ;  /* 0x0000df00ff017b82 */ /* 0x000e220000000800 */
[----:B------:R-:W1:Y:S01]  /*0010*/  S2R R3, SR_TID.X ;  /* 0x0000000000037919 */ /* 0x000e620000002100 */
[----:B0-----:R-:W-:Y:S01]  /*0020*/  VIADD R1, R1, 0xfffff250 ;  /* 0xfffff25001017836 */ /* 0x001fe20000000000 */
[----:B------:R-:W0:Y:S01]  /*0030*/  LDCU.64 UR24, c[0x0][0x358] ;  /* 0x00006b00ff1877ac */ /* 0x000e220008000a00 */
[----:B-1----:R-:W-:-:S13]  /*0040*/  ISETP.GE.U32.AND P0, PT, R3, 0x20, PT ;  /* 0x000000200300780c */ /* 0x002fda0003f06070 */
[----:B------:R-:W-:Y:S02]  /*0050*/  VOTEU.ANY UP0, P0 ;  /* 0x0000000000ff7886 */ /* 0x000fe40000000100 */
[----:B------:R-:W-:Y:S05]  /*0060*/  BRA.U UP0, `(.L_x_0) ;  /* 0x0000000100b87547 */ /* 0x000fea000b800000 */
[----:B------:R-:W1:Y:S01]  /*0070*/  S2UR UR6, SR_CgaCtaId ;  /* 0x00000000000679c3 */ /* 0x000e620000008800 */
[----:B------:R-:W-:Y:S01]  /*0080*/  NOP ;  /* 0x0000000000007918 */ /* 0x000fe20000000000 */
[----:B------:R-:W-:Y:S02]  /*0090*/  UMOV UR4, 0x40 ;  /* 0x0000004000047882 */ /* 0x000fe40000000000 */
[----:B-1----:R-:W-:-:S09]  /*00a0*/  ULEA UR4, UR6, UR4, 0x18 ;  /* 0x0000000406047291 */ /* 0x002fd2000f8ec0ff */
[----:B------:R-:W1:Y:S01]  /*00b0*/  LDS.U8 R0, [UR4] ;  /* 0x00000004ff007984 */ /* 0x000e620008000000 */
[----:B------:R-:W-:Y:S02]  /*00c0*/  UMOV UR4, 0x400 ;  /* 0x0000040000047882 */ /* 0x000fe40000000000 */
[----:B------:R-:W-:Y:S01]  /*00d0*/  ULEA UR4, UR6, UR4, 0x18 ;  /* 0x0000000406047291 */ /* 0x000fe2000f8ec0ff */
[----:B-1----:R-:W-:-:S13]  /*00e0*/  ISETP.NE.AND P0, PT, R0, RZ, PT ;  /* 0x000000ff0000720c */ /* 0x002fda0003f05270 */
[----:B------:R-:W-:Y:S05]  /*00f0*/  @P0 BRA `(.L_x_1) ;  /* 0x00000000007c0947 */ /* 0x000fea0003800000 */
[----:B------:R-:W-:-:S13]  /*0100*/  ELECT P0, URZ, PT ;  /* 0x0000000000ff782f */ /* 0x000fda0003800000 */
[----:B------:R-:W-:Y:S05]  /*0110*/  @!P0 BRA `(.L_x_2) ;  /* 0x0000000000848947 */ /* 0x000fea0003800000 */
[----:B------:R-:W-:Y:S01]  /*0120*/  UMOV UR5, 0x10 ;  /* 0x0000001000057882 */ /* 0x000fe20000000000 */
[----:B------:R-:W-:Y:S02]  /*0130*/  IMAD.MOV.U32 R7, RZ, RZ, 0x1 ;  /* 0x00000001ff077424 */ /* 0x000fe400078e00ff */
[----:B------:R-:W-:Y:S02]  /*0140*/  IMAD.MOV.U32 R5, RZ, RZ, 0xffff ;  /* 0x0000ffffff057424 */ /* 0x000fe400078e00ff */
[----:B------:R-:W-:Y:S04]  /*0150*/  DEPBAR.LE SB1, 0x36 ;  /* 0x00009d800000791a */ /* 0x000fe80000000000 */
[----:B------:R-:W1:Y:S02]  /*0160*/  UTCATOMSWS.FIND_AND_SET.ALIGN UP1, UR5, UR5 ;  /* 0x00000005000575e3 */ /* 0x000e640008020800 */
[----:B-1----:R-:W-:-:S04]  /*0170*/  PLOP3.LUT P0, PT, PT, PT, UP1, 0x80, 0x8 ;  /* 0x000000000008781c */ /* 0x002fc80003f0f018 */
[----:B------:R-:W-:-:S04]  /*0180*/  SEL R0, RZ, 0xffffffff, !P0 ;  /* 0xffffffffff007807 */ /* 0x000fc80004000000 */
[----:B------:R-:W-:Y:S01]  /*0190*/  ISETP.NE.AND P0, PT, R0, RZ, PT ;  /* 0x000000ff0000720c */ /* 0x000fe20003f05270 */
[----:B------:R-:W-:-:S12]  /*01a0*/  IMAD.U32 R0, RZ, RZ, UR5 ;  /* 0x00000005ff007e24 */ /* 0x000fd8000f8e00ff */
[----:B------:R-:W-:Y:S05]  /*01b0*/  @P0 BRA `(.L_x_3) ;  /* 0x0000000000240947 */ /* 0x000fea0003800000 */
.L_x_4:
[----:B------:R-:W-:Y:S05]  /*01c0*/  NANOSLEEP 0x64 ;  /* 0x000000640000795d */ /* 0x000fea0003800000 */
[----:B------:R-:W-:-:S05]  /*01d0*/  UMOV UR5, 0x10 ;  /* 0x0000001000057882 */ /* 0x000fca0000000000 */
[----:B------:R-:W-:Y:S04]  /*01e0*/  DEPBAR.LE SB1, 0x36 ;  /* 0x00009d800000791a */ /* 0x000fe80000000000 */
[----:B------:R-:W1:Y:S02]  /*01f0*/  UTCATOMSWS.FIND_AND_SET.ALIGN UP1, UR5, UR5 ;  /* 0x00000005000575e3 */ /* 0x000e640008020800 */
[----:B-1----:R-:W-:-:S04]  /*0200*/  PLOP3.LUT P0, PT, PT, PT, UP1, 0x80, 0x8 ;  /* 0x000000000008781c */ /* 0x002fc80003f0f018 */
[----:B------:R-:W-:-:S04]  /*0210*/  SEL R0, RZ, 0xffffffff, !P0 ;  /* 0xffffffffff007807 */ /* 0x000fc80004000000 */
[----:B------:R-:W-:Y:S01]  /*0220*/  ISETP.NE.AND P0, PT, R0, RZ, PT ;  /* 0x000000ff0000720c */ /* 0x000fe20003f05270 */
[----:B------:R-:W-:-:S12]  /*0230*/  IMAD.U32 R0, RZ, RZ, UR5 ;  /* 0x00000005ff007e24 */ /* 0x000fd8000f8e00ff */
[----:B------:R-:W-:Y:S05]  /*0240*/  @!P0 BRA `(.L_x_4) ;  /* 0xfffffffc00dc8947 */ /* 0x000fea000383ffff */
.L_x_3:
[C---:B------:R-:W-:Y:S01]  /*0250*/  VIADD R4, R0.reuse, 0x10 ;  /* 0x0000001000047836 */ /* 0x040fe20000000000 */
[----:B------:R-:W-:Y:S01]  /*0260*/  UMOV UR5, 0x50 ;  /* 0x0000005000057882 */ /* 0x000fe20000000000 */
[----:B------:R-:W-:Y:S01]  /*0270*/  SHF.L.U32 R2, R5, R0, RZ ;  /* 0x0000000005027219 */ /* 0x000fe200000006ff */
[----:B------:R-:W-:Y:S01]  /*0280*/  ULEA UR5, UR6, UR5, 0x18 ;  /* 0x0000000506057291 */ /* 0x000fe2000f8ec0ff */
[----:B------:R-:W-:Y:S01]  /*0290*/  IMAD.SHL.U32 R0, R0, 0x20, RZ ;  /* 0x0000002000007824 */ /* 0x000fe200078e00ff */
[----:B------:R-:W-:-:S04]  /*02a0*/  SHF.L.U32 R5, R7, R4, RZ ;  /* 0x0000000407057219 */ /* 0x000fc800000006ff */
[----:B------:R-:W-:-:S05]  /*02b0*/  LOP3.LUT R2, R5, R2, RZ, 0xfc, !PT ;  /* 0x0000000205027212 */ /* 0x000fca00078efcff */
[----:B------:R1:W-:Y:S04]  /*02c0*/  ATOMS.OR RZ, [UR5], R2 ;  /* 0x00000002ffff798c */ /* 0x0003e8000b000005 */
[----:B------:R1:W-:Y:S01]  /*02d0*/  STS [UR4], R0 ;  /* 0x00000000ff007988 */ /* 0x0003e20008000804 */
[----:B------:R-:W-:Y:S05]  /*02e0*/  BRA `(.L_x_2) ;  /* 0x0000000000107947 */ /* 0x000fea0003800000 */
.L_x_1:
[----:B------:R-:W-:Y:S01]  /*02f0*/  IMAD.MOV.U32 R0, RZ, RZ, -0x1 ;  /* 0xffffffffff007424 */ /* 0x000fe200078e00ff */
[----:B------:R-:W-:-:S04]  /*0300*/  MOV R4, 0x330 ;  /* 0x0000033000047802 */ /* 0x000fc80000000f00 */
[----:B------:R1:W-:Y:S03]  /*0310*/  STS [UR4], R0 ;  /* 0x00000000ff007988 */ /* 0x0003e60008000804 */
[----:B01----:R-:W-:Y:S05]  /*0320*/  CALL.REL.NOINC `($__internal_1_$__cuda_sm10x_tcgen05_guardrail_trap_phase_invalid_during_alloc) ;  /* 0x0000029800787944 */ /* 0x003fea0003c00000 */
.L_x_2:
[----:B------:R-:W-:Y:S05]  /*0330*/  WARPSYNC.ALL ;  /* 0x0000000000007948 */ /* 0x000fea0003800000 */
[----:B------:R-:W-:Y:S01]  /*0340*/  NOP ;  /* 0x0000000000007918 */ /* 0x000fe20000000000 */
.L_x_0:
[----:B------:R-:W2:Y:S01]  /*0350*/  LDC.64 R38, c[0x0][0x398] ;  /* 0x0000e600ff267b82 */ /* 0x000ea20000000a00 */
[----:B------:R-:W3:Y:S01]  /*0360*/  S2R R7, SR_CTAID.X ;  /* 0x0000000000077919 */ /* 0x000ee20000002500 */
[----:B------:R-:W-:Y:S01]  /*0370*/  LOP3.LUT R51, R3, 0x7f, RZ, 0xc0, !PT ;  /* 0x0000007f03337812 */ /* 0x000fe200078ec0ff */
[----:B------:R-:W-:Y:S01]  /*0380*/  UMOV UR11, 0x400 ;  /* 0x00000400000b7882 */ /* 0x000fe20000000000 */
[----:B------:R-:W-:Y:S01]  /*0390*/  PRMT R79, RZ, 0x7610, R79 ;  /* 0x00007610ff4f7816 */ /* 0x000fe2000000004f */
[----:B------:R-:W4:Y:S03]  /*03a0*/  LDCU UR9, c[0x0][0x3a4] ;  /* 0x00007480ff0977ac */ /* 0x000f260008000800 */
[----:B------:R-:W5:Y:S01]  /*03b0*/  S2UR UR5, SR_CgaCtaId ;  /* 0x00000000000579c3 */ /* 0x000f620000008800 */
[----:B------:R-:W1:Y:S01]  /*03c0*/  LDCU.128 UR20, c[0x0][0x380] ;  /* 0x00007000ff1477ac */ /* 0x000e620008000c00 */
[----:B------:R-:W-:-:S06]  /*03d0*/  UMOV UR6, 0x1 ;  /* 0x0000000100067882 */ /* 0x000fcc0000000000 */
[----:B------:R-:W0:Y:S01]  /*03e0*/  LDC.64 R82, c[0x0][0x3a8] ;  /* 0x0000ea00ff527b82 */ /* 0x000e220000000a00 */
[----:B-12---:R-:W-:Y:S01]  /*03f0*/  VIADD R0, R39, 0x1ff ;  /* 0x000001ff27007836 */ /* 0x006fe20000000000 */
[----:B------:R-:W-:-:S06]  /*0400*/  IABS R12, R38 ;  /* 0x00000026000c7213 */ /* 0x000fcc0000000000 */
[----:B------:R-:W-:Y:S01]  /*0410*/  BAR.SYNC.DEFER_BLOCKING 0x0 ;  /* 0x0000000000007b1d */ /* 0x000fe20000010000 */
[----:B------:R-:W-:Y:S02]  /*0420*/  ISETP.NE.AND P6, PT, R38, RZ, PT ;  /* 0x000000ff2600720c */ /* 0x000fe40003fc5270 */
[----:B------:R-:W-:Y:S01]  /*0430*/  SHF.R.S32.HI R5, RZ, 0x1f, R0 ;  /* 0x0000001fff057819 */ /* 0x000fe20000011400 */
[----:B-----5:R-:W-:-:S03]  /*0440*/  ULEA UR11, UR5, UR11, 0x18 ;  /* 0x0000000b050b7291 */ /* 0x020fc6000f8ec0ff */
[----:B------:R-:W-:Y:S02]  /*0450*/  LEA.HI R5, R5, R0, RZ, 0x9 ;  /* 0x0000000005057211 */ /* 0x000fe400078f48ff */
[----:B---3--:R-:W-:Y:S01]  /*0460*/  IABS R8, R7 ;  /* 0x0000000700087213 */ /* 0x008fe20000000000 */
[----:B------:R-:W-:Y:S01]  /*0470*/  UIADD3 UR8, UPT, UPT, UR11, 0xa000, URZ ;  /* 0x0000a0000b087890 */ /* 0x000fe2000fffe0ff */
[----:B------:R-:W-:-:S05]  /*0480*/  SHF.R.S32.HI R5, RZ, 0x9, R5 ;  /* 0x00000009ff057819 */ /* 0x000fca0000011405 */
[----:B------:R-:W-:-:S05]  /*0490*/  IMAD.SHL.U32 R2, R5, 0x8, RZ ;  /* 0x0000000805027824 */ /* 0x000fca00078e00ff */
[-C--:B------:R-:W-:Y:S02]  /*04a0*/  IABS R9, R2.reuse ;  /* 0x0000000200097213 */ /* 0x080fe40000000000 */
[----:B------:R-:W-:Y:S02]  /*04b0*/  IABS R10, R2 ;  /* 0x00000002000a7213 */ /* 0x000fe40000000000 */
[----:B------:R-:W1:Y:S08]  /*04c0*/  I2F.RP R0, R9 ;  /* 0x0000000900007306 */ /* 0x000e700000209400 */
[----:B-1----:R-:W1:Y:S02]  /*04d0*/  MUFU.RCP R0, R0 ;  /* 0x0000000000007308 */ /* 0x002e640000001000 */
[----:B-1----:R-:W-:-:S02]  /*04e0*/  VIADD R4, R0, 0xffffffe ;  /* 0x0ffffffe00047836 */ /* 0x002fc40000000000 */
[----:B------:R-:W-:-:S04]  /*04f0*/  IMAD.MOV R0, RZ, RZ, -R10 ;  /* 0x000000ffff007224 */ /* 0x000fc800078e0a0a */
[----:B------:R1:W2:Y:S02]  /*0500*/  F2I.FTZ.U32.TRUNC.NTZ R5, R4 ;  /* 0x0000000400057305 */ /* 0x0002a4000021f000 */
[----:B-1----:R-:W-:Y:S02]  /*0510*/  IMAD.MOV.U32 R4, RZ, RZ, RZ ;  /* 0x000000ffff047224 */ /* 0x002fe400078e00ff */
[----:B--2---:R-:W-:-:S04]  /*0520*/  IMAD.MOV R6, RZ, RZ, -R5 ;  /* 0x000000ffff067224 */ /* 0x004fc800078e0a05 */
[----:B------:R-:W-:Y:S02]  /*0530*/  IMAD R11, R6, R9, RZ ;  /* 0x00000009060b7224 */ /* 0x000fe400078e02ff */
[----:B------:R-:W-:Y:S02]  /*0540*/  IMAD.MOV.U32 R6, RZ, RZ, R8 ;  /* 0x000000ffff067224 */ /* 0x000fe400078e0008 */
[----:B------:R-:W-:-:S06]  /*0550*/  IMAD.HI.U32 R5, R5, R11, R4 ;  /* 0x0000000b05057227 */ /* 0x000fcc00078e0004 */
[----:B------:R-:W-:-:S04]  /*0560*/  IMAD.HI.U32 R5, R5, R6, RZ ;  /* 0x0000000605057227 */ /* 0x000fc800078e00ff */
[----:B------:R-:W-:-:S05]  /*0570*/  IMAD R0, R5, R0, R6 ;  /* 0x0000000005007224 */ /* 0x000fca00078e0206 */
[----:B------:R-:W-:-:S13]  /*0580*/  ISETP.GT.U32.AND P1, PT, R9, R0, PT ;  /* 0x000000000900720c */ /* 0x000fda0003f24070 */
[----:B------:R-:W-:Y:S02]  /*0590*/  @!P1 IMAD.IADD R0, R0, 0x1, -R9 ;  /* 0x0000000100009824 */ /* 0x000fe400078e0a09 */
[----:B------:R-:W-:Y:S01]  /*05a0*/  @!P1 VIADD R5, R5, 0x1 ;  /* 0x0000000105059836 */ /* 0x000fe20000000000 */
[----:B------:R-:W-:Y:S02]  /*05b0*/  ISETP.NE.AND P1, PT, R2, RZ, PT ;  /* 0x000000ff0200720c */ /* 0x000fe40003f25270 */
[----:B------:R-:W-:Y:S02]  /*05c0*/  ISETP.GE.U32.AND P0, PT, R0, R9, PT ;  /* 0x000000090000720c */ /* 0x000fe40003f06070 */
[----:B------:R-:W-:-:S04]  /*05d0*/  LOP3.LUT R0, R7, R2, RZ, 0x3c, !PT ;  /* 0x0000000207007212 */ /* 0x000fc800078e3cff */
[----:B------:R-:W-:Y:S01]  /*05e0*/  ISETP.GE.AND P2, PT, R0, RZ, PT ;  /* 0x000000ff0000720c */ /* 0x000fe20003f46270 */
[----:B------:R-:W-:-:S06]  /*05f0*/  VIADD R0, R38, 0x7f ;  /* 0x0000007f26007836 */ /* 0x000fcc0000000000 */
[----:B------:R-:W-:-:S04]  /*0600*/  @P0 VIADD R5, R5, 0x1 ;  /* 0x0000000105050836 */ /* 0x000fc80000000000 */
[----:B------:R-:W-:Y:S01]  /*0610*/  IMAD.MOV.U32 R4, RZ, RZ, R5 ;  /* 0x000000ffff047224 */ /* 0x000fe200078e0005 */
[----:B------:R-:W-:-:S03]  /*0620*/  SHF.R.S32.HI R5, RZ, 0x1f, R0 ;  /* 0x0000001fff057819 */ /* 0x000fc60000011400 */
[----:B------:R-:W-:Y:S01]  /*0630*/  @!P2 IMAD.MOV R4, RZ, RZ, -R4 ;  /* 0x000000ffff04a224 */ /* 0x000fe200078e0a04 */
[----:B------:R-:W-:Y:S02]  /*0640*/  @!P1 LOP3.LUT R4, RZ, R2, RZ, 0x33, !PT ;  /* 0x00000002ff049212 */ /* 0x000fe400078e33ff */
[----:B------:R-:W-:-:S03]  /*0650*/  LEA.HI R5, R5, R0, RZ, 0x7 ;  /* 0x0000000005057211 */ /* 0x000fc600078f38ff */
[----:B------:R-:W-:Y:S02]  /*0660*/  IMAD.SHL.U32 R10, R4, 0x8, RZ ;  /* 0x00000008040a7824 */ /* 0x000fe400078e00ff */
[----:B------:R-:W-:-:S03]  /*0670*/  IMAD.MOV R4, RZ, RZ, -R4 ;  /* 0x000000ffff047224 */ /* 0x000fc600078e0a04 */
[----:B------:R-:W-:Y:S01]  /*0680*/  LEA.HI.SX32 R5, R5, -R10, 0x19 ;  /* 0x8000000a05057211 */ /* 0x000fe200078fcaff */
[----:B------:R-:W-:Y:S02]  /*0690*/  IMAD R14, R2, R4, R7 ;  /* 0x00000004020e7224 */ /* 0x000fe400078e0207 */
[----:B------:R-:W-:Y:S01]  /*06a0*/  IMAD.MOV.U32 R4, RZ, RZ, RZ ;  /* 0x000000ffff047224 */ /* 0x000fe200078e00ff */
[----:B------:R-:W-:Y:S02]  /*06b0*/  VIMNMX R13, PT, PT, R5, 0x8, PT ;  /* 0x00000008050d7848 */ /* 0x000fe40003fe0100 */
[----:B------:R-:W-:Y:S02]  /*06c0*/  IABS R11, R14 ;  /* 0x0000000e000b7213 */ /* 0x000fe40000000000 */
[----:B------:R-:W-:-:S04]  /*06d0*/  IABS R9, R13 ;  /* 0x0000000d00097213 */ /* 0x000fc80000000000 */
[----:B------:R-:W1:Y:S08]  /*06e0*/  I2F.RP R0, R9 ;  /* 0x0000000900007306 */ /* 0x000e700000209400 */
[----:B-1----:R-:W1:Y:S02]  /*06f0*/  MUFU.RCP R0, R0 ;  /* 0x0000000000007308 */ /* 0x002e640000001000 */
[----:B-1----:R-:W-:-:S06]  /*0700*/  VIADD R5, R0, 0xffffffe ;  /* 0x0ffffffe00057836 */ /* 0x002fcc0000000000 */
[----:B------:R-:W1:Y:S02]  /*0710*/  F2I.FTZ.U32.TRUNC.NTZ R5, R5 ;  /* 0x0000000500057305 */ /* 0x000e64000021f000 */
[----:B-1----:R-:W-:-:S04]  /*0720*/  IMAD.MOV R6, RZ, RZ, -R5 ;  /* 0x000000ffff067224 */ /* 0x002fc800078e0a05 */
[----:B------:R-:W-:-:S04]  /*0730*/  IMAD.MOV.U32 R2, RZ, RZ, R6 ;  /* 0x000000ffff027224 */ /* 0x000fc800078e0006 */
[----:B------:R-:W-:Y:S01]  /*0740*/  IMAD R7, R2, R9, RZ ;  /* 0x0000000902077224 */ /* 0x000fe200078e02ff */
[----:B------:R-:W-:-:S03]  /*0750*/  IABS R2, R13 ;  /* 0x0000000d00027213 */ /* 0x000fc60000000000 */
[----:B------:R-:W-:Y:S01]  /*0760*/  IMAD.HI.U32 R4, R5, R7, R4 ;  /* 0x0000000705047227 */ /* 0x000fe200078e0004 */
[----:B------:R-:W-:-:S03]  /*0770*/  IABS R5, R39 ;  /* 0x0000002700057213 */ /* 0x000fc60000000000 */
[----:B------:R-:W-:Y:S01]  /*0780*/  IMAD.MOV R0, RZ, RZ, -R2 ;  /* 0x000000ffff007224 */ /* 0x000fe200078e0a02 */
[----:B------:R-:W1:Y:S01]  /*0790*/  I2F.RP R8, R5 ;  /* 0x0000000500087306 */ /* 0x000e620000209400 */
[----:B------:R-:W-:-:S04]  /*07a0*/  IMAD.HI.U32 R4, R4, R11, RZ ;  /* 0x0000000b04047227 */ /* 0x000fc800078e00ff */
[----:B------:R-:W-:-:S03]  /*07b0*/  IMAD R0, R4, R0, R11 ;  /* 0x0000000004007224 */ /* 0x000fc600078e020b */
[----:B------:R-:W2:Y:S02]  /*07c0*/  I2F.RP R2, R12 ;  /* 0x0000000c00027306 */ /* 0x000ea40000209400 */
[----:B------:R-:W-:-:S06]  /*07d0*/  ISETP.GT.U32.AND P1, PT, R9, R0, PT ;  /* 0x000000000900720c */ /* 0x000fcc0003f24070 */
[----:B-1----:R-:W1:Y:S07]  /*07e0*/  MUFU.RCP R8, R8 ;  /* 0x0000000800087308 */ /* 0x002e6e0000001000 */
[----:B------:R-:W-:Y:S01]  /*07f0*/  @!P1 IMAD.IADD R0, R0, 0x1, -R9 ;  /* 0x0000000100009824 */ /* 0x000fe200078e0a09 */
[----:B--2---:R-:W2:Y:S01]  /*0800*/  MUFU.RCP R2, R2 ;  /* 0x0000000200027308 */ /* 0x004ea20000001000 */
[----:B------:R-:W-:Y:S01]  /*0810*/  @!P1 VIADD R4, R4, 0x1 ;  /* 0x0000000104049836 */ /* 0x000fe20000000000 */
[----:B------:R-:W-:-:S02]  /*0820*/  ISETP.NE.AND P1, PT, R13, RZ, PT ;  /* 0x000000ff0d00720c */ /* 0x000fc40003f25270 */
[----:B------:R-:W-:Y:S02]  /*0830*/  ISETP.GE.U32.AND P0, PT, R0, R9, PT ;  /* 0x000000090000720c */ /* 0x000fe40003f06070 */
[----:B------:R-:W-:Y:S01]  /*0840*/  LOP3.LUT R0, R14, R13, RZ, 0x3c, !PT ;  /* 0x0000000d0e007212 */ /* 0x000fe200078e3cff */
[----:B-1----:R-:W-:-:S03]  /*0850*/  VIADD R8, R8, 0xffffffe ;  /* 0x0ffffffe08087836 */ /* 0x002fc60000000000 */
[----:B------:R-:W-:Y:S01]  /*0860*/  ISETP.GE.AND P2, PT, R0, RZ, PT ;  /* 0x000000ff0000720c */ /* 0x000fe20003f46270 */
[----:B------:R-:W1:Y:S06]  /*0870*/  F2I.FTZ.U32.TRUNC.NTZ R11, R8 ;  /* 0x00000008000b7305 */ /* 0x000e6c000021f000 */
[----:B------:R-:W-:Y:S02]  /*0880*/  @P0 VIADD R4, R4, 0x1 ;  /* 0x0000000104040836 */ /* 0x000fe40000000000 */
[----:B--2---:R-:W-:-:S04]  /*0890*/  VIADD R6, R2, 0xffffffe ;  /* 0x0ffffffe02067836 */ /* 0x004fc80000000000 */
[----:B------:R-:W-:Y:S01]  /*08a0*/  @!P2 IMAD.MOV R4, RZ, RZ, -R4 ;  /* 0x000000ffff04a224 */ /* 0x000fe200078e0a04 */
[----:B------:R-:W-:Y:S01]  /*08b0*/  @!P1 LOP3.LUT R4, RZ, R13, RZ, 0x33, !PT ;  /* 0x0000000dff049212 */ /* 0x000fe200078e33ff */
[----:B------:R2:W3:Y:S01]  /*08c0*/  F2I.FTZ.U32.TRUNC.NTZ R7, R6 ;  /* 0x0000000600077305 */ /* 0x0004e2000021f000 */
[----:B-1----:R-:W-:-:S03]  /*08d0*/  IMAD.MOV R2, RZ, RZ, -R11 ;  /* 0x000000ffff027224 */ /* 0x002fc600078e0a0b */
[----:B------:R-:W-:-:S04]  /*08e0*/  IMAD.MOV R0, RZ, RZ, -R4 ;  /* 0x000000ffff007224 */ /* 0x000fc800078e0a04 */
[----:B------:R-:W-:Y:S02]  /*08f0*/  IMAD R0, R13, R0, R14 ;  /* 0x000000000d007224 */ /* 0x000fe400078e020e */
[----:B--2---:R-:W-:Y:S01]  /*0900*/  IMAD.MOV.U32 R6, RZ, RZ, RZ ;  /* 0x000000ffff067224 */ /* 0x004fe200078e00ff */
[----:B------:R-:W1:Y:S01]  /*0910*/  LDS R14, [UR11] ;  /* 0x0000000bff0e7984 */ /* 0x000e620008000800 */
[----:B------:R-:W-:Y:S02]  /*0920*/  IMAD.IADD R0, R10, 0x1, R0 ;  /* 0x000000010a007824 */ /* 0x000fe400078e0200 */
[----:B---3--:R-:W-:Y:S02]  /*0930*/  IMAD.MOV R9, RZ, RZ, -R7 ;  /* 0x000000ffff097224 */ /* 0x008fe400078e0a07 */
[----:B------:R-:W-:Y:S02]  /*0940*/  IMAD R17, R0, 0x80, R51 ;  /* 0x0000008000117824 */ /* 0x000fe400078e0233 */
[----:B------:R-:W-:-:S02]  /*0950*/  IMAD R9, R9, R12, RZ ;  /* 0x0000000c09097224 */ /* 0x000fc400078e02ff */
[----:B------:R-:W-:Y:S01]  /*0960*/  IMAD.MOV.U32 R10, RZ, RZ, RZ ;  /* 0x000000ffff0a7224 */ /* 0x000fe200078e00ff */
[----:B------:R-:W-:Y:S01]  /*0970*/  IABS R0, R17 ;  /* 0x0000001100007213 */ /* 0x000fe20000000000 */
[----:B------:R-:W-:Y:S01]  /*0980*/  IMAD.HI.U32 R6, R7, R9, R6 ;  /* 0x0000000907067227 */ /* 0x000fe200078e0006 */
[--C-:B------:R-:W-:Y:S01]  /*0990*/  SHF.R.U32.HI R7, RZ, 0x5, R3.reuse ;  /* 0x00000005ff077819 */ /* 0x100fe20000011603 */
[----:B------:R2:W-:Y:S01]  /*09a0*/  STL [R1+0x1f0], R17 ;  /* 0x0001f01101007387 */ /* 0x0005e20000100800 */
[----:B------:R-:W-:Y:S01]  /*09b0*/  BAR.SYNC.DEFER_BLOCKING 0x0 ;  /* 0x0000000000007b1d */ /* 0x000fe20000010000 */
[----:B------:R-:W-:Y:S01]  /*09c0*/  IMAD.MOV.U32 R9, RZ, RZ, R0 ;  /* 0x000000ffff097224 */ /* 0x000fe200078e0000 */
[----:B------:R-:W-:Y:S02]  /*09d0*/  SHF.R.U32.HI R0, RZ, 0x5, R3 ;  /* 0x00000005ff007819 */ /* 0x000fe40000011603 */
[----:B------:R-:W-:Y:S01]  /*09e0*/  SGXT.U32 R7, R7, 0x2 ;  /* 0x000000020707781a */ /* 0x000fe20000000000 */
[----:B------:R-:W-:Y:S01]  /*09f0*/  IMAD.HI.U32 R6, R6, R9, RZ ;  /* 0x0000000906067227 */ /* 0x000fe200078e00ff */
[----:B------:R-:W-:-:S02]  /*0a00*/  R2UR UR7, R0 ;  /* 0x00000000000772ca */ /* 0x000fc400000e0000 */
[----:B------:R-:W-:Y:S01]  /*0a10*/  ISETP.GE.AND P1, PT, R17, RZ, PT ;  /* 0x000000ff1100720c */ /* 0x000fe20003f26270 */
[----:B------:R-:W-:Y:S02]  /*0a20*/  IMAD.MOV R6, RZ, RZ, -R6 ;  /* 0x000000ffff067224 */ /* 0x000fe400078e0a06 */
[----:B------:R-:W-:Y:S02]  /*0a30*/  IMAD.SHL.U32 R0, R4, 0x200, RZ ;  /* 0x0000020004007824 */ /* 0x000fe400078e00ff */
[----:B------:R-:W-:Y:S02]  /*0a40*/  IMAD R9, R12, R6, R9 ;  /* 0x000000060c097224 */ /* 0x000fe400078e0209 */
[----:B------:R-:W-:Y:S01]  /*0a50*/  IMAD.MOV.U32 R4, RZ, RZ, R2 ;  /* 0x000000ffff047224 */ /* 0x000fe200078e0002 */
[----:B------:R-:W-:Y:S01]  /*0a60*/  LOP3.LUT R7, R0, R7, RZ, 0xfc, !PT ;  /* 0x0000000700077212 */ /* 0x000fe200078efcff */
[----:B------:R-:W3:Y:S01]  /*0a70*/  LDC R2, c[0x0][0x3a0] ;  /* 0x0000e800ff027b82 */ /* 0x000ee20000000800 */
[----:B------:R-:W-:Y:S01]  /*0a80*/  ISETP.GT.U32.AND P0, PT, R12, R9, PT ;  /* 0x000000090c00720c */ /* 0x000fe20003f04070 */
[----:B------:R-:W-:Y:S01]  /*0a90*/  VIADD R8, R0, UR7 ;  /* 0x0000000700087c36 */ /* 0x000fe20008000000 */
[----:B------:R-:W-:Y:S01]  /*0aa0*/  USHF.L.U32 UR4, UR7, 0x15, URZ ;  /* 0x0000001507047899 */ /* 0x000fe200080006ff */
[----:B------:R-:W-:Y:S01]  /*0ab0*/  IMAD R13, R4, R5, RZ ;  /* 0x00000005040d7224 */ /* 0x000fe200078e02ff */
[----:B------:R-:W-:Y:S01]  /*0ac0*/  IABS R4, R7 ;  /* 0x0000000700047213 */ /* 0x000fe20000000000 */
[----:B------:R-:W-:Y:S01]  /*0ad0*/  VIADD R16, R8, 0x1fc ;  /* 0x000001fc08107836 */ /* 0x000fe20000000000 */
[----:B-1----:R-:W-:Y:S01]  /*0ae0*/  R2UR UR10, R14 ;  /* 0x000000000e0a72ca */ /* 0x002fe200000e0000 */
[----:B------:R-:W-:Y:S01]  /*0af0*/  IMAD.HI.U32 R6, R11, R13, R10 ;  /* 0x0000000d0b067227 */ /* 0x000fe200078e000a */
[----:B------:R-:W-:-:S02]  /*0b00*/  ULOP3.LUT UR4, UR4, 0x600000, URZ, 0xc0, !UPT ;  /* 0x0060000004047892 */ /* 0x000fc4000f8ec0ff */
[----:B------:R-:W-:Y:S01]  /*0b10*/  IABS R15, R16 ;  /* 0x00000010000f7213 */ /* 0x000fe20000000000 */
[----:B------:R-:W-:Y:S01]  /*0b20*/  IMAD.MOV.U32 R11, RZ, RZ, R4 ;  /* 0x000000ffff0b7224 */ /* 0x000fe200078e0004 */
[----:B------:R-:W-:Y:S01]  /*0b30*/  ISETP.GE.AND P2, PT, R16, RZ, PT ;  /* 0x000000ff1000720c */ /* 0x000fe20003f46270 */
[----:B------:R-:W-:Y:S02]  /*0b40*/  @!P0 IMAD.IADD R9, R9, 0x1, -R12 ;  /* 0x0000000109098824 */ /* 0x000fe400078e0a0c */
[----:B------:R-:W-:-:S03]  /*0b50*/  IMAD.HI.U32 R10, R6, R15, RZ ;  /* 0x0000000f060a7227 */ /* 0x000fc600078e00ff */
[----:B------:R-:W-:Y:S01]  /*0b60*/  ISETP.GT.U32.AND P0, PT, R12, R9, PT ;  /* 0x000000090c00720c */ /* 0x000fe20003f04070 */
[----:B------:R-:W-:Y:S01]  /*0b70*/  IMAD.MOV R10, RZ, RZ, -R10 ;  /* 0x000000ffff0a7224 */ /* 0x000fe200078e0a0a */
[----:B------:R-:W-:Y:S01]  /*0b80*/  UIADD3 UR12, UPT, UPT, UR10, UR4, URZ ;  /* 0x000000040a0c7290 */ /* 0x000fe2000fffe0ff */
[----:B------:R-:W-:-:S04]  /*0b90*/  IMAD.HI.U32 R4, R6, R11, RZ ;  /* 0x0000000b06047227 */ /* 0x000fc800078e00ff */
[----:B------:R-:W-:Y:S02]  /*0ba0*/  IMAD R15, R5, R10, R15 ;  /* 0x0000000a050f7224 */ /* 0x000fe400078e020f */
[----:B---3--:R-:W-:Y:S02]  /*0bb0*/  VIADD R10, R2, 0xfffffffe ;  /* 0xfffffffe020a7836 */ /* 0x008fe40000000000 */
[----:B------:R-:W-:Y:S02]  /*0bc0*/  IMAD.MOV R4, RZ, RZ, -R4 ;  /* 0x000000ffff047224 */ /* 0x000fe400078e0a04 */
[----:B------:R-:W-:Y:S01]  /*0bd0*/  @!P0 IMAD.IADD R9, R9, 0x1, -R12 ;  /* 0x0000000109098824 */ /* 0x000fe200078e0a0c */
[----:B------:R-:W-:Y:S01]  /*0be0*/  ISETP.GE.U32.AND P3, PT, R10, 0x7fffffdf, PT ;  /* 0x7fffffdf0a00780c */ /* 0x000fe20003f66070 */
[----:B------:R-:W-:Y:S02]  /*0bf0*/  VIADD R13, R2, 0xffffffff ;  /* 0xffffffff020d7836 */ /* 0x000fe40000000000 */
[----:B------:R-:W-:-:S02]  /*0c00*/  IMAD R4, R5, R4, R11 ;  /* 0x0000000405047224 */ /* 0x000fc400078e020b */
[C---:B------:R-:W-:Y:S01]  /*0c10*/  VIADD R11, R2.reuse, 0xfffffffd ;  /* 0xfffffffd020b7836 */ /* 0x040fe20000000000 */
[----:B------:R-:W-:Y:S01]  /*0c20*/  ISETP.GE.U32.AND P0, PT, R13, 0x7fffffe0, PT ;  /* 0x7fffffe00d00780c */ /* 0x000fe20003f06070 */
[C---:B------:R-:W-:Y:S02]  /*0c30*/  VIADD R12, R2.reuse, 0xfffffffc ;  /* 0xfffffffc020c7836 */ /* 0x040fe40000000000 */
[----:B------:R-:W-:Y:S01]  /*0c40*/  IMAD.MOV.U32 R10, RZ, RZ, R9 ;  /* 0x000000ffff0a7224 */ /* 0x000fe200078e0009 */
[----:B------:R-:W-:Y:S01]  /*0c50*/  ISETP.GE.U32.AND P5, PT, R11, 0x7fffffde, PT ;  /* 0x7fffffde0b00780c */ /* 0x000fe20003fa6070 */
[----:B------:R-:W-:Y:S01]  /*0c60*/  VIADD R13, R2, 0xfffffffb ;  /* 0xfffffffb020d7836 */ /* 0x000fe20000000000 */
[----:B------:R-:W-:Y:S01]  /*0c70*/  ISETP.GE.U32.AND P4, PT, R12, 0x7fffffdd, PT ;  /* 0x7fffffdd0c00780c */ /* 0x000fe20003f86070 */
[----:B------:R-:W-:Y:S01]  /*0c80*/  @!P1 IMAD.MOV R10, RZ, RZ, -R10 ;  /* 0x000000ffff0a9224 */ /* 0x000fe200078e0a0a */
[----:B------:R-:W-:Y:S02]  /*0c90*/  ISETP.NE.U32.AND P1, PT, R51, RZ, PT ;  /* 0x000000ff3300720c */ /* 0x000fe40003f25070 */
[----:B------:R-:W-:Y:S01]  /*0ca0*/  @!P6 LOP3.LUT R10, RZ, R38, RZ, 0x33, !PT ;  /* 0x00000026ff0ae212 */ /* 0x000fe200078e33ff */
[----:B0-2-4-:R-:W-:Y:S10]  /*0cb0*/  BRA.U UP0, `(.L_x_5) ;  /* 0x0000000100187547 */ /* 0x015ff4000b800000 */
[----:B------:R-:W-:Y:S01]  /*0cc0*/  ELECT P6, URZ, PT ;  /* 0x0000000000ff782f */ /* 0x000fe200038c0000 */
[----:B------:R-:W-:Y:S01]  /*0cd0*/  IMAD.MOV.U32 R9, RZ, RZ, 0x1 ;  /* 0x00000001ff097424 */ /* 0x000fe200078e00ff */
[----:B------:R-:W-:Y:S01]  /*0ce0*/  UMOV UR4, 0x40 ;  /* 0x0000004000047882 */ /* 0x000fe20000000000 */
[----:B------:R-:W-:Y:S01]  /*0cf0*/  UVIRTCOUNT.DEALLOC.SMPOOL 0x80 ;  /* 0x000000800000784c */ /* 0x000fe20000000000 */
[----:B------:R-:W-:-:S09]  /*0d00*/  ULEA UR4, UR5, UR4, 0x18 ;  /* 0x0000000405047291 */ /* 0x000fd2000f8ec0ff */
[----:B------:R0:W-:Y:S03]  /*0d10*/  @P6 STS.U8 [UR4], R9 ;  /* 0x00000009ff006988 */ /* 0x0001e60008000004 */
.L_x_5:
[----:B------:R-:W-:Y:S01]  /*0d20*/  STTM.x64 tmem[UR12], RZ ;  /* 0x000000ff000079ed */ /* 0x000fe2000834000c */
[----:B------:R-:W-:Y:S01]  /*0d30*/  STTM.x64 tmem[UR12+0x40], RZ ;  /* 0x000040ff000079ed */ /* 0x000fe2000834000c */
[----:B------:R-:W-:Y:S01]  /*0d40*/  STTM.x64 tmem[UR12+0x80], RZ ;  /* 0x000080ff000079ed */ /* 0x000fe2000834000c */
[----:B------:R-:W-:Y:S01]  /*0d50*/  STTM.x64 tmem[UR12+0xc0], RZ ;  /* 0x0000c0ff000079ed */ /* 0x000fe2000834000c */
[----:B------:R-:W-:Y:S01]  /*0d60*/  STTM.x64 tmem[UR12+0x100], RZ ;  /* 0x000100ff000079ed */ /* 0x000fe2000834000c */
[----:B------:R-:W-:Y:S01]  /*0d70*/  STTM.x64 tmem[UR12+0x140], RZ ;  /* 0x000140ff000079ed */ /* 0x000fe2000834000c */
[----:B------:R-:W-:Y:S01]  /*0d80*/  STTM.x64 tmem[UR12+0x180], RZ ;  /* 0x000180ff000079ed */ /* 0x000fe2000834000c */
[----:B------:R-:W-:Y:S01]  /*0d90*/  STTM.x64 tmem[UR12+0x1c0], RZ ;  /* 0x0001c0ff000079ed */ /* 0x000fe2000834000c */
[----:B------:R-:W1:Y:S02]  /*0da0*/  FENCE.VIEW.ASYNC.T ;  /* 0x00000000000073c6 */ /* 0x000e640000000200 */
[----:B-1----:R-:W-:Y:S01]  /*0db0*/  VOTEU.ALL UP1, P1 ;  /* 0x0000000000ff7886 */ /* 0x002fe20000820000 */
[----:B------:R-:W-:Y:S01]  /*0dc0*/  VOTEU.ALL UP2, P1 ;  /* 0x0000000000ff7886 */ /* 0x000fe20000840000 */
[----:B------:R-:W-:-:S02]  /*0dd0*/  IMAD R10, R10, UR9, RZ ;  /* 0x000000090a0a7c24 */ /* 0x000fc4000f8e02ff */
[----:B------:R-:W-:Y:S01]  /*0de0*/  IMAD.SHL.U32 R14, R82, 0x2, RZ ;  /* 0x00000002520e7824 */ /* 0x000fe200078e00ff */
[----:B------:R-:W-:-:S04]  /*0df0*/  @!UP1 UIADD3 UR4, UPT, UPT, -UR6, 0x100000, URZ ;  /* 0x0010000006049890 */ /* 0x000fc8000fffe1ff */
[----:B------:R-:W-:Y:S02]  /*0e00*/  @!UP1 USHF.L.U32 UR5, UR4, 0xb, URZ ;  /* 0x0000000b04059899 */ /* 0x000fe400080006ff */
[----:B------:R-:W-:Y:S01]  /*0e10*/  @!UP1 USHF.L.U32 UR4, UR4, 0x1, URZ ;  /* 0x0000000104049899 */ /* 0x000fe200080006ff */
[----:B------:R-:W-:Y:S01]  /*0e20*/  BAR.SYNC.DEFER_BLOCKING 0x0 ;  /* 0x0000000000007b1d */ /* 0x000fe20000010000 */
[----:B0-----:R-:W-:Y:S02]  /*0e30*/  SHF.R.S32.HI R9, RZ, 0x1f, R10 ;  /* 0x0000001fff097819 */ /* 0x001fe4000001140a */
[----:B------:R-:W-:Y:S02]  /*0e40*/  PRMT R113, RZ, 0x7610, R113 ;  /* 0x00007610ff717816 */ /* 0x000fe40000000071 */
[----:B------:R-:W-:Y:S02]  /*0e50*/  PRMT R112, RZ, 0x7610, R112 ;  /* 0x00007610ff707816 */ /* 0x000fe40000000070 */
[----:B------:R-:W-:Y:S01]  /*0e60*/  PRMT R111, RZ, 0x7610, R111 ;  /* 0x00007610ff6f7816 */ /* 0x000fe2000000006f */
[----:B------:R0:W-:Y:S01]  /*0e70*/  STL [R1+0x150], R10 ;  /* 0x0001500a01007387 */ /* 0x0001e20000100800 */
[----:B------:R-:W-:-:S02]  /*0e80*/  VIADD R20, R2, 0xffffffe5 ;  /* 0xffffffe502147836 */ /* 0x000fc40000000000 */
[C---:B------:R-:W-:Y:S01]  /*0e90*/  VIADD R22, R2.reuse, 0xffffffe6 ;  /* 0xffffffe602167836 */ /* 0x040fe20000000000 */
[----:B------:R1:W-:Y:S01]  /*0ea0*/  STL [R1+0x1f4], R9 ;  /* 0x0001f40901007387 */ /* 0x0003e20000100800 */
[C---:B------:R-:W-:Y:S02]  /*0eb0*/  VIADD R52, R2.reuse, 0xffffffe0 ;  /* 0xffffffe002347836 */ /* 0x040fe40000000000 */
[C---:B------:R-:W-:Y:S02]  /*0ec0*/  VIADD R23, R2.reuse, 0xffffffe2 ;  /* 0xffffffe202177836 */ /* 0x040fe40000000000 */
[----:B------:R-:W-:Y:S01]  /*0ed0*/  VIADD R24, R2, 0xffffffe3 ;  /* 0xffffffe302187836 */ /* 0x000fe20000000000 */
[----:B0-----:R-:W-:Y:S01]  /*0ee0*/  IADD3 R10, P6, PT, R10, UR20, RZ ;  /* 0x000000140a0a7c10 */ /* 0x001fe2000ffde0ff */
[----:B------:R-:W-:Y:S02]  /*0ef0*/  VIADD R25, R2, 0xffffffe7 ;  /* 0xffffffe702197836 */ /* 0x000fe40000000000 */
[----:B------:R-:W-:Y:S01]  /*0f00*/  IMAD.SHL.U32 R28, R82, 0x4, RZ ;  /* 0x00000004521c7824 */ /* 0x000fe200078e00ff */
[----:B------:R-:W-:Y:S01]  /*0f10*/  IADD3.X R11, PT, PT, R9, UR21, RZ, P6, !PT ;  /* 0x00000015090b7c10 */ /* 0x000fe2000b7fe4ff */
[----:B------:R-:W0:Y:S01]  /*0f20*/  LDCU UR9, c[0x0][0x3b0] ;  /* 0x00007600ff0977ac */ /* 0x000e220008000800 */
[----:B------:R-:W2:Y:S02]  /*0f30*/  FENCE.VIEW.ASYNC.S ;  /* 0x00000000000073c6 */ /* 0x000ea40000000000 */
[----:B--2---:R2:W3:Y:S02]  /*0f40*/  @!UP2 SYNCS.EXCH.64 URZ, [UR8], UR4 ;  /* 0x0000000408ffa5b2 */ /* 0x0044e40008000100 */
[----:B---3--:R-:W-:Y:S01]  /*0f50*/  BAR.SYNC.DEFER_BLOCKING 0x0 ;  /* 0x0000000000007b1d */ /* 0x008fe20000010000 */
[----:B-1----:R-:W-:-:S02]  /*0f60*/  SHF.R.S32.HI R9, RZ, 0x1f, R82 ;  /* 0x0000001fff097819 */ /* 0x002fc40000011452 */
[----:B------:R-:W-:Y:S02]  /*0f70*/  IADD3 R12, P6, PT, R10, R82, RZ ;  /* 0x000000520a0c7210 */ /* 0x000fe40007fde0ff */
[----:B------:R-:W-:Y:S01]  /*0f80*/  SHF.R.S32.HI R18, RZ, 0x1f, R14 ;  /* 0x0000001fff127819 */ /* 0x000fe2000001140e */
[----:B------:R1:W-:Y:S04]  /*0f90*/  STL [R1+0x1d0], R9 ;  /* 0x0001d00901007387 */ /* 0x0003e80000100800 */
[----:B------:R3:W-:Y:S04]  /*0fa0*/  STL [R1+0x1cc], R14 ;  /* 0x0001cc0e01007387 */ /* 0x0007e80000100800 */
[----:B------:R4:W-:Y:S04]  /*0fb0*/  STL [R1+0x26c], R18 ;  /* 0x00026c1201007387 */ /* 0x0009e80000100800 */
[----:B------:R-:W5:Y:S01]  /*0fc0*/  @!P0 LDG.E.U8 R79, desc[UR24][R10.64] ;  /* 0x000000180a4f8981 */ /* 0x000f62000c1e1100 */
[----:B------:R-:W-:Y:S01]  /*0fd0*/  ISETP.GE.U32.AND P0, PT, R13, 0x7fffffdc, PT ;  /* 0x7fffffdc0d00780c */ /* 0x000fe20003f06070 */
[----:B------:R-:W-:Y:S01]  /*0fe0*/  IMAD.X R13, R9, 0x1, R11, P6 ;  /* 0x00000001090d7824 */ /* 0x000fe200030e060b */
[----:B------:R-:W-:Y:S01]  /*0ff0*/  IADD3 R16, P6, PT, R14, R10, RZ ;  /* 0x0000000a0e107210 */ /* 0x000fe20007fde0ff */
[----:B-1----:R-:W-:-:S02]  /*1000*/  VIADD R9, R2, 0xfffffffa ;  /* 0xfffffffa02097836 */ /* 0x002fc40000000000 */
[----:B---3--:R-:W-:Y:S01]  /*1010*/  IMAD R14, R82, 0x3, RZ ;  /* 0x00000003520e7824 */ /* 0x008fe200078e02ff */
[----:B------:R1:W3:Y:S01]  /*1020*/  @!P3 LDG.E.U8 R113, desc[UR24][R12.64] ;  /* 0x000000180c71b981 */ /* 0x0002e2000c1e1100 */
[----:B------:R-:W-:Y:S01]  /*1030*/  IMAD.X R17, R18, 0x1, R11, P6 ;  /* 0x0000000112117824 */ /* 0x000fe200030e060b */
[----:B------:R-:W-:Y:S01]  /*1040*/  ISETP.GE.U32.AND P3, PT, R9, 0x7fffffdb, PT ;  /* 0x7fffffdb0900780c */ /* 0x000fe20003f66070 */
[----:B------:R-:W-:Y:S01]  /*1050*/  VIADD R9, R2, 0xfffffff9 ;  /* 0xfffffff902097836 */ /* 0x000fe20000000000 */
[----:B----4-:R-:W-:Y:S01]  /*1060*/  IADD3 R18, P6, PT, R14, R10, RZ ;  /* 0x0000000a0e127210 */ /* 0x010fe20007fde0ff */
[----:B------:R4:W-:Y:S04]  /*1070*/  STL [R1+0x1c8], R14 ;  /* 0x0001c80e01007387 */ /* 0x0009e80000100800 */
[----:B------:R0:W2:Y:S01]  /*1080*/  @!P5 LDG.E.U8 R112, desc[UR24][R16.64] ;  /* 0x000000181070d981 */ /* 0x0000a2000c1e1100 */
[----:B-1----:R-:W-:-:S02]  /*1090*/  SHF.R.S32.HI R12, RZ, 0x1f, R14 ;  /* 0x0000001fff0c7819 */ /* 0x002fc4000001140e */
[----:B------:R-:W-:Y:S01]  /*10a0*/  ISETP.GE.U32.AND P5, PT, R9, 0x7fffffda, PT ;  /* 0x7fffffda0900780c */ /* 0x000fe20003fa6070 */
[C---:B------:R-:W-:Y:S02]  /*10b0*/  VIADD R9, R2.reuse, 0xffffffed ;  /* 0xffffffed02097836 */ /* 0x040fe40000000000 */
[----:B----4-:R-:W-:Y:S02]  /*10c0*/  VIADD R14, R2, 0xffffffec ;  /* 0xffffffec020e7836 */ /* 0x010fe40000000000 */
[----:B------:R-:W-:Y:S01]  /*10d0*/  IMAD.X R19, R12, 0x1, R11, P6 ;  /* 0x000000010c137824 */ /* 0x000fe200030e060b */
[----:B------:R1:W-:Y:S02]  /*10e0*/  STL [R1+0x268], R12 ;  /* 0x0002680c01007387 */ /* 0x0003e40000100800 */
[----:B------:R-:W-:Y:S02]  /*10f0*/  ISETP.GE.U32.AND P6, PT, R14, 0x7fffffcd, PT ;  /* 0x7fffffcd0e00780c */ /* 0x000fe40003fc6070 */
[----:B------:R4:W2:Y:S01]  /*1100*/  @!P4 LDG.E.U8 R111, desc[UR24][R18.64] ;  /* 0x00000018126fc981 */ /* 0x0008a2000c1e1100 */
[----:B------:R-:W-:Y:S01]  /*1110*/  ISETP.GE.U32.AND P4, PT, R9, 0x7fffffce, PT ;  /* 0x7fffffce0900780c */ /* 0x000fe20003f86070 */
[----:B------:R-:W-:-:S02]  /*1120*/  VIADD R9, R2, 0xffffffef ;  /* 0xffffffef02097836 */ /* 0x000fc40000000000 */
[----:B-1----:R-:W-:Y:S01]  /*1130*/  VIADD R12, R2, 0xffffffee ;  /* 0xffffffee020c7836 */ /* 0x002fe20000000000 */
[----:B------:R-:W-:Y:S02]  /*1140*/  SEL R14, RZ, 0x1, P6 ;  /* 0x00000001ff0e7807 */ /* 0x000fe40003000000 */
[----:B0-----:R-:W-:Y:S02]  /*1150*/  SEL R17, RZ, 0x1fffe, P4 ;  /* 0x0001fffeff117807 */ /* 0x001fe40002000000 */
[----:B------:R-:W-:Y:S01]  /*1160*/  ISETP.GE.U32.AND P6, PT, R12, 0x7fffffcf, PT ;  /* 0x7fffffcf0c00780c */ /* 0x000fe20003fc6070 */
[C---:B------:R-:W-:Y:S01]  /*1170*/  VIADD R12, R2.reuse, 0xffffffe8 ;  /* 0xffffffe8020c7836 */ /* 0x040fe20000000000 */
[----:B------:R-:W-:Y:S01]  /*1180*/  ISETP.GE.U32.AND P4, PT, R9, 0x7fffffd0, PT ;  /* 0x7fffffd00900780c */ /* 0x000fe20003f86070 */
[C---:B------:R-:W-:Y:S01]  /*1190*/  VIADD R9, R2.reuse, 0xffffffe9 ;  /* 0xffffffe902097836 */ /* 0x040fe20000000000 */
[----:B------:R-:W-:Y:S01]  /*11a0*/  SEL R13, RZ, 0x4, P6 ;  /* 0x00000004ff0d7807 */ /* 0x000fe20003000000 */
[----:B------:R-:W-:Y:S01]  /*11b0*/  VIADD R16, R2, 0xffffffea ;  /* 0xffffffea02107836 */ /* 0x000fe20000000000 */
[----:B------:R-:W-:-:S02]  /*11c0*/  ISETP.GE.U32.AND P6, PT, R12, 0x7fffffc9, PT ;  /* 0x7fffffc90c00780c */ /* 0x000fc40003fc6070 */
[----:B------:R-:W-:Y:S02]  /*11d0*/  SEL R12, RZ, 0x7fff8, P4 ;  /* 0x0007fff8ff0c7807 */ /* 0x000fe40002000000 */
[----:B------:R-:W-:Y:S01]  /*11e0*/  ISETP.GE.U32.AND P4, PT, R9, 0x7fffffca, PT ;  /* 0x7fffffca0900780c */ /* 0x000fe20003f86070 */
[----:B------:R-:W-:Y:S01]  /*11f0*/  VIADD R9, R2, 0xffffffeb ;  /* 0xffffffeb02097836 */ /* 0x000fe20000000000 */
[----:B----4-:R-:W-:Y:S02]  /*1200*/  SEL R18, RZ, 0x1, P6 ;  /* 0x00000001ff127807 */ /* 0x010fe40003000000 */
[----:B------:R-:W-:Y:S01]  /*1210*/  ISETP.GE.U32.AND P6, PT, R16, 0x7fffffcb, PT ;  /* 0x7fffffcb1000780c */ /* 0x000fe20003fc6070 */
[----:B------:R-:W-:Y:S01]  /*1220*/  VIADD R16, R2, 0xffffffe4 ;  /* 0xffffffe402107836 */ /* 0x000fe20000000000 */
[----:B------:R-:W-:Y:S02]  /*1230*/  SEL R19, RZ, 0x1fffe, P4 ;  /* 0x0001fffeff137807 */ /* 0x000fe40002000000 */
[----:B------:R-:W-:-:S02]  /*1240*/  ISETP.GE.U32.AND P4, PT, R9, 0x7fffffcc, PT ;  /* 0x7fffffcc0900780c */ /* 0x000fc40003f86070 */
[----:B------:R-:W-:Y:S02]  /*1250*/  SEL R9, RZ, 0x4, P6 ;  /* 0x00000004ff097807 */ /* 0x000fe40003000000 */
[----:B------:R-:W-:Y:S02]  /*1260*/  ISETP.GE.U32.AND P6, PT, R16, 0x7fffffc5, PT ;  /* 0x7fffffc51000780c */ /* 0x000fe40003fc6070 */
[----:B------:R-:W-:Y:S02]  /*1270*/  SEL R16, RZ, 0x7fff8, P4 ;  /* 0x0007fff8ff107807 */ /* 0x000fe40002000000 */
[----:B------:R-:W-:Y:S01]  /*1280*/  ISETP.GE.U32.AND P4, PT, R20, 0x7fffffc6, PT ;  /* 0x7fffffc61400780c */ /* 0x000fe20003f86070 */
[----:B------:R-:W-:Y:S01]  /*1290*/  VIADD R20, R2, 0xffffffe1 ;  /* 0xffffffe102147836 */ /* 0x000fe20000000000 */
[----:B------:R-:W-:Y:S02]  /*12a0*/  SEL R21, RZ, 0x1, P6 ;  /* 0x00000001ff157807 */ /* 0x000fe40003000000 */
[----:B------:R-:W-:-:S02]  /*12b0*/  ISETP.GE.U32.AND P6, PT, R22, 0x7fffffc7, PT ;  /* 0x7fffffc71600780c */ /* 0x000fc40003fc6070 */
[----:B------:R-:W-:Y:S02]  /*12c0*/  SEL R22, RZ, 0x1fffe, P4 ;  /* 0x0001fffeff167807 */ /* 0x000fe40002000000 */
[----:B------:R-:W-:-:S04]  /*12d0*/  ISETP.GE.U32.AND P4, PT, R20, 0x7fffffc2, PT ;  /* 0x7fffffc21400780c */ /* 0x000fc80003f86070 */
[----:B------:R-:W-:Y:S02]  /*12e0*/  SEL R26, RZ, 0x1fffe, P4 ;  /* 0x0001fffeff1a7807 */ /* 0x000fe40002000000 */
[----:B------:R-:W-:Y:S01]  /*12f0*/  ISETP.GE.U32.AND P4, PT, R52, 0x7fffffc1, PT ;  /* 0x7fffffc13400780c */ /* 0x000fe20003f86070 */
[----:B------:R-:W-:Y:S01]  /*1300*/  IMAD.IADD R14, R14, 0x1, R17 ;  /* 0x000000010e0e7824 */ /* 0x000fe200078e0211 */
[----:B------:R-:W-:Y:S02]  /*1310*/  SEL R20, RZ, 0x4, P6 ;  /* 0x00000004ff147807 */ /* 0x000fe40003000000 */
[----:B------:R-:W-:Y:S02]  /*1320*/  ISETP.GE.U32.AND P6, PT, R23, 0x7fffffc3, PT ;  /* 0x7fffffc31700780c */ /* 0x000fe40003fc6070 */
[----:B------:R-:W-:Y:S02]  /*1330*/  SEL R17, RZ, 0x1, P4 ;  /* 0x00000001ff117807 */ /* 0x000fe40002000000 */
[----:B------:R-:W-:-:S02]  /*1340*/  SEL R23, RZ, 0x4, P6 ;  /* 0x00000004ff177807 */ /* 0x000fc40003000000 */
[----:B------:R-:W-:Y:S01]  /*1350*/  ISETP.GE.U32.AND P6, PT, R24, 0x7fffffc4, PT ;  /* 0x7fffffc41800780c */ /* 0x000fe20003fc6070 */
[----:B------:R-:W-:Y:S01]  /*1360*/  IMAD.IADD R17, R17, 0x1, R26 ;  /* 0x0000000111117824 */ /* 0x000fe200078e021a */
[----:B------:R-:W-:Y:S01]  /*1370*/  LOP3.LUT R14, R14, 0x3, RZ, 0xc0, !PT ;  /* 0x000000030e0e7812 */ /* 0x000fe200078ec0ff */
[----:B------:R-:W-:Y:S01]  /*1380*/  IMAD.IADD R18, R18, 0x1, R19 ;  /* 0x0000000112127824 */ /* 0x000fe200078e0213 */
[----:B------:R-:W-:Y:S01]  /*1390*/  SEL R24, RZ, 0x7fff8, P6 ;  /* 0x0007fff8ff187807 */ /* 0x000fe20003000000 */
[----:B------:R-:W-:Y:S01]  /*13a0*/  IMAD.IADD R21, R21, 0x1, R22 ;  /* 0x0000000115157824 */ /* 0x000fe200078e0216 */
[----:B------:R-:W-:Y:S02]  /*13b0*/  ISETP.GE.U32.AND P6, PT, R25, 0x7fffffc8, PT ;  /* 0x7fffffc81900780c */ /* 0x000fe40003fc6070 */
[----:B------:R-:W-:Y:S02]  /*13c0*/  LOP3.LUT R17, R17, 0x3, RZ, 0xc0, !PT ;  /* 0x0000000311117812 */ /* 0x000fe400078ec0ff */
[----:B------:R-:W-:-:S02]  /*13d0*/  IADD3 R14, PT, PT, R14, R12, R13 ;  /* 0x0000000c0e0e7210 */ /* 0x000fc40007ffe00d */
[----:B------:R-:W-:Y:S02]  /*13e0*/  LOP3.LUT R18, R18, 0x3, RZ, 0xc0, !PT ;  /* 0x0000000312127812 */ /* 0x000fe400078ec0ff */
[----:B------:R-:W-:Y:S02]  /*13f0*/  SEL R13, RZ, 0x7fff8, P6 ;  /* 0x0007fff8ff0d7807 */ /* 0x000fe40003000000 */
[----:B------:R-:W-:Y:S02]  /*1400*/  IADD3 R17, PT, PT, R17, R24, R23 ;  /* 0x0000001811117210 */ /* 0x000fe40007ffe017 */
[----:B------:R-:W-:Y:S02]  /*1410*/  LOP3.LUT R21, R21, 0x3, RZ, 0xc0, !PT ;  /* 0x0000000315157812 */ /* 0x000fe400078ec0ff */
[----:B------:R-:W-:Y:S02]  /*1420*/  SHF.R.S32.HI R27, RZ, 0x1f, R28 ;  /* 0x0000001fff1b7819 */ /* 0x000fe4000001141c */
[----:B------:R-:W-:-:S02]  /*1430*/  IADD3 R12, P6, PT, R28, R10, RZ ;  /* 0x0000000a1c0c7210 */ /* 0x000fc40007fde0ff */
[----:B------:R-:W-:Y:S01]  /*1440*/  IADD3 R9, PT, PT, R18, R16, R9 ;  /* 0x0000001012097210 */ /* 0x000fe20007ffe009 */
[----:B------:R-:W-:Y:S01]  /*1450*/  IMAD R16, R82, 0x5, RZ ;  /* 0x0000000552107824 */ /* 0x000fe200078e02ff */
[----:B------:R-:W-:Y:S01]  /*1460*/  IADD3 R20, PT, PT, R21, R13, R20 ;  /* 0x0000000d15147210 */ /* 0x000fe20007ffe014 */
[----:B------:R-:W-:Y:S01]  /*1470*/  IMAD.X R13, R27, 0x1, R11, P6 ;  /* 0x000000011b0d7824 */ /* 0x000fe200030e060b */
[----:B------:R-:W-:Y:S02]  /*1480*/  LOP3.LUT R17, R17, 0xf, RZ, 0xc0, !PT ;  /* 0x0000000f11117812 */ /* 0x000fe400078ec0ff */
[----:B------:R-:W-:Y:S01]  /*1490*/  PRMT R110, RZ, 0x7610, R110 ;  /* 0x00007610ff6e7816 */ /* 0x000fe2000000006e */
[----:B------:R-:W-:Y:S01]  /*14a0*/  STL [R1+0x1c4], R28 ;  /* 0x0001c41c01007387 */ /* 0x000fe20000100800 */
[----:B------:R-:W-:Y:S01]  /*14b0*/  SHF.R.S32.HI R18, RZ, 0x1f, R16 ;  /* 0x0000001fff127819 */ /* 0x000fe20000011410 */
[----:B------:R-:W-:Y:S02]  /*14c0*/  IMAD R17, R20, 0x10, R17 ;  /* 0x0000001014117824 */ /* 0x000fe400078e0211 */
[----:B------:R-:W-:Y:S01]  /*14d0*/  STL [R1+0x264], R27 ;  /* 0x0002641b01007387 */ /* 0x000fe20000100800 */
[----:B------:R-:W-:-:S03]  /*14e0*/  IMAD.SHL.U32 R9, R9, 0x100, RZ ;  /* 0x0000010009097824 */ /* 0x000fc600078e00ff */
[----:B------:R0:W-:Y:S04]  /*14f0*/  STL [R1+0x1c0], R16 ;  /* 0x0001c01001007387 */ /* 0x0001e80000100800 */
[----:B------:R1:W4:Y:S01]  /*1500*/  @!P0 LDG.E.U8 R110, desc[UR24][R12.64] ;  /* 0x000000180c6e8981 */ /* 0x000322000c1e1100 */
[----:B------:R-:W-:Y:S02]  /*1510*/  LOP3.LUT R19, R17, 0xff, RZ, 0xc0, !PT ;  /* 0x000000ff11137812 */ /* 0x000fe400078ec0ff */
[----:B0-----:R-:W-:Y:S01]  /*1520*/  IADD3 R16, P6, PT, R16, R10, RZ ;  /* 0x0000000a10107210 */ /* 0x001fe20007fde0ff */
[----:B-1----:R-:W-:Y:S01]  /*1530*/  IMAD R12, R82, 0x6, RZ ;  /* 0x00000006520c7824 */ /* 0x002fe200078e02ff */
[----:B------:R-:W-:Y:S01]  /*1540*/  LOP3.LUT R9, R9, 0xf00, RZ, 0xe2, !PT ;  /* 0x00000f0009097812 */ /* 0x000fe200078ee2ff */
[----:B------:R0:W-:Y:S02]  /*1550*/  STL [R1+0x260], R18 ;  /* 0x0002601201007387 */ /* 0x0001e40000100800 */
[----:B------:R-:W-:Y:S01]  /*1560*/  IMAD.X R17, R18, 0x1, R11, P6 ;  /* 0x0000000112117824 */ /* 0x000fe200030e060b */
[----:B------:R-:W-:Y:S01]  /*1570*/  PRMT R109, RZ, 0x7610, R109 ;  /* 0x00007610ff6d7816 */ /* 0x000fe2000000006d */
[----:B------:R1:W-:Y:S01]  /*1580*/  STL [R1+0x1bc], R12 ;  /* 0x0001bc0c01007387 */ /* 0x0003e20000100800 */
[----:B------:R-:W-:Y:S01]  /*1590*/  IMAD R14, R14, 0x1000, R9 ;  /* 0x000010000e0e7824 */ /* 0x000fe200078e0209 */
[----:B0-----:R-:W-:-:S03]  /*15a0*/  SHF.R.S32.HI R18, RZ, 0x1f, R12 ;  /* 0x0000001fff127819 */ /* 0x001fc6000001140c */
[----:B------:R0:W2:Y:S01]  /*15b0*/  @!P3 LDG.E.U8 R109, desc[UR24][R16.64] ;  /* 0x00000018106db981 */ /* 0x0000a2000c1e1100 */
[----:B-1----:R-:W-:Y:S01]  /*15c0*/  IADD3 R12, P6, PT, R12, R10, RZ ;  /* 0x0000000a0c0c7210 */ /* 0x002fe20007fde0ff */
[----:B------:R-:W-:Y:S01]  /*15d0*/  VIADD R9, R2, 0xfffffff8 ;  /* 0xfffffff802097836 */ /* 0x000fe20000000000 */
[----:B------:R-:W-:Y:S01]  /*15e0*/  PRMT R108, RZ, 0x7610, R108 ;  /* 0x00007610ff6c7816 */ /* 0x000fe2000000006c */
[----:B------:R-:W-:Y:S02]  /*15f0*/  IMAD.IADD R14, R14, 0x1, R19 ;  /* 0x000000010e0e7824 */ /* 0x000fe400078e0213 */
[----:B------:R-:W-:Y:S02]  /*1600*/  IMAD.X R13, R18, 0x1, R11, P6 ;  /* 0x00000001120d7824 */ /* 0x000fe400030e060b */
[----:B0-----:R-:W-:Y:S01]  /*1610*/  IMAD R17, R82, 0x7, RZ ;  /* 0x0000000752117824 */ /* 0x001fe200078e02ff */
[----:B------:R-:W-:Y:S01]  /*1620*/  ISETP.GE.U32.AND P0, PT, R9, 0x7fffffd9, PT ;  /* 0x7fffffd90900780c */ /* 0x000fe20003f06070 */
[----:B------:R0:W-:Y:S01]  /*1630*/  STL [R1+0x25c], R18 ;  /* 0x00025c1201007387 */ /* 0x0001e20000100800 */
[----:B------:R-:W-:-:S02]  /*1640*/  VIADD R9, R2, 0xfffffff7 ;  /* 0xfffffff702097836 */ /* 0x000fc40000000000 */
[----:B------:R-:W-:Y:S01]  /*1650*/  SHF.R.S32.HI R16, RZ, 0x1f, R17 ;  /* 0x0000001fff107819 */ /* 0x000fe20000011411 */
[----:B------:R1:W2:Y:S01]  /*1660*/  @!P5 LDG.E.U8 R108, desc[UR24][R12.64] ;  /* 0x000000180c6cd981 */ /* 0x0002a2000c1e1100 */
[----:B------:R-:W-:Y:S02]  /*1670*/  LOP3.LUT R14, R14, 0xffff, RZ, 0xc0, !PT ;  /* 0x0000ffff0e0e7812 */ /* 0x000fe400078ec0ff */
[----:B0-----:R-:W-:Y:S01]  /*1680*/  IADD3 R18, P6, PT, R17, R10, RZ ;  /* 0x0000000a11127210 */ /* 0x001fe20007fde0ff */
[----:B------:R-:W-:Y:S01]  /*1690*/  STL [R1+0x1b8], R17 ;  /* 0x0001b81101007387 */ /* 0x000fe20000100800 */
[----:B-1----:R-:W-:Y:S01]  /*16a0*/  IMAD.SHL.U32 R12, R82, 0x8, RZ ;  /* 0x00000008520c7824 */ /* 0x002fe200078e00ff */
[----:B------:R-:W-:Y:S02]  /*16b0*/  ISETP.GE.U32.AND P3, PT, R9, 0x7fffffd8, PT ;  /* 0x7fffffd80900780c */ /* 0x000fe40003f66070 */
[----:B------:R0:W-:Y:S01]  /*16c0*/  STL [R1+0x258], R16 ;  /* 0x0002581001007387 */ /* 0x0001e20000100800 */
[----:B------:R-:W-:Y:S01]  /*16d0*/  IMAD.X R19, R16, 0x1, R11, P6 ;  /* 0x0000000110137824 */ /* 0x000fe200030e060b */
[----:B------:R-:W-:Y:S01]  /*16e0*/  SHF.R.U32.HI R9, RZ, 0xf, R14 ;  /* 0x0000000fff097819 */ /* 0x000fe2000001160e */
[----:B------:R-:W-:Y:S01]  /*16f0*/  IMAD.SHL.U32 R13, R82, 0x10, RZ ;  /* 0x00000010520d7824 */ /* 0x000fe200078e00ff */
[----:B------:R-:W-:Y:S01]  /*1700*/  SHF.R.S32.HI R20, RZ, 0x1f, R12 ;  /* 0x0000001fff147819 */ /* 0x000fe2000001140c */
[----:B------:R1:W-:Y:S01]  /*1710*/  STL [R1+0x1b4], R12 ;  /* 0x0001b40c01007387 */ /* 0x0003e20000100800 */
[----:B------:R-:W-:-:S02]  /*1720*/  LOP3.LUT P5, RZ, R9, 0x1, RZ, 0xc0, !PT ;  /* 0x0000000109ff7812 */ /* 0x000fc400078ac0ff */
[-C--:B0-----:R-:W-:Y:S01]  /*1730*/  IADD3 R16, P6, PT, R12, R10.reuse, RZ ;  /* 0x0000000a0c107210 */ /* 0x081fe20007fde0ff */
[----:B------:R-:W-:Y:S04]  /*1740*/  STL [R1+0x194], R13 ;  /* 0x0001940d01007387 */ /* 0x000fe80000100800 */
[----:B------:R0:W-:Y:S01]  /*1750*/  STL [R1+0x254], R20 ;  /* 0x0002541401007387 */ /* 0x0001e20000100800 */
[----:B------:R-:W-:Y:S01]  /*1760*/  IMAD.X R17, R20, 0x1, R11, P6 ;  /* 0x0000000114117824 */ /* 0x000fe200030e060b */
[----:B-1----:R-:W-:Y:S02]  /*1770*/  SHF.R.S32.HI R12, RZ, 0x1f, R13 ;  /* 0x0000001fff0c7819 */ /* 0x002fe4000001140d */
[----:B------:R-:W-:Y:S01]  /*1780*/  PRMT R107, RZ, 0x7610, R107 ;  /* 0x00007610ff6b7816 */ /* 0x000fe2000000006b */
[----:B------:R-:W-:Y:S01]  /*1790*/  VIADD R9, R2, 0xfffffff6 ;  /* 0xfffffff602097836 */ /* 0x000fe20000000000 */
[----:B0-----:R-:W-:Y:S01]  /*17a0*/  IADD3 R20, P6, PT, R13, R10, RZ ;  /* 0x0000000a0d147210 */ /* 0x001fe20007fde0ff */
[----:B------:R0:W-:Y:S01]  /*17b0*/  STL [R1+0x234], R12 ;  /* 0x0002340c01007387 */ /* 0x0001e20000100800 */
[----:B------:R-:W-:-:S02]  /*17c0*/  PRMT R77, RZ, 0x7610, R77 ;  /* 0x00007610ff4d7816 */ /* 0x000fc4000000004d */
[----:B------:R-:W-:Y:S01]  /*17d0*/  PRMT R78, RZ, 0x7610, R78 ;  /* 0x00007610ff4e7816 */ /* 0x000fe2000000004e */
[----:B------:R-:W-:Y:S01]  /*17e0*/  IMAD.X R21, R12, 0x1, R11, P6 ;  /* 0x000000010c157824 */ /* 0x000fe200030e060b */
[----:B------:R1:W2:Y:S01]  /*17f0*/  @!P0 LDG.E.U8 R107, desc[UR24][R18.64] ;  /* 0x00000018126b8981 */ /* 0x0002a2000c1e1100 */
[----:B------:R-:W-:-:S03]  /*1800*/  ISETP.GE.U32.AND P0, PT, R9, 0x7fffffd7, PT ;  /* 0x7fffffd70900780c */ /* 0x000fc60003f06070 */
[----:B------:R1:W2:Y:S01]  /*1810*/  @!P3 LDG.E.U8 R78, desc[UR24][R16.64] ;  /* 0x00000018104eb981 */ /* 0x0002a2000c1e1100 */
[----:B0-----:R-:W-:Y:S02]  /*1820*/  IMAD R12, R82, 0x9, RZ ;  /* 0x00000009520c7824 */ /* 0x001fe400078e02ff */
[----:B------:R-:W-:Y:S01]  /*1830*/  VIADD R9, R2, 0xfffffff5 ;  /* 0xfffffff502097836 */ /* 0x000fe20000000000 */
[----:B------:R-:W2:Y:S02]  /*1840*/  @P5 LDG.E.U8 R77, desc[UR24][R20.64] ;  /* 0x00000018144d5981 */ /* 0x000ea4000c1e1100 */
[----:B-1----:R-:W-:Y:S02]  /*1850*/  SHF.R.S32.HI R18, RZ, 0x1f, R12 ;  /* 0x0000001fff127819 */ /* 0x002fe4000001140c */
[----:B------:R0:W-:Y:S01]  /*1860*/  STL [R1+0x1b0], R12 ;  /* 0x0001b00c01007387 */ /* 0x0001e20000100800 */
[----:B------:R-:W-:Y:S01]  /*1870*/  IMAD R16, R82, 0x18, RZ ;  /* 0x0000001852107824 */ /* 0x000fe200078e02ff */
[----:B------:R-:W-:-:S02]  /*1880*/  ISETP.GE.U32.AND P3, PT, R9, 0x7fffffd6, PT ;  /* 0x7fffffd60900780c */ /* 0x000fc40003f66070 */
[----:B------:R1:W-:Y:S01]  /*1890*/  STL [R1+0x250], R18 ;  /* 0x0002501201007387 */ /* 0x0003e20000100800 */
[----:B------:R-:W-:Y:S02]  /*18a0*/  PRMT R106, RZ, 0x7610, R106 ;  /* 0x00007610ff6a7816 */ /* 0x000fe4000000006a */
[-C--:B0-----:R-:W-:Y:S01]  /*18b0*/  IADD3 R12, P5, PT, R12, R10.reuse, RZ ;  /* 0x0000000a0c0c7210 */ /* 0x081fe20007fbe0ff */
[----:B------:R0:W-:Y:S01]  /*18c0*/  STL [R1+0x174], R16 ;  /* 0x0001741001007387 */ /* 0x0001e20000100800 */
[----:B------:R-:W-:Y:S02]  /*18d0*/  SHF.R.U32.HI R9, RZ, 0x7, R14 ;  /* 0x00000007ff097819 */ /* 0x000fe4000001160e */
[----:B------:R-:W-:Y:S01]  /*18e0*/  SHF.R.S32.HI R17, RZ, 0x1f, R16 ;  /* 0x0000001fff117819 */ /* 0x000fe20000011410 */
[----:B------:R-:W-:Y:S01]  /*18f0*/  IMAD.X R13, R18, 0x1, R11, P5 ;  /* 0x00000001120d7824 */ /* 0x000fe200028e060b */
[----:B-1----:R-:W-:Y:S02]  /*1900*/  IADD3 R18, P5, PT, R16, R10, RZ ;  /* 0x0000000a10127210 */ /* 0x002fe40007fbe0ff */
[----:B------:R-:W-:Y:S01]  /*1910*/  LOP3.LUT P6, RZ, R9, 0x1, RZ, 0xc0, !PT ;  /* 0x0000000109ff7812 */ /* 0x000fe200078cc0ff */
[----:B------:R-:W-:Y:S01]  /*1920*/  STL [R1+0x214], R17 ;  /* 0x0002141101007387 */ /* 0x000fe20000100800 */
[----:B0-----:R-:W-:-:S03]  /*1930*/  IMAD R16, R82, 0xa, RZ ;  /* 0x0000000a52107824 */ /* 0x001fc600078e02ff */
[----:B------:R0:W2:Y:S04]  /*1940*/  @!P0 LDG.E.U8 R106, desc[UR24][R12.64] ;  /* 0x000000180c6a8981 */ /* 0x0000a8000c1e1100 */
[----:B------:R1:W-:Y:S01]  /*1950*/  STL [R1+0x1ac], R16 ;  /* 0x0001ac1001007387 */ /* 0x0003e20000100800 */
[----:B------:R-:W-:Y:S01]  /*1960*/  VIADD R9, R2, 0xfffffff4 ;  /* 0xfffffff402097836 */ /* 0x000fe20000000000 */
[----:B0-----:R-:W-:Y:S02]  /*1970*/  SHF.R.S32.HI R12, RZ, 0x1f, R16 ;  /* 0x0000001fff0c7819 */ /* 0x001fe40000011410 */
[----:B-1----:R-:W-:Y:S01]  /*1980*/  IADD3 R16, P0, PT, R16, R10, RZ ;  /* 0x0000000a10107210 */ /* 0x002fe20007f1e0ff */
[--C-:B------:R-:W-:Y:S01]  /*1990*/  IMAD.X R19, R17, 0x1, R11.reuse, P5 ;  /* 0x0000000111137824 */ /* 0x100fe200028e060b */
[----:B------:R-:W-:Y:S01]  /*19a0*/  PRMT R76, RZ, 0x7610, R76 ;  /* 0x00007610ff4c7816 */ /* 0x000fe2000000004c */
[----:B------:R0:W-:Y:S02]  /*19b0*/  STL [R1+0x24c], R12 ;  /* 0x00024c0c01007387 */ /* 0x0001e40000100800 */
[----:B------:R-:W-:Y:S01]  /*19c0*/  IMAD.X R17, R12, 0x1, R11, P0 ;  /* 0x000000010c117824 */ /* 0x000fe200000e060b */
[----:B------:R-:W-:Y:S01]  /*19d0*/  ISETP.GE.U32.AND P5, PT, R9, 0x7fffffd5, PT ;  /* 0x7fffffd50900780c */ /* 0x000fe20003fa6070 */
[----:B------:R-:W-:Y:S01]  /*19e0*/  VIADD R9, R2, 0xfffffff3 ;  /* 0xfffffff302097836 */ /* 0x000fe20000000000 */
[----:B------:R1:W2:Y:S01]  /*19f0*/  @P6 LDG.E.U8 R76, desc[UR24][R18.64] ;  /* 0x00000018124c6981 */ /* 0x0002a2000c1e1100 */
[----:B------:R-:W-:Y:S01]  /*1a00*/  PRMT R105, RZ, 0x7610, R105 ;  /* 0x00007610ff697816 */ /* 0x000fe20000000069 */
[----:B0-----:R-:W-:-:S02]  /*1a10*/  IMAD R12, R82, 0xb, RZ ;  /* 0x0000000b520c7824 */ /* 0x001fc400078e02ff */
[----:B------:R-:W-:-:S03]  /*1a20*/  ISETP.GE.U32.AND P0, PT, R9, 0x7fffffd4, PT ;  /* 0x7fffffd40900780c */ /* 0x000fc60003f06070 */
[----:B------:R0:W2:Y:S01]  /*1a30*/  @!P3 LDG.E.U8 R105, desc[UR24][R16.64] ;  /* 0x000000181069b981 */ /* 0x0000a2000c1e1100 */
[----:B-1----:R-:W-:-:S03]  /*1a40*/  SHF.R.S32.HI R19, RZ, 0x1f, R12 ;  /* 0x0000001fff137819 */ /* 0x002fc6000001140c */
[----:B------:R1:W-:Y:S01]  /*1a50*/  STL [R1+0x1a8], R12 ;  /* 0x0001a80c01007387 */ /* 0x0003e20000100800 */
[----:B------:R-:W-:Y:S02]  /*1a60*/  IMAD R18, R82, 0xc, RZ ;  /* 0x0000000c52127824 */ /* 0x000fe400078e02ff */
[----:B------:R-:W-:Y:S01]  /*1a70*/  VIADD R9, R2, 0xfffffff2 ;  /* 0xfffffff202097836 */ /* 0x000fe20000000000 */
[----:B------:R-:W-:Y:S01]  /*1a80*/  STL [R1+0x248], R19 ;  /* 0x0002481301007387 */ /* 0x000fe20000100800 */
[----:B-1----:R-:W-:-:S03]  /*1a90*/  IADD3 R12, P6, PT, R12, R10, RZ ;  /* 0x0000000a0c0c7210 */ /* 0x002fc60007fde0ff */
[----:B------:R1:W-:Y:S01]  /*1aa0*/  STL [R1+0x1a4], R18 ;  /* 0x0001a41201007387 */ /* 0x0003e20000100800 */
[----:B0-----:R-:W-:Y:S01]  /*1ab0*/  SHF.R.S32.HI R17, RZ, 0x1f, R18 ;  /* 0x0000001fff117819 */ /* 0x001fe20000011412 */
[----:B------:R-:W-:Y:S02]  /*1ac0*/  IMAD R16, R82, 0xd, RZ ;  /* 0x0000000d52107824 */ /* 0x000fe400078e02ff */
[--C-:B------:R-:W-:Y:S01]  /*1ad0*/  IMAD.X R13, R19, 0x1, R11.reuse, P6 ;  /* 0x00000001130d7824 */ /* 0x100fe200030e060b */
[----:B------:R-:W-:Y:S02]  /*1ae0*/  ISETP.GE.U32.AND P3, PT, R9, 0x7fffffd3, PT ;  /* 0x7fffffd30900780c */ /* 0x000fe40003f66070 */
[----:B-1----:R-:W-:Y:S01]  /*1af0*/  IADD3 R18, P6, PT, R18, R10, RZ ;  /* 0x0000000a12127210 */ /* 0x002fe20007fde0ff */
[----:B------:R0:W-:Y:S01]  /*1b00*/  STL [R1+0x1a0], R16 ;  /* 0x0001a01001007387 */ /* 0x0001e20000100800 */
[----:B------:R-:W-:Y:S02]  /*1b10*/  PRMT R104, RZ, 0x7610, R104 ;  /* 0x00007610ff687816 */ /* 0x000fe40000000068 */
[----:B------:R-:W-:Y:S01]  /*1b20*/  SHF.R.S32.HI R20, RZ, 0x1f, R16 ;  /* 0x0000001fff147819 */ /* 0x000fe20000011410 */
[----:B------:R-:W-:Y:S01]  /*1b30*/  IMAD.X R19, R17, 0x1, R11, P6 ;  /* 0x0000000111137824 */ /* 0x000fe200030e060b */
[----:B------:R1:W-:Y:S01]  /*1b40*/  STL [R1+0x244], R17 ;  /* 0x0002441101007387 */ /* 0x0003e20000100800 */
[----:B------:R-:W-:Y:S01]  /*1b50*/  PRMT R102, RZ, 0x7610, R102 ;  /* 0x00007610ff667816 */ /* 0x000fe20000000066 */
[----:B------:R-:W-:-:S02]  /*1b60*/  VIADD R9, R2, 0xfffffff1 ;  /* 0xfffffff102097836 */ /* 0x000fc40000000000 */
[----:B------:R3:W2:Y:S01]  /*1b70*/  @!P5 LDG.E.U8 R104, desc[UR24][R12.64] ;  /* 0x000000180c68d981 */ /* 0x0006a2000c1e1100 */
[----:B0-----:R-:W-:-:S05]  /*1b80*/  IADD3 R16, P6, PT, R16, R10, RZ ;  /* 0x0000000a10107210 */ /* 0x001fca0007fde0ff */
[----:B-1----:R-:W-:Y:S02]  /*1b90*/  IMAD.X R17, R20, 0x1, R11, P6 ;  /* 0x0000000114117824 */ /* 0x002fe400030e060b */
[----:B---3--:R-:W-:Y:S01]  /*1ba0*/  IMAD R12, R82, 0xe, RZ ;  /* 0x0000000e520c7824 */ /* 0x008fe200078e02ff */
[----:B------:R-:W-:Y:S01]  /*1bb0*/  PRMT R103, RZ, 0x7610, R103 ;  /* 0x00007610ff677816 */ /* 0x000fe20000000067 */
[----:B------:R0:W-:Y:S01]  /*1bc0*/  STL [R1+0x240], R20 ;  /* 0x0002401401007387 */ /* 0x0001e20000100800 */
[----:B------:R-:W-:Y:S01]  /*1bd0*/  ISETP.GE.U32.AND P5, PT, R9, 0x7fffffd2, PT ;  /* 0x7fffffd20900780c */ /* 0x000fe20003fa6070 */
[----:B------:R-:W-:Y:S02]  /*1be0*/  VIADD R9, R2, 0xfffffff0 ;  /* 0xfffffff002097836 */ /* 0x000fe40000000000 */
[----:B------:R1:W3:Y:S04]  /*1bf0*/  @!P3 LDG.E.U8 R102, desc[UR24][R16.64] ;  /* 0x000000181066b981 */ /* 0x0002e8000c1e1100 */
[----:B------:R5:W-:Y:S01]  /*1c00*/  STL [R1+0x19c], R12 ;  /* 0x00019c0c01007387 */ /* 0x000be20000100800 */
[----:B0-----:R-:W-:-:S03]  /*1c10*/  SHF.R.S32.HI R20, RZ, 0x1f, R12 ;  /* 0x0000001fff147819 */ /* 0x001fc6000001140c */
[----:B------:R0:W2:Y:S01]  /*1c20*/  @!P0 LDG.E.U8 R103, desc[UR24][R18.64] ;  /* 0x0000001812678981 */ /* 0x0000a2000c1e1100 */
[----:B-1----:R-:W-:Y:S01]  /*1c30*/  IMAD R16, R82, 0xf, RZ ;  /* 0x0000000f52107824 */ /* 0x002fe200078e02ff */
[----:B-----5:R-:W-:Y:S02]  /*1c40*/  IADD3 R12, P6, PT, R12, R10, RZ ;  /* 0x0000000a0c0c7210 */ /* 0x020fe40007fde0ff */
[----:B------:R-:W-:Y:S01]  /*1c50*/  STL [R1+0x23c], R20 ;  /* 0x00023c1401007387 */ /* 0x000fe20000100800 */
[----:B------:R-:W-:Y:S02]  /*1c60*/  ISETP.GE.U32.AND P0, PT, R9, 0x7fffffd1, PT ;  /* 0x7fffffd10900780c */ /* 0x000fe40003f06070 */
[----:B0-----:R-:W-:Y:S01]  /*1c70*/  SHF.R.S32.HI R19, RZ, 0x1f, R16 ;  /* 0x0000001fff137819 */ /* 0x001fe20000011410 */
[----:B------:R-:W-:Y:S01]  /*1c80*/  IMAD.X R13, R20, 0x1, R11, P6 ;  /* 0x00000001140d7824 */ /* 0x000fe200030e060b */
[----:B------:R0:W-:Y:S01]  /*1c90*/  STL [R1+0x198], R16 ;  /* 0x0001981001007387 */ /* 0x0001e20000100800 */
[----:B------:R-:W-:Y:S01]  /*1ca0*/  SHF.R.U32.HI R9, RZ, 0xe, R14 ;  /* 0x0000000eff097819 */ /* 0x000fe2000001160e */
[----:B------:R-:W-:Y:S01]  /*1cb0*/  IMAD R18, R82, 0x11, RZ ;  /* 0x0000001152127824 */ /* 0x000fe200078e02ff */
[----:B------:R-:W-:-:S02]  /*1cc0*/  PRMT R101, RZ, 0x7610, R101 ;  /* 0x00007610ff657816 */ /* 0x000fc40000000065 */
[----:B------:R-:W-:Y:S02]  /*1cd0*/  LOP3.LUT P3, RZ, R9, 0x1, RZ, 0xc0, !PT ;  /* 0x0000000109ff7812 */ /* 0x000fe4000786c0ff */
[-C--:B0-----:R-:W-:Y:S01]  /*1ce0*/  IADD3 R16, P6, PT, R16, R10.reuse, RZ ;  /* 0x0000000a10107210 */ /* 0x081fe20007fde0ff */
[----:B------:R0:W-:Y:S01]  /*1cf0*/  STL [R1+0x190], R18 ;  /* 0x0001901201007387 */ /* 0x0001e20000100800 */
[----:B------:R-:W-:Y:S02]  /*1d00*/  SHF.R.S32.HI R20, RZ, 0x1f, R18 ;  /* 0x0000001fff147819 */ /* 0x000fe40000011412 */
[----:B------:R-:W-:Y:S01]  /*1d10*/  PRMT R100, RZ, 0x7610, R100 ;  /* 0x00007610ff647816 */ /* 0x000fe20000000064 */
[----:B------:R-:W-:Y:S01]  /*1d20*/  IMAD.X R17, R19, 0x1, R11, P6 ;  /* 0x0000000113117824 */ /* 0x000fe200030e060b */
[----:B------:R1:W5:Y:S01]  /*1d30*/  @!P5 LDG.E.U8 R101, desc[UR24][R12.64] ;  /* 0x000000180c65d981 */ /* 0x000362000c1e1100 */
[----:B------:R-:W-:Y:S02]  /*1d40*/  SHF.R.U32.HI R9, RZ, 0xd, R14 ;  /* 0x0000000dff097819 */ /* 0x000fe4000001160e */
[----:B------:R-:W-:Y:S01]  /*1d50*/  PRMT R99, RZ, 0x7610, R99 ;  /* 0x00007610ff637816 */ /* 0x000fe20000000063 */
[----:B------:R1:W-:Y:S01]  /*1d60*/  STL [R1+0x238], R19 ;  /* 0x0002381301007387 */ /* 0x0003e20000100800 */
[----:B0-----:R-:W-:-:S03]  /*1d70*/  IADD3 R18, P6, PT, R18, R10, RZ ;  /* 0x0000000a12127210 */ /* 0x001fc60007fde0ff */
[----:B------:R0:W2:Y:S01]  /*1d80*/  @!P0 LDG.E.U8 R100, desc[UR24][R16.64] ;  /* 0x0000001810648981 */ /* 0x0000a2000c1e1100 */
[----:B-1----:R-:W-:Y:S01]  /*1d90*/  IMAD R12, R82, 0x12, RZ ;  /* 0x00000012520c7824 */ /* 0x002fe200078e02ff */
[----:B------:R-:W-:Y:S02]  /*1da0*/  LOP3.LUT P5, RZ, R9, 0x1, RZ, 0xc0, !PT ;  /* 0x0000000109ff7812 */ /* 0x000fe400078ac0ff */
[----:B------:R1:W-:Y:S01]  /*1db0*/  STL [R1+0x230], R20 ;  /* 0x0002301401007387 */ /* 0x0003e20000100800 */
[----:B------:R-:W-:-:S03]  /*1dc0*/  IMAD.X R19, R20, 0x1, R11, P6 ;  /* 0x0000000114137824 */ /* 0x000fc600030e060b */
[----:B------:R1:W-:Y:S01]  /*1dd0*/  STL [R1+0x18c], R12 ;  /* 0x00018c0c01007387 */ /* 0x0003e20000100800 */
[----:B------:R-:W-:Y:S01]  /*1de0*/  SHF.R.U32.HI R9, RZ, 0xc, R14 ;  /* 0x0000000cff097819 */ /* 0x000fe2000001160e */
[----:B0-----:R-:W-:Y:S02]  /*1df0*/  IMAD R16, R82, 0x13, RZ ;  /* 0x0000001352107824 */ /* 0x001fe400078e02ff */
[----:B------:R0:W2:Y:S01]  /*1e00*/  @P3 LDG.E.U8 R99, desc[UR24][R18.64] ;  /* 0x0000001812633981 */ /* 0x0000a2000c1e1100 */
[----:B-1----:R-:W-:Y:S02]  /*1e10*/  SHF.R.S32.HI R20, RZ, 0x1f, R12 ;  /* 0x0000001fff147819 */ /* 0x002fe4000001140c */
[----:B------:R-:W-:-:S03]  /*1e20*/  IADD3 R12, P6, PT, R12, R10, RZ ;  /* 0x0000000a0c0c7210 */ /* 0x000fc60007fde0ff */
[----:B------:R-:W-:Y:S01]  /*1e30*/  STL [R1+0x22c], R20 ;  /* 0x00022c1401007387 */ /* 0x000fe20000100800 */
[----:B------:R-:W-:Y:S02]  /*1e40*/  LOP3.LUT P0, RZ, R9, 0x1, RZ, 0xc0, !PT ;  /* 0x0000000109ff7812 */ /* 0x000fe4000780c0ff */
[----:B0-----:R-:W-:Y:S01]  /*1e50*/  SHF.R.S32.HI R19, RZ, 0x1f, R16 ;  /* 0x0000001fff137819 */ /* 0x001fe20000011410 */
[----:B------:R-:W-:Y:S01]  /*1e60*/  IMAD.X R13, R20, 0x1, R11, P6 ;  /* 0x00000001140d7824 */ /* 0x000fe200030e060b */
[----:B------:R0:W-:Y:S01]  /*1e70*/  STL [R1+0x188], R16 ;  /* 0x0001881001007387 */ /* 0x0001e20000100800 */
[----:B------:R-:W-:Y:S01]  /*1e80*/  SHF.R.U32.HI R9, RZ, 0xb, R14 ;  /* 0x0000000bff097819 */ /* 0x000fe2000001160e */
[----:B------:R-:W-:Y:S01]  /*1e90*/  IMAD R18, R82, 0x14, RZ ;  /* 0x0000001452127824 */ /* 0x000fe200078e02ff */
[----:B------:R-:W-:Y:S02]  /*1ea0*/  PRMT R98, RZ, 0x7610, R98 ;  /* 0x00007610ff627816 */ /* 0x000fe40000000062 */
[----:B------:R-:W-:-:S02]  /*1eb0*/  LOP3.LUT P3, RZ, R9, 0x1, RZ, 0xc0, !PT ;  /* 0x0000000109ff7812 */ /* 0x000fc4000786c0ff */
[-C--:B0-----:R-:W-:Y:S01]  /*1ec0*/  IADD3 R16, P6, PT, R16, R10.reuse, RZ ;  /* 0x0000000a10107210 */ /* 0x081fe20007fde0ff */
[----:B------:R0:W-:Y:S01]  /*1ed0*/  STL [R1+0x184], R18 ;  /* 0x0001841201007387 */ /* 0x0001e20000100800 */
[----:B------:R-:W-:Y:S02]  /*1ee0*/  SHF.R.S32.HI R20, RZ, 0x1f, R18 ;  /* 0x0000001fff147819 */ /* 0x000fe40000011412 */
[----:B------:R-:W-:Y:S01]  /*1ef0*/  PRMT R97, RZ, 0x7610, R97 ;  /* 0x00007610ff617816 */ /* 0x000fe20000000061 */
[----:B------:R-:W-:Y:S01]  /*1f00*/  IMAD.X R17, R19, 0x1, R11, P6 ;  /* 0x0000000113117824 */ /* 0x000fe200030e060b */
[----:B------:R1:W2:Y:S01]  /*1f10*/  @P5 LDG.E.U8 R98, desc[UR24][R12.64] ;  /* 0x000000180c625981 */ /* 0x0002a2000c1e1100 */
[----:B------:R-:W-:Y:S02]  /*1f20*/  SHF.R.U32.HI R9, RZ, 0xa, R14 ;  /* 0x0000000aff097819 */ /* 0x000fe4000001160e */
[----:B------:R-:W-:Y:S01]  /*1f30*/  PRMT R96, RZ, 0x7610, R96 ;  /* 0x00007610ff607816 */ /* 0x000fe20000000060 */
[----:B------:R1:W-:Y:S01]  /*1f40*/  STL [R1+0x228], R19 ;  /* 0x0002281301007387 */ /* 0x0003e20000100800 */
[----:B0-----:R-:W-:-:S03]  /*1f50*/  IADD3 R18, P6, PT, R18, R10, RZ ;  /* 0x0000000a12127210 */ /* 0x001fc60007fde0ff */
[----:B------:R0:W2:Y:S01]  /*1f60*/  @P0 LDG.E.U8 R97, desc[UR24][R16.64] ;  /* 0x0000001810610981 */ /* 0x0000a2000c1e1100 */
        /* <DEDUP_REMOVED lines=9> */
[----:B----4-:R-:W-:-:S03]  /*2000*/  IADD3 R12, P6, PT, R12, R10, RZ ;  /* 0x0000000a0c0c7210 */ /* 0x010fc60007fde0ff */
        /* <DEDUP_REMOVED lines=12> */
[----:B------:R-:W-:Y:S01]  /*20d0*/  SHF.R.U32.HI R9, RZ, 0x6, R14 ;  /* 0x00000006ff097819 */ /* 0x000fe2000001160e */
[----:B------:R-:W-:Y:S01]  /*20e0*/  IMAD.X R17, R19, 0x1, R11, P6 ;  /* 0x0000000113117824 */ /* 0x000fe200030e060b */
[----:B------:R1:W4:Y:S01]  /*20f0*/  @P5 LDG.E.U8 R95, desc[UR24][R12.64] ;  /* 0x000000180c5f5981 */ /* 0x000322000c1e1100 */
[----:B------:R-:W-:Y:S02]  /*2100*/  PRMT R94, RZ, 0x7610, R94 ;  /* 0x00007610ff5e7816 */ /* 0x000fe4000000005e */
[----:B0-----:R-:W-:Y:S01]  /*2110*/  IADD3 R18, P6, PT, R18, R10, RZ ;  /* 0x0000000a12127210 */ /* 0x001fe20007fde0ff */
[----:B------:R0:W-:Y:S01]  /*2120*/  STL [R1+0x21c], R19 ;  /* 0x00021c1301007387 */ /* 0x0001e20000100800 */
[----:B------:R-:W-:Y:S01]  /*2130*/  LOP3.LUT P5, RZ, R9, 0x1, RZ, 0xc0, !PT ;  /* 0x0000000109ff7812 */ /* 0x000fe200078ac0ff */
[----:B-1----:R-:W-:-:S02]  /*2140*/  IMAD R12, R82, 0x19, RZ ;  /* 0x00000019520c7824 */ /* 0x002fc400078e02ff */
[----:B------:R1:W-:Y:S01]  /*2150*/  STL [R1+0x218], R20 ;  /* 0x0002181401007387 */ /* 0x0003e20000100800 */
[----:B------:R-:W-:-:S03]  /*2160*/  PRMT R92, RZ, 0x7610, R92 ;  /* 0x00007610ff5c7816 */ /* 0x000fc6000000005c */
[----:B------:R1:W2:Y:S01]  /*2170*/  @P0 LDG.E.U8 R94, desc[UR24][R16.64] ;  /* 0x00000018105e0981 */ /* 0x0002a2000c1e1100 */
[----:B0-----:R-:W-:Y:S01]  /*2180*/  IMAD.X R19, R20, 0x1, R11, P6 ;  /* 0x0000000114137824 */ /* 0x001fe200030e060b */
[----:B------:R-:W-:Y:S02]  /*2190*/  SHF.R.U32.HI R9, RZ, 0x5, R14 ;  /* 0x00000005ff097819 */ /* 0x000fe4000001160e */
[----:B------:R0:W-:Y:S01]  /*21a0*/  STL [R1+0x170], R12 ;  /* 0x0001700c01007387 */ /* 0x0001e20000100800 */
[----:B-1----:R-:W-:-:S03]  /*21b0*/  SHF.R.S32.HI R20, RZ, 0x1f, R12 ;  /* 0x0000001fff147819 */ /* 0x002fc6000001140c */
[----:B------:R1:W2:Y:S01]  /*21c0*/  @P3 LDG.E.U8 R92, desc[UR24][R18.64] ;  /* 0x00000018125c3981 */ /* 0x0002a2000c1e1100 */
[----:B------:R-:W-:Y:S01]  /*21d0*/  IMAD R16, R82, 0x1a, RZ ;  /* 0x0000001a52107824 */ /* 0x000fe200078e02ff */
[-C--:B0-----:R-:W-:Y:S02]  /*21e0*/  IADD3 R12, P6, PT, R12, R10.reuse, RZ ;  /* 0x0000000a0c0c7210 */ /* 0x081fe40007fde0ff */
[----:B------:R-:W-:Y:S01]  /*21f0*/  STL [R1+0x210], R20 ;  /* 0x0002101401007387 */ /* 0x000fe20000100800 */
[----:B------:R-:W-:Y:S02]  /*2200*/  PRMT R91, RZ, 0x7610, R91 ;  /* 0x00007610ff5b7816 */ /* 0x000fe4000000005b */
[----:B------:R-:W-:Y:S01]  /*2210*/  LOP3.LUT P0, RZ, R9, 0x1, RZ, 0xc0, !PT ;  /* 0x0000000109ff7812 */ /* 0x000fe2000780c0ff */
[----:B------:R-:W-:Y:S01]  /*2220*/  IMAD.X R13, R20, 0x1, R11, P6 ;  /* 0x00000001140d7824 */ /* 0x000fe200030e060b */
[----:B------:R0:W-:Y:S01]  /*2230*/  STL [R1+0x16c], R16 ;  /* 0x00016c1001007387 */ /* 0x0001e20000100800 */
[----:B-1----:R-:W-:Y:S01]  /*2240*/  SHF.R.S32.HI R19, RZ, 0x1f, R16 ;  /* 0x0000001fff137819 */ /* 0x002fe20000011410 */
[----:B------:R-:W-:Y:S01]  /*2250*/  IMAD R18, R82, 0x1b, RZ ;  /* 0x0000001b52127824 */ /* 0x000fe200078e02ff */
[----:B------:R-:W-:Y:S01]  /*2260*/  SHF.R.U32.HI R9, RZ, 0x4, R14 ;  /* 0x00000004ff097819 */ /* 0x000fe2000001160e */
[----:B------:R1:W2:Y:S01]  /*2270*/  @P5 LDG.E.U8 R91, desc[UR24][R12.64] ;  /* 0x000000180c5b5981 */ /* 0x0002a2000c1e1100 */
[----:B0-----:R-:W-:-:S03]  /*2280*/  IADD3 R16, P6, PT, R16, R10, RZ ;  /* 0x0000000a10107210 */ /* 0x001fc60007fde0ff */
[----:B------:R0:W-:Y:S01]  /*2290*/  STL [R1+0x168], R18 ;  /* 0x0001681201007387 */ /* 0x0001e20000100800 */
[----:B------:R-:W-:Y:S02]  /*22a0*/  LOP3.LUT P3, RZ, R9, 0x1, RZ, 0xc0, !PT ;  /* 0x0000000109ff7812 */ /* 0x000fe4000786c0ff */
[----:B-1----:R-:W-:Y:S01]  /*22b0*/  SHF.R.S32.HI R12, RZ, 0x1f, R18 ;  /* 0x0000001fff0c7819 */ /* 0x002fe20000011412 */
[----:B------:R-:W-:Y:S01]  /*22c0*/  IMAD.X R17, R19, 0x1, R11, P6 ;  /* 0x0000000113117824 */ /* 0x000fe200030e060b */
[----:B------:R1:W-:Y:S01]  /*22d0*/  STL [R1+0x20c], R19 ;  /* 0x00020c1301007387 */ /* 0x0003e20000100800 */
[----:B0-----:R-:W-:-:S03]  /*22e0*/  IADD3 R18, P6, PT, R18, R10, RZ ;  /* 0x0000000a12127210 */ /* 0x001fc60007fde0ff */
[----:B------:R0:W-:Y:S01]  /*22f0*/  STL [R1+0x208], R12 ;  /* 0x0002080c01007387 */ /* 0x0001e20000100800 */
[----:B------:R-:W-:Y:S02]  /*2300*/  SHF.R.U32.HI R9, RZ, 0x3, R14 ;  /* 0x00000003ff097819 */ /* 0x000fe4000001160e */
[----:B------:R-:W-:Y:S01]  /*2310*/  PRMT R89, RZ, 0x7610, R89 ;  /* 0x00007610ff597816 */ /* 0x000fe20000000059 */
[----:B-1----:R-:W-:Y:S01]  /*2320*/  IMAD.X R19, R12, 0x1, R11, P6 ;  /* 0x000000010c137824 */ /* 0x002fe200030e060b */
[----:B------:R-:W-:Y:S02]  /*2330*/  PRMT R90, RZ, 0x7610, R90 ;  /* 0x00007610ff5a7816 */ /* 0x000fe4000000005a */
[----:B------:R-:W-:Y:S02]  /*2340*/  LOP3.LUT P5, RZ, R9, 0x1, RZ, 0xc0, !PT ;  /* 0x0000000109ff7812 */ /* 0x000fe400078ac0ff */
[----:B------:R-:W2:Y:S01]  /*2350*/  @P3 LDG.E.U8 R89, desc[UR24][R18.64] ;  /* 0x0000001812593981 */ /* 0x000ea2000c1e1100 */
[----:B0-----:R-:W-:Y:S01]  /*2360*/  IMAD R12, R82, 0x1c, RZ ;  /* 0x0000001c520c7824 */ /* 0x001fe200078e02ff */
[----:B------:R-:W-:-:S02]  /*2370*/  SHF.R.U32.HI R9, RZ, 0x2, R14 ;  /* 0x00000002ff097819 */ /* 0x000fc4000001160e */
[----:B------:R0:W2:Y:S02]  /*2380*/  @P0 LDG.E.U8 R90, desc[UR24][R16.64] ;  /* 0x00000018105a0981 */ /* 0x0000a4000c1e1100 */
[----:B------:R-:W-:Y:S02]  /*2390*/  SHF.R.S32.HI R20, RZ, 0x1f, R12 ;  /* 0x0000001fff147819 */ /* 0x000fe4000001140c */
[----:B------:R1:W-:Y:S01]  /*23a0*/  STL [R1+0x164], R12 ;  /* 0x0001640c01007387 */ /* 0x0003e20000100800 */
[----:B------:R-:W-:Y:S02]  /*23b0*/  LOP3.LUT P0, RZ, R9, 0x1, RZ, 0xc0, !PT ;  /* 0x0000000109ff7812 */ /* 0x000fe4000780c0ff */
[----:B------:R-:W-:Y:S01]  /*23c0*/  PRMT R88, RZ, 0x7610, R88 ;  /* 0x00007610ff587816 */ /* 0x000fe20000000058 */
[----:B0-----:R-:W-:Y:S01]  /*23d0*/  IMAD R16, R82, 0x1d, RZ ;  /* 0x0000001d52107824 */ /* 0x001fe200078e02ff */
[----:B-1----:R-:W-:-:S04]  /*23e0*/  IADD3 R12, P3, PT, R12, R10, RZ ;  /* 0x0000000a0c0c7210 */ /* 0x002fc80007f7e0ff */
[----:B------:R0:W-:Y:S01]  /*23f0*/  STL [R1+0x160], R16 ;  /* 0x0001601001007387 */ /* 0x0001e20000100800 */
[----:B------:R-:W-:Y:S01]  /*2400*/  SHF.R.S32.HI R9, RZ, 0x1f, R16 ;  /* 0x0000001fff097819 */ /* 0x000fe20000011410 */
[----:B------:R-:W-:Y:S01]  /*2410*/  IMAD.X R13, R20, 0x1, R11, P3 ;  /* 0x00000001140d7824 */ /* 0x000fe200018e060b */
[----:B------:R-:W-:Y:S01]  /*2420*/  PRMT R87, RZ, 0x7610, R87 ;  /* 0x00007610ff577816 */ /* 0x000fe20000000057 */
[----:B------:R-:W-:Y:S01]  /*2430*/  IMAD R18, R82, 0x1e, RZ ;  /* 0x0000001e52127824 */ /* 0x000fe200078e02ff */
[----:B------:R-:W-:Y:S02]  /*2440*/  SHF.R.U32.HI R14, RZ, 0x1, R14 ;  /* 0x00000001ff0e7819 */ /* 0x000fe4000001160e */
[----:B------:R1:W2:Y:S01]  /*2450*/  @P5 LDG.E.U8 R88, desc[UR24][R12.64] ;  /* 0x000000180c585981 */ /* 0x0002a2000c1e1100 */
[----:B0-----:R-:W-:Y:S02]  /*2460*/  IADD3 R16, P6, PT, R16, R10, RZ ;  /* 0x0000000a10107210 */ /* 0x001fe40007fde0ff */
[----:B------:R-:W-:Y:S01]  /*2470*/  ISETP.GT.U32.AND P5, PT, R5, R15, PT ;  /* 0x0000000f0500720c */ /* 0x000fe20003fa4070 */
[----:B------:R0:W-:Y:S02]  /*2480*/  STL [R1+0x204], R20 ;  /* 0x0002041401007387 */ /* 0x0001e40000100800 */
[----:B------:R-:W-:Y:S01]  /*2490*/  IMAD.X R17, R9, 0x1, R11, P6 ;  /* 0x0000000109117824 */ /* 0x000fe200030e060b */
[----:B------:R-:W-:Y:S01]  /*24a0*/  LOP3.LUT R22, R7, 0x10, RZ, 0xfc, !PT ;  /* 0x0000001007167812 */ /* 0x000fe200078efcff */
[----:B------:R1:W-:Y:S01]  /*24b0*/  STL [R1+0x200], R9 ;  /* 0x0002000901007387 */ /* 0x0003e20000100800 */
[----:B------:R-:W-:-:S03]  /*24c0*/  LOP3.LUT P3, RZ, R14, 0x1, RZ, 0xc0, !PT ;  /* 0x000000010eff7812 */ /* 0x000fc6000786c0ff */
[----:B------:R1:W-:Y:S01]  /*24d0*/  STL [R1+0x15c], R18 ;  /* 0x00015c1201007387 */ /* 0x0003e20000100800 */
[----:B0-----:R-:W-:Y:S01]  /*24e0*/  LOP3.LUT R20, R7, 0x8, RZ, 0xfc, !PT ;  /* 0x0000000807147812 */ /* 0x001fe200078efcff */
[----:B-1----:R-:W-:Y:S02]  /*24f0*/  IMAD R12, R82, 0x1f, RZ ;  /* 0x0000001f520c7824 */ /* 0x002fe400078e02ff */
[----:B------:R0:W2:Y:S01]  /*2500*/  @P0 LDG.E.U8 R87, desc[UR24][R16.64] ;  /* 0x0000001810570981 */ /* 0x0000a2000c1e1100 */
[----:B------:R-:W-:Y:S02]  /*2510*/  SHF.R.S32.HI R9, RZ, 0x1f, R18 ;  /* 0x0000001fff097819 */ /* 0x000fe40000011412 */
[----:B------:R-:W-:Y:S02]  /*2520*/  IABS R14, R20 ;  /* 0x00000014000e7213 */ /* 0x000fe40000000000 */
[----:B------:R-:W-:Y:S02]  /*2530*/  IADD3 R18, P6, PT, R18, R10, RZ ;  /* 0x0000000a12127210 */ /* 0x000fe40007fde0ff */
[----:B------:R-:W-:-:S02]  /*2540*/  ISETP.GT.U32.AND P0, PT, R5, R4, PT ;  /* 0x000000040500720c */ /* 0x000fc40003f04070 */
[----:B------:R-:W-:Y:S01]  /*2550*/  IABS R21, R22 ;  /* 0x0000001600157213 */ /* 0x000fe20000000000 */
[----:B------:R1:W-:Y:S01]  /*2560*/  STL [R1+0x1fc], R9 ;  /* 0x0001fc0901007387 */ /* 0x0003e20000100800 */
[----:B------:R-:W-:Y:S01]  /*2570*/  IMAD.X R19, R9, 0x1, R11, P6 ;  /* 0x0000000109137824 */ /* 0x000fe200030e060b */
[----:B0-----:R-:W-:Y:S01]  /*2580*/  SHF.R.S32.HI R16, RZ, 0x1f, R12 ;  /* 0x0000001fff107819 */ /* 0x001fe2000001140c */
[----:B------:R-:W-:Y:S01]  /*2590*/  @!P5 IMAD.IADD R15, R15, 0x1, -R5 ;  /* 0x000000010f0fd824 */ /* 0x000fe200078e0a05 */
[----:B------:R0:W-:Y:S01]  /*25a0*/  STL [R1+0x158], R12 ;  /* 0x0001580c01007387 */ /* 0x0001e20000100800 */
[----:B------:R-:W-:-:S04]  /*25b0*/  IMAD.HI.U32 R13, R6, R21, RZ ;  /* 0x00000015060d7227 */ /* 0x000fc800078e00ff */
[----:B-1----:R-:W-:Y:S01]  /*25c0*/  IMAD.HI.U32 R9, R6, R14, RZ ;  /* 0x0000000e06097227 */ /* 0x002fe200078e00ff */
[----:B0-----:R-:W-:-:S03]  /*25d0*/  IADD3 R12, P6, PT, R12, R10, RZ ;  /* 0x0000000a0c0c7210 */ /* 0x001fc60007fde0ff */
[----:B------:R-:W-:Y:S01]  /*25e0*/  IMAD.MOV R9, RZ, RZ, -R9 ;  /* 0x000000ffff097224 */ /* 0x000fe200078e0a09 */
[----:B------:R-:W-:Y:S01]  /*25f0*/  PRMT R85, RZ, 0x7610, R85 ;  /* 0x00007610ff557816 */ /* 0x000fe20000000055 */
[----:B------:R-:W-:Y:S01]  /*2600*/  IMAD.MOV R10, RZ, RZ, -R13 ;  /* 0x000000ffff0a7224 */ /* 0x000fe200078e0a0d */
[----:B------:R-:W-:Y:S01]  /*2610*/  PRMT R86, RZ, 0x7610, R86 ;  /* 0x00007610ff567816 */ /* 0x000fe20000000056 */
[----:B------:R-:W-:Y:S01]  /*2620*/  IMAD.X R13, R16, 0x1, R11, P6 ;  /* 0x00000001100d7824 */ /* 0x000fe200030e060b */
[C---:B------:R-:W-:Y:S01]  /*2630*/  ISETP.GT.U32.AND P5, PT, R5.reuse, R15, PT ;  /* 0x0000000f0500720c */ /* 0x040fe20003fa4070 */
[C---:B------:R-:W-:Y:S02]  /*2640*/  IMAD R17, R5.reuse, R9, R14 ;  /* 0x0000000905117224 */ /* 0x040fe400078e020e */
[----:B------:R-:W-:Y:S01]  /*2650*/  @!P0 IMAD.IADD R4, R4, 0x1, -R5 ;  /* 0x0000000104048824 */ /* 0x000fe200078e0a05 */
[----:B------:R0:W2:Y:S02]  /*2660*/  @!P4 LDG.E.U8 R85, desc[UR24][R12.64] ;  /* 0x000000180c55c981 */ /* 0x0000a4000c1e1100 */
[----:B------:R-:W-:-:S02]  /*2670*/  ISETP.GT.U32.AND P4, PT, R5, R17, PT ;  /* 0x000000110500720c */ /* 0x000fc40003f84070 */
[----:B------:R1:W2:Y:S01]  /*2680*/  @P3 LDG.E.U8 R86, desc[UR24][R18.64] ;  /* 0x0000001812563981 */ /* 0x0002a2000c1e1100 */
[C---:B------:R-:W-:Y:S01]  /*2690*/  ISETP.GT.U32.AND P3, PT, R5.reuse, R4, PT ;  /* 0x000000040500720c */ /* 0x040fe20003f64070 */
[----:B------:R-:W-:-:S03]  /*26a0*/  IMAD R21, R5, R10, R21 ;  /* 0x0000000a05157224 */ /* 0x000fc600078e0215 */
[--C-:B------:R-:W-:Y:S02]  /*26b0*/  @!P5 IMAD.IADD R15, R15, 0x1, -R5.reuse ;  /* 0x000000010f0fd824 */ /* 0x100fe400078e0a05 */
[----:B------:R-:W-:Y:S02]  /*26c0*/  ISETP.GT.U32.AND P5, PT, R5, R21, PT ;  /* 0x000000150500720c */ /* 0x000fe40003fa4070 */
[C---:B------:R-:W-:Y:S02]  /*26d0*/  LOP3.LUT R9, R7.reuse, 0x18, RZ, 0xfc, !PT ;  /* 0x0000001807097812 */ /* 0x040fe400078efcff */
[----:B------:R-:W-:Y:S01]  /*26e0*/  ISETP.GE.AND P6, PT, R7, RZ, PT ;  /* 0x000000ff0700720c */ /* 0x000fe20003fc6270 */
[--C-:B------:R-:W-:Y:S01]  /*26f0*/  @!P4 IMAD.IADD R17, R17, 0x1, -R5.reuse ;  /* 0x000000011111c824 */ /* 0x100fe200078e0a05 */
[----:B------:R-:W-:Y:S01]  /*2700*/  IABS R23, R9 ;  /* 0x0000000900177213 */ /* 0x000fe20000000000 */
[----:B------:R-:W-:Y:S01]  /*2710*/  @!P3 IMAD.IADD R4, R4, 0x1, -R5 ;  /* 0x000000010404b824 */ /* 0x000fe200078e0a05 */
[----:B------:R-:W-:-:S02]  /*2720*/  LOP3.LUT R10, R7, 0x20, RZ, 0xfc, !PT ;  /* 0x00000020070a7812 */ /* 0x000fc400078efcff */
[----:B------:R-:W-:Y:S01]  /*2730*/  ISETP.GT.U32.AND P4, PT, R5, R17, PT ;  /* 0x000000110500720c */ /* 0x000fe20003f84070 */
[----:B------:R-:W-:Y:S02]  /*2740*/  IMAD.MOV.U32 R11, RZ, RZ, R4 ;  /* 0x000000ffff0b7224 */ /* 0x000fe400078e0004 */
[----:B------:R-:W-:Y:S01]  /*2750*/  IMAD.HI.U32 R4, R6, R23, RZ ;  /* 0x0000001706047227 */ /* 0x000fe200078e00ff */
[----:B------:R-:W-:-:S03]  /*2760*/  IABS R25, R10 ;  /* 0x0000000a00197213 */ /* 0x000fc60000000000 */
[----:B------:R-:W-:Y:S02]  /*2770*/  @!P5 IMAD.IADD R21, R21, 0x1, -R5 ;  /* 0x000000011515d824 */ /* 0x000fe400078e0a05 */
[----:B------:R-:W-:Y:S02]  /*2780*/  IMAD.MOV R4, RZ, RZ, -R4 ;  /* 0x000000ffff047224 */ /* 0x000fe400078e0a04 */
[----:B------:R-:W-:Y:S01]  /*2790*/  @!P6 IMAD.MOV R11, RZ, RZ, -R11 ;  /* 0x000000ffff0be224 */ /* 0x000fe200078e0a0b */
[----:B------:R-:W-:Y:S01]  /*27a0*/  ISETP.GE.AND P6, PT, R9, RZ, PT ;  /* 0x000000ff0900720c */ /* 0x000fe20003fc6270 */
[----:B------:R-:W-:Y:S01]  /*27b0*/  IMAD.HI.U32 R9, R6, R25, RZ ;  /* 0x0000001906097227 */ /* 0x000fe200078e00ff */
[----:B------:R-:W-:-:S03]  /*27c0*/  ISETP.GT.U32.AND P5, PT, R5, R21, PT ;  /* 0x000000150500720c */ /* 0x000fc60003fa4070 */
[----:B------:R-:W-:Y:S02]  /*27d0*/  IMAD R23, R5, R4, R23 ;  /* 0x0000000405177224 */ /* 0x000fe400078e0217 */
[----:B------:R-:W-:Y:S01]  /*27e0*/  @!P2 IMAD.MOV R15, RZ, RZ, -R15 ;  /* 0x000000ffff0fa224 */ /* 0x000fe200078e0a0f */
[----:B------:R-:W-:Y:S01]  /*27f0*/  ISETP.GE.AND P2, PT, R10, RZ, PT ;  /* 0x000000ff0a00720c */ /* 0x000fe20003f46270 */
[----:B------:R-:W-:Y:S02]  /*2800*/  IMAD.MOV R10, RZ, RZ, -R9 ;  /* 0x000000ffff0a7224 */ /* 0x000fe400078e0a09 */
[----:B------:R-:W-:Y:S01]  /*2810*/  @!P4 IMAD.IADD R17, R17, 0x1, -R5 ;  /* 0x000000011111c824 */ /* 0x000fe200078e0a05 */
[C---:B------:R-:W-:Y:S01]  /*2820*/  ISETP.GT.U32.AND P4, PT, R5.reuse, R23, PT ;  /* 0x000000170500720c */ /* 0x040fe20003f84070 */
[----:B------:R-:W-:Y:S01]  /*2830*/  IMAD R25, R5, R10, R25 ;  /* 0x0000000a05197224 */ /* 0x000fe200078e0219 */
[----:B------:R-:W-:Y:S01]  /*2840*/  ISETP.GE.AND P3, PT, R22, RZ, PT ;  /* 0x000000ff1600720c */ /* 0x000fe20003f66270 */
[----:B------:R-:W-:Y:S01]  /*2850*/  @!P5 IMAD.IADD R21, R21, 0x1, -R5 ;  /* 0x000000011515d824 */ /* 0x000fe200078e0a05 */
[----:B0-----:R-:W-:-:S02]  /*2860*/  LOP3.LUT R12, R7, 0x28, RZ, 0xfc, !PT ;  /* 0x00000028070c7812 */ /* 0x001fc400078efcff */
[----:B------:R-:W-:Y:S02]  /*2870*/  ISETP.GT.U32.AND P5, PT, R5, R25, PT ;  /* 0x000000190500720c */ /* 0x000fe40003fa4070 */
[----:B------:R-:W-:-:S05]  /*2880*/  IABS R27, R12 ;  /* 0x0000000c001b7213 */ /* 0x000fca0000000000 */
[----:B------:R-:W-:Y:S01]  /*2890*/  @!P4 IMAD.IADD R23, R23, 0x1, -R5 ;  /* 0x000000011717c824 */ /* 0x000fe200078e0a05 */
[----:B------:R-:W-:Y:S01]  /*28a0*/  LOP3.LUT R13, R7, 0x30, RZ, 0xfc, !PT ;  /* 0x00000030070d7812 */ /* 0x000fe200078efcff */
[----:B------:R-:W-:Y:S02]  /*28b0*/  @!P3 IMAD.MOV R21, RZ, RZ, -R21 ;  /* 0x000000ffff15b224 */ /* 0x000fe400078e0a15 */
[----:B------:R-:W-:Y:S01]  /*28c0*/  IMAD.HI.U32 R4, R6, R27, RZ ;  /* 0x0000001b06047227 */ /* 0x000fe200078e00ff */
[----:B------:R-:W-:Y:S02]  /*28d0*/  ISETP.GT.U32.AND P3, PT, R5, R23, PT ;  /* 0x000000170500720c */ /* 0x000fe40003f64070 */
[----:B------:R-:W-:Y:S01]  /*28e0*/  IABS R29, R13 ;  /* 0x0000000d001d7213 */ /* 0x000fe20000000000 */
[----:B------:R-:W-:Y:S01]  /*28f0*/  @!P5 IMAD.IADD R25, R25, 0x1, -R5 ;  /* 0x000000011919d824 */ /* 0x000fe200078e0a05 */
[----:B------:R-:W-:Y:S01]  /*2900*/  LOP3.LUT R14, R7, 0x38, RZ, 0xfc, !PT ;  /* 0x00000038070e7812 */ /* 0x000fe200078efcff */
[----:B------:R-:W-:Y:S01]  /*2910*/  IMAD.MOV R4, RZ, RZ, -R4 ;  /* 0x000000ffff047224 */ /* 0x000fe200078e0a04 */
[----:B------:R-:W-:Y:S01]  /*2920*/  ISETP.GE.AND P0, PT, R20, RZ, PT ;  /* 0x000000ff1400720c */ /* 0x000fe20003f06270 */
[----:B------:R-:W-:Y:S01]  /*2930*/  IMAD.HI.U32 R9, R6, R29, RZ ;  /* 0x0000001d06097227 */ /* 0x000fe200078e00ff */
[----:B------:R-:W-:-:S02]  /*2940*/  IABS R31, R14 ;  /* 0x0000000e001f7213 */ /* 0x000fc40000000000 */
[C---:B------:R-:W-:Y:S01]  /*2950*/  ISETP.GT.U32.AND P5, PT, R5.reuse, R25, PT ;  /* 0x000000190500720c */ /* 0x040fe20003fa4070 */
[----:B------:R-:W-:Y:S02]  /*2960*/  IMAD R27, R5, R4, R27 ;  /* 0x00000004051b7224 */ /* 0x000fe400078e021b */
[----:B------:R-:W-:Y:S02]  /*2970*/  IMAD.MOV R10, RZ, RZ, -R9 ;  /* 0x000000ffff0a7224 */ /* 0x000fe400078e0a09 */
[----:B------:R-:W-:-:S04]  /*2980*/  IMAD.HI.U32 R4, R6, R31, RZ ;  /* 0x0000001f06047227 */ /* 0x000fc800078e00ff */
[----:B------:R-:W-:Y:S01]  /*2990*/  @!P3 IMAD.IADD R23, R23, 0x1, -R5 ;  /* 0x000000011717b824 */ /* 0x000fe200078e0a05 */
[C---:B------:R-:W-:Y:S01]  /*29a0*/  ISETP.GT.U32.AND P3, PT, R5.reuse, R27, PT ;  /* 0x0000001b0500720c */ /* 0x040fe20003f64070 */
[----:B------:R-:W-:Y:S02]  /*29b0*/  IMAD R29, R5, R10, R29 ;  /* 0x0000000a051d7224 */ /* 0x000fe400078e021d */
[----:B------:R-:W-:Y:S02]  /*29c0*/  IMAD.MOV R4, RZ, RZ, -R4 ;  /* 0x000000ffff047224 */ /* 0x000fe400078e0a04 */
[----:B------:R-:W-:Y:S01]  /*29d0*/  @!P5 IMAD.IADD R25, R25, 0x1, -R5 ;  /* 0x000000011919d824 */ /* 0x000fe200078e0a05 */
[C---:B------:R-:W-:Y:S01]  /*29e0*/  ISETP.GT.U32.AND P5, PT, R5.reuse, R29, PT ;  /* 0x0000001d0500720c */ /* 0x040fe20003fa4070 */
[----:B------:R-:W-:Y:S02]  /*29f0*/  IMAD R31, R5, R4, R31 ;  /* 0x00000004051f7224 */ /* 0x000fe400078e021f */
[----:B------:R-:W-:Y:S01]  /*2a00*/  @!P0 IMAD.MOV R17, RZ, RZ, -R17 ;  /* 0x000000ffff118224 */ /* 0x000fe200078e0a11 */
[----:B------:R-:W-:Y:S01]  /*2a10*/  ISETP.GE.AND P0, PT, R12, RZ, PT ;  /* 0x000000ff0c00720c */ /* 0x000fe20003f06270 */
[----:B------:R-:W-:Y:S01]  /*2a20*/  @!P6 IMAD.MOV R23, RZ, RZ, -R23 ;  /* 0x000000ffff17e224 */ /* 0x000fe200078e0a17 */
[----:B------:R-:W-:Y:S01]  /*2a30*/  LOP3.LUT R12, R7, 0x40, RZ, 0xfc, !PT ;  /* 0x00000040070c7812 */ /* 0x000fe200078efcff */
[----:B------:R-:W-:Y:S01]  /*2a40*/  @!P3 IMAD.IADD R27, R27, 0x1, -R5 ;  /* 0x000000011b1bb824 */ /* 0x000fe200078e0a05 */
[----:B------:R-:W-:-:S02]  /*2a50*/  ISETP.GT.U32.AND P6, PT, R5, R31, PT ;  /* 0x0000001f0500720c */ /* 0x000fc40003fc4070 */
[----:B------:R-:W-:Y:S02]  /*2a60*/  IABS R33, R12 ;  /* 0x0000000c00217213 */ /* 0x000fe40000000000 */
[----:B------:R-:W-:Y:S02]  /*2a70*/  ISETP.GE.AND P4, PT, R13, RZ, PT ;  /* 0x000000ff0d00720c */ /* 0x000fe40003f86270 */
[----:B------:R-:W-:Y:S01]  /*2a80*/  LOP3.LUT R13, R7, 0x48, RZ, 0xfc, !PT ;  /* 0x00000048070d7812 */ /* 0x000fe200078efcff */
[----:B------:R-:W-:Y:S01]  /*2a90*/  IMAD.HI.U32 R4, R6, R33, RZ ;  /* 0x0000002106047227 */ /* 0x000fe200078e00ff */
[----:B------:R-:W-:Y:S01]  /*2aa0*/  ISETP.GT.U32.AND P3, PT, R5, R27, PT ;  /* 0x0000001b0500720c */ /* 0x000fe20003f64070 */
[----:B------:R0:W-:Y:S01]  /*2ab0*/  STL [R1+0x1f8], R16 ;  /* 0x0001f81001007387 */ /* 0x0001e20000100800 */
[----:B------:R-:W-:Y:S01]  /*2ac0*/  IABS R35, R13 ;  /* 0x0000000d00237213 */ /* 0x000fe20000000000 */
[----:B------:R-:W-:Y:S02]  /*2ad0*/  @!P5 IMAD.IADD R29, R29, 0x1, -R5 ;  /* 0x000000011d1dd824 */ /* 0x000fe400078e0a05 */
[----:B------:R-:W-:-:S02]  /*2ae0*/  IMAD.MOV R4, RZ, RZ, -R4 ;  /* 0x000000ffff047224 */ /* 0x000fc400078e0a04 */
[----:B------:R-:W-:Y:S01]  /*2af0*/  @!P6 IMAD.IADD R31, R31, 0x1, -R5 ;  /* 0x000000011f1fe824 */ /* 0x000fe200078e0a05 */
[----:B0-----:R-:W-:Y:S01]  /*2b00*/  LOP3.LUT R16, R7, 0x50, RZ, 0xfc, !PT ;  /* 0x0000005007107812 */ /* 0x001fe200078efcff */
[C---:B------:R-:W-:Y:S01]  /*2b10*/  IMAD.HI.U32 R9, R6.reuse, R35, RZ ;  /* 0x0000002306097227 */ /* 0x040fe200078e00ff */
[C---:B------:R-:W-:Y:S02]  /*2b20*/  ISETP.GT.U32.AND P5, PT, R5.reuse, R29, PT ;  /* 0x0000001d0500720c */ /* 0x040fe40003fa4070 */
[----:B------:R-:W-:Y:S01]  /*2b30*/  IABS R37, R16 ;  /* 0x0000001000257213 */ /* 0x000fe20000000000 */
[C---:B------:R-:W-:Y:S01]  /*2b40*/  IMAD R33, R5.reuse, R4, R33 ;  /* 0x0000000405217224 */ /* 0x040fe200078e0221 */
[----:B------:R-:W-:Y:S01]  /*2b50*/  ISETP.GT.U32.AND P6, PT, R5, R31, PT ;  /* 0x0000001f0500720c */ /* 0x000fe20003fc4070 */
[----:B------:R-:W-:Y:S02]  /*2b60*/  IMAD.MOV R10, RZ, RZ, -R9 ;  /* 0x000000ffff0a7224 */ /* 0x000fe400078e0a09 */
[----:B------:R-:W-:-:S04]  /*2b70*/  IMAD.HI.U32 R4, R6, R37, RZ ;  /* 0x0000002506047227 */ /* 0x000fc800078e00ff */
[----:B------:R-:W-:Y:S01]  /*2b80*/  @!P3 IMAD.IADD R27, R27, 0x1, -R5 ;  /* 0x000000011b1bb824 */ /* 0x000fe200078e0a05 */
[C---:B------:R-:W-:Y:S01]  /*2b90*/  ISETP.GT.U32.AND P3, PT, R5.reuse, R33, PT ;  /* 0x000000210500720c */ /* 0x040fe20003f64070 */
[C---:B------:R-:W-:Y:S02]  /*2ba0*/  IMAD R35, R5.reuse, R10, R35 ;  /* 0x0000000a05237224 */ /* 0x040fe400078e0223 */
[----:B------:R-:W-:Y:S02]  /*2bb0*/  IMAD.MOV R4, RZ, RZ, -R4 ;  /* 0x000000ffff047224 */ /* 0x000fe400078e0a04 */
[----:B------:R-:W-:Y:S01]  /*2bc0*/  @!P2 IMAD.MOV R25, RZ, RZ, -R25 ;  /* 0x000000ffff19a224 */ /* 0x000fe200078e0a19 */
[----:B------:R-:W-:Y:S01]  /*2bd0*/  ISETP.GE.AND P2, PT, R14, RZ, PT ;  /* 0x000000ff0e00720c */ /* 0x000fe20003f46270 */
[----:B------:R-:W-:Y:S02]  /*2be0*/  IMAD R37, R5, R4, R37 ;  /* 0x0000000405257224 */ /* 0x000fe400078e0225 */
[----:B------:R-:W-:Y:S01]  /*2bf0*/  @!P5 IMAD.IADD R29, R29, 0x1, -R5 ;  /* 0x000000011d1dd824 */ /* 0x000fe200078e0a05 */
[----:B------:R-:W-:-:S02]  /*2c00*/  ISETP.GT.U32.AND P5, PT, R5, R35, PT ;  /* 0x000000230500720c */ /* 0x000fc40003fa4070 */
[----:B------:R-:W-:Y:S01]  /*2c10*/  LOP3.LUT R14, R7, 0x58, RZ, 0xfc, !PT ;  /* 0x00000058070e7812 */ /* 0x000fe200078efcff */
[--C-:B------:R-:W-:Y:S01]  /*2c20*/  @!P6 IMAD.IADD R31, R31, 0x1, -R5.reuse ;  /* 0x000000011f1fe824 */ /* 0x100fe200078e0a05 */
[----:B------:R-:W-:Y:S01]  /*2c30*/  ISETP.GT.U32.AND P6, PT, R5, R37, PT ;  /* 0x000000250500720c */ /* 0x000fe20003fc4070 */
[----:B------:R-:W-:Y:S01]  /*2c40*/  @!P3 IMAD.IADD R33, R33, 0x1, -R5 ;  /* 0x000000012121b824 */ /* 0x000fe200078e0a05 */
[----:B------:R-:W-:Y:S02]  /*2c50*/  IABS R41, R14 ;  /* 0x0000000e00297213 */ /* 0x000fe40000000000 */
[C---:B-1----:R-:W-:Y:S02]  /*2c60*/  LOP3.LUT R18, R7.reuse, 0x60, RZ, 0xfc, !PT ;  /* 0x0000006007127812 */ /* 0x042fe400078efcff */
[----:B------:R-:W-:Y:S01]  /*2c70*/  LOP3.LUT R19, R7, 0x68, RZ, 0xfc, !PT ;  /* 0x0000006807137812 */ /* 0x000fe200078efcff */
[----:B------:R-:W-:Y:S01]  /*2c80*/  IMAD.HI.U32 R4, R6, R41, RZ ;  /* 0x0000002906047227 */ /* 0x000fe200078e00ff */
[----:B------:R-:W-:-:S02]  /*2c90*/  IABS R43, R18 ;  /* 0x00000012002b7213 */ /* 0x000fc40000000000 */
[----:B------:R-:W-:Y:S01]  /*2ca0*/  ISETP.GT.U32.AND P3, PT, R5, R33, PT ;  /* 0x000000210500720c */ /* 0x000fe20003f64070 */
[----:B------:R-:W-:Y:S01]  /*2cb0*/  @!P0 IMAD.MOV R27, RZ, RZ, -R27 ;  /* 0x000000ffff1b8224 */ /* 0x000fe200078e0a1b */
[----:B------:R-:W-:Y:S01]  /*2cc0*/  IABS R45, R19 ;  /* 0x00000013002d7213 */ /* 0x000fe20000000000 */
[----:B------:R-:W-:Y:S01]  /*2cd0*/  @!P5 IMAD.IADD R35, R35, 0x1, -R5 ;  /* 0x000000012323d824 */ /* 0x000fe200078e0a05 */
[----:B------:R-:W-:Y:S01]  /*2ce0*/  ISETP.GE.AND P0, PT, R12, RZ, PT ;  /* 0x000000ff0c00720c */ /* 0x000fe20003f06270 */
[----:B------:R-:W-:Y:S02]  /*2cf0*/  IMAD.MOV R10, RZ, RZ, -R4 ;  /* 0x000000ffff0a7224 */ /* 0x000fe400078e0a04 */
[----:B------:R-:W-:-:S04]  /*2d00*/  IMAD.HI.U32 R9, R6, R43, RZ ;  /* 0x0000002b06097227 */ /* 0x000fc800078e00ff */
[----:B------:R-:W-:Y:S01]  /*2d10*/  @!P6 IMAD.IADD R37, R37, 0x1, -R5 ;  /* 0x000000012525e824 */ /* 0x000fe200078e0a05 */
[C---:B------:R-:W-:Y:S01]  /*2d20*/  ISETP.GT.U32.AND P6, PT, R5.reuse, R35, PT ;  /* 0x000000230500720c */ /* 0x040fe20003fc4070 */
[----:B------:R-:W-:Y:S02]  /*2d30*/  IMAD R41, R5, R10, R41 ;  /* 0x0000000a05297224 */ /* 0x000fe400078e0229 */
[----:B------:R-:W-:-:S04]  /*2d40*/  IMAD.HI.U32 R4, R6, R45, RZ ;  /* 0x0000002d06047227 */ /* 0x000fc800078e00ff */
[----:B------:R-:W-:Y:S02]  /*2d50*/  IMAD.MOV R10, RZ, RZ, -R9 ;  /* 0x000000ffff0a7224 */ /* 0x000fe400078e0a09 */
[----:B------:R-:W-:Y:S02]  /*2d60*/  IMAD.MOV R4, RZ, RZ, -R4 ;  /* 0x000000ffff047224 */ /* 0x000fe400078e0a04 */
[----:B------:R-:W-:Y:S02]  /*2d70*/  @!P3 IMAD.IADD R33, R33, 0x1, -R5 ;  /* 0x000000012121b824 */ /* 0x000fe400078e0a05 */
[C---:B------:R-:W-:Y:S02]  /*2d80*/  IMAD R43, R5.reuse, R10, R43 ;  /* 0x0000000a052b7224 */ /* 0x040fe400078e022b */
[C---:B------:R-:W-:Y:S02]  /*2d90*/  IMAD R45, R5.reuse, R4, R45 ;  /* 0x00000004052d7224 */ /* 0x040fe400078e022d */
[----:B------:R-:W-:Y:S01]  /*2da0*/  @!P0 IMAD.MOV R33, RZ, RZ, -R33 ;  /* 0x000000ffff218224 */ /* 0x000fe200078e0a21 */
[----:B------:R-:W-:Y:S01]  /*2db0*/  ISETP.GT.U32.AND P0, PT, R5, R43, PT ;  /* 0x0000002b0500720c */ /* 0x000fe20003f04070 */
[----:B------:R-:W-:Y:S01]  /*2dc0*/  @!P6 IMAD.IADD R35, R35, 0x1, -R5 ;  /* 0x000000012323e824 */ /* 0x000fe200078e0a05 */
[----:B------:R-:W-:Y:S01]  /*2dd0*/  LOP3.LUT R9, R7, 0x70, RZ, 0xfc, !PT ;  /* 0x0000007007097812 */ /* 0x000fe200078efcff */
[----:B------:R-:W-:Y:S01]  /*2de0*/  @!P4 IMAD.MOV R29, RZ, RZ, -R29 ;  /* 0x000000ffff1dc224 */ /* 0x000fe200078e0a1d */
[C---:B------:R-:W-:Y:S01]  /*2df0*/  ISETP.GT.U32.AND P6, PT, R5.reuse, R45, PT ;  /* 0x0000002d0500720c */ /* 0x040fe20003fc4070 */
[----:B------:R-:W-:Y:S01]  /*2e00*/  @!P2 IMAD.MOV R31, RZ, RZ, -R31 ;  /* 0x000000ffff1fa224 */ /* 0x000fe200078e0a1f */
[----:B------:R-:W-:-:S02]  /*2e10*/  ISETP.GT.U32.AND P4, PT, R5, R37, PT ;  /* 0x000000250500720c */ /* 0x000fc40003f84070 */
[----:B------:R-:W-:Y:S02]  /*2e20*/  ISETP.GT.U32.AND P2, PT, R5, R41, PT ;  /* 0x000000290500720c */ /* 0x000fe40003f44070 */
[----:B------:R-:W-:Y:S02]  /*2e30*/  IABS R47, R9 ;  /* 0x00000009002f7213 */ /* 0x000fe40000000000 */
[----:B------:R-:W-:Y:S02]  /*2e40*/  ISETP.GE.AND P5, PT, R13, RZ, PT ;  /* 0x000000ff0d00720c */ /* 0x000fe40003fa6270 */
[----:B------:R-:W-:Y:S01]  /*2e50*/  ISETP.GE.AND P3, PT, R16, RZ, PT ;  /* 0x000000ff1000720c */ /* 0x000fe20003f66270 */
[----:B------:R-:W-:Y:S01]  /*2e60*/  IMAD.HI.U32 R4, R6, R47, RZ ;  /* 0x0000002f06047227 */ /* 0x000fe200078e00ff */
[----:B------:R-:W-:-:S03]  /*2e70*/  LOP3.LUT R12, R7, 0x78, RZ, 0xfc, !PT ;  /* 0x00000078070c7812 */ /* 0x000fc600078efcff */
[--C-:B------:R-:W-:Y:S02]  /*2e80*/  @!P0 IMAD.IADD R43, R43, 0x1, -R5.reuse ;  /* 0x000000012b2b8824 */ /* 0x100fe400078e0a05 */
[----:B------:R-:W-:Y:S02]  /*2e90*/  IMAD.MOV R10, RZ, RZ, -R4 ;  /* 0x000000ffff0a7224 */ /* 0x000fe400078e0a04 */
[--C-:B------:R-:W-:Y:S01]  /*2ea0*/  @!P6 IMAD.IADD R45, R45, 0x1, -R5.reuse ;  /* 0x000000012d2de824 */ /* 0x100fe200078e0a05 */
[----:B------:R-:W-:Y:S01]  /*2eb0*/  ISETP.GT.U32.AND P6, PT, R5, R43, PT ;  /* 0x0000002b0500720c */ /* 0x000fe20003fc4070 */
[--C-:B------:R-:W-:Y:S01]  /*2ec0*/  @!P4 IMAD.IADD R37, R37, 0x1, -R5.reuse ;  /* 0x000000012525c824 */ /* 0x100fe200078e0a05 */
[----:B------:R-:W-:Y:S01]  /*2ed0*/  IABS R49, R12 ;  /* 0x0000000c00317213 */ /* 0x000fe20000000000 */
[----:B------:R-:W-:Y:S02]  /*2ee0*/  @!P2 IMAD.IADD R41, R41, 0x1, -R5 ;  /* 0x000000012929a824 */ /* 0x000fe400078e0a05 */
[----:B------:R-:W-:-:S02]  /*2ef0*/  IMAD R47, R5, R10, R47 ;  /* 0x0000000a052f7224 */ /* 0x000fc400078e022f */
[----:B------:R-:W-:Y:S01]  /*2f00*/  @!P5 IMAD.MOV R35, RZ, RZ, -R35 ;  /* 0x000000ffff23d224 */ /* 0x000fe200078e0a23 */
[----:B------:R-:W-:Y:S01]  /*2f10*/  ISETP.GT.U32.AND P5, PT, R5, R45, PT ;  /* 0x0000002d0500720c */ /* 0x000fe20003fa4070 */
[----:B------:R-:W-:Y:S01]  /*2f20*/  @!P3 IMAD.MOV R37, RZ, RZ, -R37 ;  /* 0x000000ffff25b224 */ /* 0x000fe200078e0a25 */
[----:B------:R-:W-:Y:S01]  /*2f30*/  LOP3.LUT R13, R7, 0x80, RZ, 0xfc, !PT ;  /* 0x00000080070d7812 */ /* 0x000fe200078efcff */
[----:B------:R-:W-:Y:S01]  /*2f40*/  IMAD.HI.U32 R4, R6, R49, RZ ;  /* 0x0000003106047227 */ /* 0x000fe200078e00ff */
[C---:B------:R-:W-:Y:S02]  /*2f50*/  ISETP.GT.U32.AND P0, PT, R5.reuse, R41, PT ;  /* 0x000000290500720c */ /* 0x040fe40003f04070 */
[----:B------:R-:W-:Y:S01]  /*2f60*/  ISETP.GT.U32.AND P3, PT, R5, R47, PT ;  /* 0x0000002f0500720c */ /* 0x000fe20003f64070 */
[----:B------:R-:W-:Y:S01]  /*2f70*/  IMAD.MOV R4, RZ, RZ, -R4 ;  /* 0x000000ffff047224 */ /* 0x000fe200078e0a04 */
[----:B------:R-:W-:Y:S02]  /*2f80*/  ISETP.GE.AND P4, PT, R14, RZ, PT ;  /* 0x000000ff0e00720c */ /* 0x000fe40003f86270 */
[----:B------:R-:W-:Y:S01]  /*2f90*/  IABS R53, R13 ;  /* 0x0000000d00357213 */ /* 0x000fe20000000000 */
[----:B------:R-:W-:Y:S01]  /*2fa0*/  @!P6 IMAD.IADD R43, R43, 0x1, -R5 ;  /* 0x000000012b2be824 */ /* 0x000fe200078e0a05 */
[----:B------:R-:W-:Y:S01]  /*2fb0*/  ISETP.GE.AND P6, PT, R9, RZ, PT ;  /* 0x000000ff0900720c */ /* 0x000fe20003fc6270 */
[----:B------:R-:W-:Y:S01]  /*2fc0*/  IMAD R49, R5, R4, R49 ;  /* 0x0000000405317224 */ /* 0x000fe200078e0231 */
[C---:B------:R-:W-:Y:S01]  /*2fd0*/  LOP3.LUT R9, R7.reuse, 0x88, RZ, 0xfc, !PT ;  /* 0x0000008807097812 */ /* 0x040fe200078efcff */
[----:B------:R-:W-:Y:S01]  /*2fe0*/  IMAD.HI.U32 R4, R6, R53, RZ ;  /* 0x0000003506047227 */ /* 0x000fe200078e00ff */
[----:B------:R-:W-:-:S02]  /*2ff0*/  LOP3.LUT R14, R7, 0x90, RZ, 0xfc, !PT ;  /* 0x00000090070e7812 */ /* 0x000fc400078efcff */
[----:B------:R-:W-:Y:S01]  /*3000*/  IABS R55, R9 ;  /* 0x0000000900377213 */ /* 0x000fe20000000000 */
[--C-:B------:R-:W-:Y:S01]  /*3010*/  @!P5 IMAD.IADD R45, R45, 0x1, -R5.reuse ;  /* 0x000000012d2dd824 */ /* 0x100fe200078e0a05 */
[----:B------:R-:W-:Y:S01]  /*3020*/  ISETP.GT.U32.AND P5, PT, R5, R49, PT ;  /* 0x000000310500720c */ /* 0x000fe20003fa4070 */
[--C-:B------:R-:W-:Y:S02]  /*3030*/  @!P0 IMAD.IADD R41, R41, 0x1, -R5.reuse ;  /* 0x0000000129298824 */ /* 0x100fe400078e0a05 */
[----:B------:R-:W-:Y:S02]  /*3040*/  IMAD.MOV R4, RZ, RZ, -R4 ;  /* 0x000000ffff047224 */ /* 0x000fe400078e0a04 */
[----:B------:R-:W-:Y:S01]  /*3050*/  @!P3 IMAD.IADD R47, R47, 0x1, -R5 ;  /* 0x000000012f2fb824 */ /* 0x000fe200078e0a05 */
[----:B------:R-:W-:Y:S01]  /*3060*/  IABS R57, R14 ;  /* 0x0000000e00397213 */ /* 0x000fe20000000000 */
[C---:B------:R-:W-:Y:S02]  /*3070*/  IMAD R53, R5.reuse, R4, R53 ;  /* 0x0000000405357224 */ /* 0x040fe400078e0235 */
[----:B------:R-:W-:Y:S01]  /*3080*/  @!P4 IMAD.MOV R41, RZ, RZ, -R41 ;  /* 0x000000ffff29c224 */ /* 0x000fe200078e0a29 */
[----:B------:R-:W-:Y:S01]  /*3090*/  ISETP.GT.U32.AND P4, PT, R5, R47, PT ;  /* 0x0000002f0500720c */ /* 0x000fe20003f84070 */
[----:B------:R-:W-:-:S04]  /*30a0*/  IMAD.HI.U32 R4, R6, R55, RZ ;  /* 0x0000003706047227 */ /* 0x000fc800078e00ff */
[----:B------:R-:W-:Y:S02]  /*30b0*/  IMAD.MOV R10, RZ, RZ, -R4 ;  /* 0x000000ffff0a7224 */ /* 0x000fe400078e0a04 */
[----:B------:R-:W-:Y:S01]  /*30c0*/  IMAD.HI.U32 R4, R6, R57, RZ ;  /* 0x0000003906047227 */ /* 0x000fe200078e00ff */
[----:B------:R-:W-:-:S03]  /*30d0*/  ISETP.GE.AND P2, PT, R18, RZ, PT ;  /* 0x000000ff1200720c */ /* 0x000fc60003f46270 */
[--C-:B------:R-:W-:Y:S02]  /*30e0*/  @!P5 IMAD.IADD R49, R49, 0x1, -R5.reuse ;  /* 0x000000013131d824 */ /* 0x100fe400078e0a05 */
[----:B------:R-:W-:Y:S02]  /*30f0*/  IMAD.MOV R4, RZ, RZ, -R4 ;  /* 0x000000ffff047224 */ /* 0x000fe400078e0a04 */
[----:B------:R-:W-:Y:S01]  /*3100*/  @!P4 IMAD.IADD R47, R47, 0x1, -R5 ;  /* 0x000000012f2fc824 */ /* 0x000fe200078e0a05 */
[C---:B------:R-:W-:Y:S01]  /*3110*/  ISETP.GT.U32.AND P5, PT, R5.reuse, R49, PT ;  /* 0x000000310500720c */ /* 0x040fe20003fa4070 */
[----:B------:R-:W-:Y:S01]  /*3120*/  IMAD R57, R5, R4, R57 ;  /* 0x0000000405397224 */ /* 0x000fe200078e0239 */
[----:B------:R-:W-:Y:S01]  /*3130*/  ISETP.GE.AND P3, PT, R12, RZ, PT ;  /* 0x000000ff0c00720c */ /* 0x000fe20003f66270 */
[----:B------:R-:W-:Y:S01]  /*3140*/  @!P6 IMAD.MOV R47, RZ, RZ, -R47 ;  /* 0x000000ffff2fe224 */ /* 0x000fe200078e0a2f */
[----:B------:R-:W-:Y:S02]  /*3150*/  LOP3.LUT R12, R7, 0x98, RZ, 0xfc, !PT ;  /* 0x00000098070c7812 */ /* 0x000fe400078efcff */
[C---:B------:R-:W-:Y:S01]  /*3160*/  ISETP.GT.U32.AND P6, PT, R5.reuse, R57, PT ;  /* 0x000000390500720c */ /* 0x040fe20003fc4070 */
[----:B------:R-:W-:Y:S01]  /*3170*/  @!P2 IMAD.MOV R43, RZ, RZ, -R43 ;  /* 0x000000ffff2ba224 */ /* 0x000fe200078e0a2b */
[C---:B------:R-:W-:Y:S01]  /*3180*/  ISETP.GT.U32.AND P2, PT, R5.reuse, R53, PT ;  /* 0x000000350500720c */ /* 0x040fe20003f44070 */
[----:B------:R-:W-:Y:S01]  /*3190*/  IMAD R55, R5, R10, R55 ;  /* 0x0000000a05377224 */ /* 0x000fe200078e0237 */
[----:B------:R-:W-:-:S02]  /*31a0*/  IABS R59, R12 ;  /* 0x0000000c003b7213 */ /* 0x000fc40000000000 */
[----:B------:R-:W-:Y:S01]  /*31b0*/  ISETP.GE.AND P4, PT, R9, RZ, PT ;  /* 0x000000ff0900720c */ /* 0x000fe20003f86270 */
[----:B------:R-:W-:Y:S01]  /*31c0*/  @!P5 IMAD.IADD R49, R49, 0x1, -R5 ;  /* 0x000000013131d824 */ /* 0x000fe200078e0a05 */
[----:B------:R-:W-:Y:S01]  /*31d0*/  ISETP.GT.U32.AND P5, PT, R5, R55, PT ;  /* 0x000000370500720c */ /* 0x000fe20003fa4070 */
[----:B------:R-:W-:Y:S01]  /*31e0*/  IMAD.HI.U32 R4, R6, R59, RZ ;  /* 0x0000003b06047227 */ /* 0x000fe200078e00ff */
[----:B------:R-:W-:-:S03]  /*31f0*/  LOP3.LUT R9, R7, 0xa0, RZ, 0xfc, !PT ;  /* 0x000000a007097812 */ /* 0x000fc600078efcff */
[--C-:B------:R-:W-:Y:S01]  /*3200*/  @!P6 IMAD.IADD R57, R57, 0x1, -R5.reuse ;  /* 0x000000013939e824 */ /* 0x100fe200078e0a05 */
[----:B------:R-:W-:Y:S01]  /*3210*/  IABS R61, R9 ;  /* 0x00000009003d7213 */ /* 0x000fe20000000000 */
[----:B------:R-:W-:Y:S01]  /*3220*/  IMAD.MOV R4, RZ, RZ, -R4 ;  /* 0x000000ffff047224 */ /* 0x000fe200078e0a04 */
[----:B------:R-:W-:Y:S01]  /*3230*/  ISETP.GE.AND P0, PT, R19, RZ, PT ;  /* 0x000000ff1300720c */ /* 0x000fe20003f06270 */
[----:B------:R-:W-:Y:S01]  /*3240*/  @!P2 IMAD.IADD R53, R53, 0x1, -R5 ;  /* 0x000000013535a824 */ /* 0x000fe200078e0a05 */
[C---:B------:R-:W-:Y:S01]  /*3250*/  ISETP.GT.U32.AND P6, PT, R5.reuse, R57, PT ;  /* 0x000000390500720c */ /* 0x040fe20003fc4070 */
[C---:B------:R-:W-:Y:S02]  /*3260*/  IMAD R59, R5.reuse, R4, R59 ;  /* 0x00000004053b7224 */ /* 0x040fe400078e023b */
[----:B------:R-:W-:Y:S01]  /*3270*/  IMAD.HI.U32 R4, R6, R61, RZ ;  /* 0x0000003d06047227 */ /* 0x000fe200078e00ff */
[----:B------:R-:W-:-:S03]  /*3280*/  ISETP.GT.U32.AND P2, PT, R5, R53, PT ;  /* 0x000000350500720c */ /* 0x000fc60003f44070 */
[----:B------:R-:W-:Y:S02]  /*3290*/  @!P5 IMAD.IADD R55, R55, 0x1, -R5 ;  /* 0x000000013737d824 */ /* 0x000fe400078e0a05 */
[----:B------:R-:W-:-:S03]  /*32a0*/  IMAD.MOV R10, RZ, RZ, -R4 ;  /* 0x000000ffff0a7224 */ /* 0x000fc600078e0a04 */
[C---:B------:R-:W-:Y:S01]  /*32b0*/  ISETP.GT.U32.AND P5, PT, R5.reuse, R55, PT ;  /* 0x000000370500720c */ /* 0x040fe20003fa4070 */
[----:B------:R-:W-:Y:S02]  /*32c0*/  IMAD R61, R5, R10, R61 ;  /* 0x0000000a053d7224 */ /* 0x000fe400078e023d */
[----:B------:R-:W-:Y:S01]  /*32d0*/  @!P0 IMAD.MOV R45, RZ, RZ, -R45 ;  /* 0x000000ffff2d8224 */ /* 0x000fe200078e0a2d */
[----:B------:R-:W-:Y:S01]  /*32e0*/  ISETP.GE.AND P0, PT, R13, RZ, PT ;  /* 0x000000ff0d00720c */ /* 0x000fe20003f06270 */
[--C-:B------:R-:W-:Y:S01]  /*32f0*/  @!P6 IMAD.IADD R57, R57, 0x1, -R5.reuse ;  /* 0x000000013939e824 */ /* 0x100fe200078e0a05 */
[----:B------:R-:W-:Y:S02]  /*3300*/  ISETP.GT.U32.AND P6, PT, R5, R61, PT ;  /* 0x0000003d0500720c */ /* 0x000fe40003fc4070 */
[----:B------:R-:W-:Y:S01]  /*3310*/  LOP3.LUT R13, R7, 0xa8, RZ, 0xfc, !PT ;  /* 0x000000a8070d7812 */ /* 0x000fe200078efcff */
[----:B------:R-:W-:Y:S01]  /*3320*/  @!P2 IMAD.IADD R53, R53, 0x1, -R5 ;  /* 0x000000013535a824 */ /* 0x000fe200078e0a05 */
[----:B------:R-:W-:-:S02]  /*3330*/  ISETP.GT.U32.AND P2, PT, R5, R59, PT ;  /* 0x0000003b0500720c */ /* 0x000fc40003f44070 */
[----:B------:R-:W-:Y:S01]  /*3340*/  IABS R63, R13 ;  /* 0x0000000d003f7213 */ /* 0x000fe20000000000 */
[----:B------:R-:W-:Y:S01]  /*3350*/  @!P5 IMAD.IADD R55, R55, 0x1, -R5 ;  /* 0x000000013737d824 */ /* 0x000fe200078e0a05 */
[----:B------:R-:W-:Y:S02]  /*3360*/  ISETP.GE.AND P5, PT, R9, RZ, PT ;  /* 0x000000ff0900720c */ /* 0x000fe40003fa6270 */
[----:B------:R-:W-:Y:S01]  /*3370*/  LOP3.LUT R9, R7, 0xb0, RZ, 0xfc, !PT ;  /* 0x000000b007097812 */ /* 0x000fe200078efcff */
[----:B------:R-:W-:-:S03]  /*3380*/  IMAD.HI.U32 R4, R6, R63, RZ ;  /* 0x0000003f06047227 */ /* 0x000fc600078e00ff */
[----:B------:R-:W-:Y:S01]  /*3390*/  IABS R65, R9 ;  /* 0x0000000900417213 */ /* 0x000fe20000000000 */
[----:B------:R-:W-:Y:S02]  /*33a0*/  @!P6 IMAD.IADD R61, R61, 0x1, -R5 ;  /* 0x000000013d3de824 */ /* 0x000fe400078e0a05 */
[----:B------:R-:W-:Y:S02]  /*33b0*/  IMAD.MOV R4, RZ, RZ, -R4 ;  /* 0x000000ffff047224 */ /* 0x000fe400078e0a04 */
[----:B------:R-:W-:Y:S01]  /*33c0*/  @!P3 IMAD.MOV R49, RZ, RZ, -R49 ;  /* 0x000000ffff31b224 */ /* 0x000fe200078e0a31 */
[----:B------:R-:W-:Y:S01]  /*33d0*/  ISETP.GE.AND P3, PT, R14, RZ, PT ;  /* 0x000000ff0e00720c */ /* 0x000fe20003f66270 */
[----:B------:R-:W-:Y:S01]  /*33e0*/  @!P2 IMAD.IADD R59, R59, 0x1, -R5 ;  /* 0x000000013b3ba824 */ /* 0x000fe200078e0a05 */
[C---:B------:R-:W-:Y:S01]  /*33f0*/  ISETP.GT.U32.AND P6, PT, R5.reuse, R61, PT ;  /* 0x0000003d0500720c */ /* 0x040fe20003fc4070 */
[C---:B------:R-:W-:Y:S02]  /*3400*/  IMAD R63, R5.reuse, R4, R63 ;  /* 0x00000004053f7224 */ /* 0x040fe400078e023f */
[----:B------:R-:W-:Y:S01]  /*3410*/  IMAD.HI.U32 R4, R6, R65, RZ ;  /* 0x0000004106047227 */ /* 0x000fe200078e00ff */
[----:B------:R-:W-:-:S03]  /*3420*/  ISETP.GT.U32.AND P2, PT, R5, R59, PT ;  /* 0x0000003b0500720c */ /* 0x000fc60003f44070 */
[----:B------:R-:W-:Y:S02]  /*3430*/  IMAD.MOV R10, RZ, RZ, -R4 ;  /* 0x000000ffff0a7224 */ /* 0x000fe400078e0a04 */
[----:B------:R-:W-:Y:S01]  /*3440*/  @!P0 IMAD.MOV R53, RZ, RZ, -R53 ;  /* 0x000000ffff358224 */ /* 0x000fe200078e0a35 */
[----:B------:R-:W-:Y:S01]  /*3450*/  ISETP.GE.AND P0, PT, R12, RZ, PT ;  /* 0x000000ff0c00720c */ /* 0x000fe20003f06270 */
[----:B------:R-:W-:Y:S01]  /*3460*/  IMAD R65, R5, R10, R65 ;  /* 0x0000000a05417224 */ /* 0x000fe200078e0241 */
[----:B------:R-:W-:Y:S01]  /*3470*/  LOP3.LUT R12, R7, 0xb8, RZ, 0xfc, !PT ;  /* 0x000000b8070c7812 */ /* 0x000fe200078efcff */
[----:B------:R-:W-:Y:S01]  /*3480*/  @!P3 IMAD.MOV R57, RZ, RZ, -R57 ;  /* 0x000000ffff39b224 */ /* 0x000fe200078e0a39 */
[----:B------:R-:W-:Y:S01]  /*3490*/  ISETP.GE.AND P3, PT, R9, RZ, PT ;  /* 0x000000ff0900720c */ /* 0x000fe20003f66270 */
[----:B------:R-:W-:Y:S01]  /*34a0*/  @!P6 IMAD.IADD R61, R61, 0x1, -R5 ;  /* 0x000000013d3de824 */ /* 0x000fe200078e0a05 */
[----:B------:R-:W-:Y:S02]  /*34b0*/  IABS R67, R12 ;  /* 0x0000000c00437213 */ /* 0x000fe40000000000 */
[----:B------:R-:W-:-:S02]  /*34c0*/  ISETP.GT.U32.AND P6, PT, R5, R65, PT ;  /* 0x000000410500720c */ /* 0x000fc40003fc4070 */
[----:B------:R-:W-:Y:S01]  /*34d0*/  LOP3.LUT R9, R7, 0xc0, RZ, 0xfc, !PT ;  /* 0x000000c007097812 */ /* 0x000fe200078efcff */
[----:B------:R-:W-:Y:S01]  /*34e0*/  @!P2 IMAD.IADD R59, R59, 0x1, -R5 ;  /* 0x000000013b3ba824 */ /* 0x000fe200078e0a05 */
[----:B------:R-:W-:Y:S01]  /*34f0*/  ISETP.GT.U32.AND P2, PT, R5, R63, PT ;  /* 0x0000003f0500720c */ /* 0x000fe20003f44070 */
[----:B------:R-:W-:Y:S01]  /*3500*/  IMAD.HI.U32 R4, R6, R67, RZ ;  /* 0x0000004306047227 */ /* 0x000fe200078e00ff */
[----:B------:R-:W-:-:S03]  /*3510*/  IABS R69, R9 ;  /* 0x0000000900457213 */ /* 0x000fc60000000000 */
[----:B------:R-:W-:Y:S01]  /*3520*/  @!P0 IMAD.MOV R59, RZ, RZ, -R59 ;  /* 0x000000ffff3b8224 */ /* 0x000fe200078e0a3b */
[----:B------:R-:W-:Y:S01]  /*3530*/  ISETP.GE.AND P0, PT, R12, RZ, PT ;  /* 0x000000ff0c00720c */ /* 0x000fe20003f06270 */
[----:B------:R-:W-:Y:S01]  /*3540*/  IMAD.MOV R10, RZ, RZ, -R4 ;  /* 0x000000ffff0a7224 */ /* 0x000fe200078e0a04 */
[----:B------:R-:W-:Y:S01]  /*3550*/  LOP3.LUT R12, R7, 0xc8, RZ, 0xfc, !PT ;  /* 0x000000c8070c7812 */ /* 0x000fe200078efcff */
[----:B------:R-:W-:-:S03]  /*3560*/  IMAD.HI.U32 R4, R6, R69, RZ ;  /* 0x0000004506047227 */ /* 0x000fc600078e00ff */
[----:B------:R-:W-:Y:S01]  /*3570*/  IABS R71, R12 ;  /* 0x0000000c00477213 */ /* 0x000fe20000000000 */
[--C-:B------:R-:W-:Y:S02]  /*3580*/  @!P6 IMAD.IADD R65, R65, 0x1, -R5.reuse ;  /* 0x000000014141e824 */ /* 0x100fe400078e0a05 */
[----:B------:R-:W-:Y:S02]  /*3590*/  IMAD.MOV R4, RZ, RZ, -R4 ;  /* 0x000000ffff047224 */ /* 0x000fe400078e0a04 */
[----:B------:R-:W-:Y:S01]  /*35a0*/  @!P2 IMAD.IADD R63, R63, 0x1, -R5 ;  /* 0x000000013f3fa824 */ /* 0x000fe200078e0a05 */
[C---:B------:R-:W-:Y:S01]  /*35b0*/  ISETP.GT.U32.AND P6, PT, R5.reuse, R65, PT ;  /* 0x000000410500720c */ /* 0x040fe20003fc4070 */
[C---:B------:R-:W-:Y:S02]  /*35c0*/  IMAD R69, R5.reuse, R4, R69 ;  /* 0x0000000405457224 */ /* 0x040fe400078e0245 */
[C---:B------:R-:W-:Y:S02]  /*35d0*/  IMAD R67, R5.reuse, R10, R67 ;  /* 0x0000000a05437224 */ /* 0x040fe400078e0243 */
[----:B------:R-:W-:Y:S01]  /*35e0*/  IMAD.HI.U32 R4, R6, R71, RZ ;  /* 0x0000004706047227 */ /* 0x000fe200078e00ff */
[----:B------:R-:W-:-:S03]  /*35f0*/  ISETP.GT.U32.AND P2, PT, R5, R63, PT ;  /* 0x0000003f0500720c */ /* 0x000fc60003f44070 */
[----:B------:R-:W-:Y:S01]  /*3600*/  @!P5 IMAD.MOV R61, RZ, RZ, -R61 ;  /* 0x000000ffff3dd224 */ /* 0x000fe200078e0a3d */
[----:B------:R-:W-:Y:S01]  /*3610*/  ISETP.GT.U32.AND P5, PT, R5, R67, PT ;  /* 0x000000430500720c */ /* 0x000fe20003fa4070 */
[----:B------:R-:W-:Y:S02]  /*3620*/  IMAD.MOV R10, RZ, RZ, -R4 ;  /* 0x000000ffff0a7224 */ /* 0x000fe400078e0a04 */
[----:B------:R-:W-:Y:S01]  /*3630*/  @!P4 IMAD.MOV R55, RZ, RZ, -R55 ;  /* 0x000000ffff37c224 */ /* 0x000fe200078e0a37 */
[----:B------:R-:W-:Y:S01]  /*3640*/  ISETP.GE.AND P4, PT, R13, RZ, PT ;  /* 0x000000ff0d00720c */ /* 0x000fe20003f86270 */
[----:B------:R-:W-:Y:S01]  /*3650*/  IMAD R71, R5, R10, R71 ;  /* 0x0000000a05477224 */ /* 0x000fe200078e0247 */
[----:B------:R-:W-:Y:S01]  /*3660*/  LOP3.LUT R13, R7, 0xd0, RZ, 0xfc, !PT ;  /* 0x000000d0070d7812 */ /* 0x000fe200078efcff */
[----:B------:R-:W-:-:S03]  /*3670*/  @!P6 IMAD.IADD R65, R65, 0x1, -R5 ;  /* 0x000000014141e824 */ /* 0x000fc600078e0a05 */
[----:B------:R-:W-:Y:S02]  /*3680*/  IABS R73, R13 ;  /* 0x0000000d00497213 */ /* 0x000fe40000000000 */
[----:B------:R-:W-:Y:S01]  /*3690*/  ISETP.GT.U32.AND P6, PT, R5, R71, PT ;  /* 0x000000470500720c */ /* 0x000fe20003fc4070 */
[--C-:B------:R-:W-:Y:S01]  /*36a0*/  @!P2 IMAD.IADD R63, R63, 0x1, -R5.reuse ;  /* 0x000000013f3fa824 */ /* 0x100fe200078e0a05 */
[----:B------:R-:W-:Y:S01]  /*36b0*/  ISETP.GE.AND P2, PT, R9, RZ, PT ;  /* 0x000000ff0900720c */ /* 0x000fe20003f46270 */
[----:B------:R-:W-:Y:S01]  /*36c0*/  @!P5 IMAD.IADD R67, R67, 0x1, -R5 ;  /* 0x000000014343d824 */ /* 0x000fe200078e0a05 */
[C---:B------:R-:W-:Y:S01]  /*36d0*/  LOP3.LUT R9, R7.reuse, 0xd8, RZ, 0xfc, !PT ;  /* 0x000000d807097812 */ /* 0x040fe200078efcff */
[----:B------:R-:W-:Y:S01]  /*36e0*/  IMAD.HI.U32 R4, R6, R73, RZ ;  /* 0x0000004906047227 */ /* 0x000fe200078e00ff */
[----:B------:R-:W-:Y:S02]  /*36f0*/  LOP3.LUT R14, R7, 0xe0, RZ, 0xfc, !PT ;  /* 0x000000e0070e7812 */ /* 0x000fe400078efcff */
[----:B------:R-:W-:Y:S01]  /*3700*/  IABS R75, R9 ;  /* 0x00000009004b7213 */ /* 0x000fe20000000000 */
[----:B------:R-:W-:Y:S01]  /*3710*/  IMAD.MOV R4, RZ, RZ, -R4 ;  /* 0x000000ffff047224 */ /* 0x000fe200078e0a04 */
[----:B------:R-:W-:-:S02]  /*3720*/  ISETP.GT.U32.AND P5, PT, R5, R67, PT ;  /* 0x000000430500720c */ /* 0x000fc40003fa4070 */
[----:B------:R-:W-:Y:S01]  /*3730*/  IABS R93, R14 ;  /* 0x0000000e005d7213 */ /* 0x000fe20000000000 */
[----:B------:R-:W-:Y:S02]  /*3740*/  IMAD R73, R5, R4, R73 ;  /* 0x0000000405497224 */ /* 0x000fe400078e0249 */
[----:B------:R-:W-:Y:S02]  /*3750*/  @!P6 IMAD.IADD R71, R71, 0x1, -R5 ;  /* 0x000000014747e824 */ /* 0x000fe400078e0a05 */
[----:B------:R-:W-:-:S03]  /*3760*/  IMAD.HI.U32 R4, R6, R75, RZ ;  /* 0x0000004b06047227 */ /* 0x000fc600078e00ff */
[C---:B------:R-:W-:Y:S01]  /*3770*/  ISETP.GT.U32.AND P6, PT, R5.reuse, R71, PT ;  /* 0x000000470500720c */ /* 0x040fe20003fc4070 */
[----:B------:R-:W-:Y:S01]  /*3780*/  @!P4 IMAD.MOV R63, RZ, RZ, -R63 ;  /* 0x000000ffff3fc224 */ /* 0x000fe200078e0a3f */
[----:B------:R-:W-:Y:S01]  /*3790*/  ISETP.GT.U32.AND P4, PT, R5, R69, PT ;  /* 0x000000450500720c */ /* 0x000fe20003f84070 */
[----:B------:R-:W-:Y:S02]  /*37a0*/  IMAD.MOV R10, RZ, RZ, -R4 ;  /* 0x000000ffff0a7224 */ /* 0x000fe400078e0a04 */
[----:B------:R-:W-:-:S04]  /*37b0*/  IMAD.HI.U32 R4, R6, R93, RZ ;  /* 0x0000005d06047227 */ /* 0x000fc800078e00ff */
[----:B------:R-:W-:Y:S01]  /*37c0*/  @!P5 IMAD.IADD R67, R67, 0x1, -R5 ;  /* 0x000000014343d824 */ /* 0x000fe200078e0a05 */
[----:B------:R-:W-:Y:S01]  /*37d0*/  ISETP.GT.U32.AND P5, PT, R5, R73, PT ;  /* 0x000000490500720c */ /* 0x000fe20003fa4070 */
[----:B------:R-:W-:-:S04]  /*37e0*/  IMAD.MOV R4, RZ, RZ, -R4 ;  /* 0x000000ffff047224 */ /* 0x000fc800078e0a04 */
[----:B------:R-:W-:Y:S02]  /*37f0*/  IMAD R93, R5, R4, R93 ;  /* 0x00000004055d7224 */ /* 0x000fe400078e025d */
[--C-:B------:R-:W-:Y:S02]  /*3800*/  @!P4 IMAD.IADD R69, R69, 0x1, -R5.reuse ;  /* 0x000000014545c824 */ /* 0x100fe400078e0a05 */
[--C-:B------:R-:W-:Y:S01]  /*3810*/  @!P6 IMAD.IADD R71, R71, 0x1, -R5.reuse ;  /* 0x000000014747e824 */ /* 0x100fe200078e0a05 */
[----:B------:R-:W-:Y:S02]  /*3820*/  ISETP.GT.U32.AND P6, PT, R5, R93, PT ;  /* 0x0000005d0500720c */ /* 0x000fe40003fc4070 */
[----:B------:R-:W-:Y:S01]  /*3830*/  LOP3.LUT R16, R7, 0xe8, RZ, 0xfc, !PT ;  /* 0x000000e807107812 */ /* 0x000fe200078efcff */
[----:B------:R-:W-:Y:S01]  /*3840*/  @!P5 IMAD.IADD R73, R73, 0x1, -R5 ;  /* 0x000000014949d824 */ /* 0x000fe200078e0a05 */
[C---:B------:R-:W-:Y:S02]  /*3850*/  ISETP.GT.U32.AND P4, PT, R5.reuse, R69, PT ;  /* 0x000000450500720c */ /* 0x040fe40003f84070 */
[----:B------:R-:W-:Y:S01]  /*3860*/  IABS R115, R16 ;  /* 0x0000001000737213 */ /* 0x000fe20000000000 */
[C---:B------:R-:W-:Y:S01]  /*3870*/  IMAD R75, R5.reuse, R10, R75 ;  /* 0x0000000a054b7224 */ /* 0x040fe200078e024b */
[----:B------:R-:W-:-:S02]  /*3880*/  ISETP.GT.U32.AND P5, PT, R5, R73, PT ;  /* 0x000000490500720c */ /* 0x000fc40003fa4070 */
[----:B------:R-:W-:Y:S01]  /*3890*/  LOP3.LUT R10, R7, 0xf0, RZ, 0xfc, !PT ;  /* 0x000000f0070a7812 */ /* 0x000fe200078efcff */
[----:B------:R-:W-:-:S03]  /*38a0*/  IMAD.HI.U32 R4, R6, R115, RZ ;  /* 0x0000007306047227 */ /* 0x000fc600078e00ff */
[----:B------:R-:W-:Y:S01]  /*38b0*/  IABS R117, R10 ;  /* 0x0000000a00757213 */ /* 0x000fe20000000000 */
[----:B------:R-:W-:Y:S01]  /*38c0*/  @!P0 IMAD.MOV R67, RZ, RZ, -R67 ;  /* 0x000000ffff438224 */ /* 0x000fe200078e0a43 */
[----:B------:R-:W-:Y:S01]  /*38d0*/  ISETP.GE.AND P0, PT, R13, RZ, PT ;  /* 0x000000ff0d00720c */ /* 0x000fe20003f06270 */
[--C-:B------:R-:W-:Y:S02]  /*38e0*/  @!P6 IMAD.IADD R93, R93, 0x1, -R5.reuse ;  /* 0x000000015d5de824 */ /* 0x100fe400078e0a05 */
[----:B------:R-:W-:Y:S02]  /*38f0*/  IMAD.MOV R4, RZ, RZ, -R4 ;  /* 0x000000ffff047224 */ /* 0x000fe400078e0a04 */
[----:B------:R-:W-:Y:S01]  /*3900*/  @!P4 IMAD.IADD R69, R69, 0x1, -R5 ;  /* 0x000000014545c824 */ /* 0x000fe200078e0a05 */
[C---:B------:R-:W-:Y:S01]  /*3910*/  ISETP.GT.U32.AND P4, PT, R5.reuse, R75, PT ;  /* 0x0000004b0500720c */ /* 0x040fe20003f84070 */
[C---:B------:R-:W-:Y:S01]  /*3920*/  IMAD R115, R5.reuse, R4, R115 ;  /* 0x0000000405737224 */ /* 0x040fe200078e0273 */
[----:B------:R-:W-:Y:S01]  /*3930*/  ISETP.GT.U32.AND P6, PT, R5, R93, PT ;  /* 0x0000005d0500720c */ /* 0x000fe20003fc4070 */
[----:B------:R-:W-:-:S04]  /*3940*/  IMAD.HI.U32 R4, R6, R117, RZ ;  /* 0x0000007506047227 */ /* 0x000fc800078e00ff */
[----:B------:R-:W-:Y:S02]  /*3950*/  @!P5 IMAD.IADD R73, R73, 0x1, -R5 ;  /* 0x000000014949d824 */ /* 0x000fe400078e0a05 */
[----:B------:R-:W-:Y:S02]  /*3960*/  IMAD.MOV R4, RZ, RZ, -R4 ;  /* 0x000000ffff047224 */ /* 0x000fe400078e0a04 */
[----:B------:R-:W-:Y:S01]  /*3970*/  @!P0 IMAD.MOV R73, RZ, RZ, -R73 ;  /* 0x000000ffff498224 */ /* 0x000fe200078e0a49 */
[C---:B------:R-:W-:Y:S01]  /*3980*/  ISETP.GT.U32.AND P0, PT, R5.reuse, R115, PT ;  /* 0x000000730500720c */ /* 0x040fe20003f04070 */
[----:B------:R-:W-:Y:S02]  /*3990*/  IMAD R117, R5, R4, R117 ;  /* 0x0000000405757224 */ /* 0x000fe400078e0275 */
[--C-:B------:R-:W-:Y:S02]  /*39a0*/  @!P4 IMAD.IADD R75, R75, 0x1, -R5.reuse ;  /* 0x000000014b4bc824 */ /* 0x100fe400078e0a05 */
[----:B------:R-:W-:Y:S01]  /*39b0*/  @!P6 IMAD.IADD R93, R93, 0x1, -R5 ;  /* 0x000000015d5de824 */ /* 0x000fe200078e0a05 */
[C---:B------:R-:W-:Y:S01]  /*39c0*/  ISETP.GT.U32.AND P6, PT, R5.reuse, R117, PT ;  /* 0x000000750500720c */ /* 0x040fe20003fc4070 */
[----:B------:R-:W-:Y:S01]  /*39d0*/  @!P3 IMAD.MOV R65, RZ, RZ, -R65 ;  /* 0x000000ffff41b224 */ /* 0x000fe200078e0a41 */
[----:B------:R-:W-:-:S02]  /*39e0*/  ISETP.GT.U32.AND P4, PT, R5, R75, PT ;  /* 0x0000004b0500720c */ /* 0x000fc40003f84070 */
[----:B------:R-:W-:Y:S02]  /*39f0*/  ISETP.GE.AND P3, PT, R12, RZ, PT ;  /* 0x000000ff0c00720c */ /* 0x000fe40003f66270 */
[----:B------:R-:W-:Y:S01]  /*3a00*/  LOP3.LUT R12, R7, 0x100, RZ, 0xfc, !PT ;  /* 0x00000100070c7812 */ /* 0x000fe200078efcff */
[----:B------:R-:W-:Y:S01]  /*3a10*/  @!P2 IMAD.MOV R69, RZ, RZ, -R69 ;  /* 0x000000ffff45a224 */ /* 0x000fe200078e0a45 */
[----:B------:R-:W-:Y:S01]  /*3a20*/  ISETP.GE.AND P2, PT, R9, RZ, PT ;  /* 0x000000ff0900720c */ /* 0x000fe20003f46270 */
[--C-:B------:R-:W-:Y:S01]  /*3a30*/  @!P0 IMAD.IADD R115, R115, 0x1, -R5.reuse ;  /* 0x0000000173738824 */ /* 0x100fe200078e0a05 */
[----:B------:R-:W-:Y:S02]  /*3a40*/  LOP3.LUT R9, R7, 0xf8, RZ, 0xfc, !PT ;  /* 0x000000f807097812 */ /* 0x000fe400078efcff */
[----:B------:R-:W-:Y:S01]  /*3a50*/  IABS R121, R12 ;  /* 0x0000000c00797213 */ /* 0x000fe20000000000 */
[----:B------:R-:W-:Y:S01]  /*3a60*/  @!P6 IMAD.IADD R117, R117, 0x1, -R5 ;  /* 0x000000017575e824 */ /* 0x000fe200078e0a05 */
[----:B------:R-:W-:-:S02]  /*3a70*/  IABS R119, R9 ;  /* 0x0000000900777213 */ /* 0x000fc40000000000 */
[----:B------:R-:W-:Y:S01]  /*3a80*/  ISETP.GE.AND P0, PT, R9, RZ, PT ;  /* 0x000000ff0900720c */ /* 0x000fe20003f06270 */
[----:B------:R-:W-:Y:S01]  /*3a90*/  IMAD.HI.U32 R9, R6, R121, RZ ;  /* 0x0000007906097227 */ /* 0x000fe200078e00ff */
[----:B------:R-:W-:-:S03]  /*3aa0*/  ISETP.GT.U32.AND P6, PT, R5, R115, PT ;  /* 0x000000730500720c */ /* 0x000fc60003fc4070 */
[----:B------:R-:W-:Y:S01]  /*3ab0*/  @!P4 IMAD.IADD R75, R75, 0x1, -R5 ;  /* 0x000000014b4bc824 */ /* 0x000fe200078e0a05 */
[----:B------:R-:W-:Y:S01]  /*3ac0*/  ISETP.GE.AND P4, PT, R10, RZ, PT ;  /* 0x000000ff0a00720c */ /* 0x000fe20003f86270 */
[----:B------:R-:W-:Y:S01]  /*3ad0*/  IMAD.MOV R10, RZ, RZ, -R9 ;  /* 0x000000ffff0a7224 */ /* 0x000fe200078e0a09 */
[----:B------:R-:W-:Y:S01]  /*3ae0*/  LOP3.LUT R13, R7, 0x108, RZ, 0xfc, !PT ;  /* 0x00000108070d7812 */ /* 0x000fe200078efcff */
[----:B------:R-:W-:-:S04]  /*3af0*/  IMAD.HI.U32 R4, R6, R119, RZ ;  /* 0x0000007706047227 */ /* 0x000fc800078e00ff */
[----:B------:R-:W-:Y:S01]  /*3b00*/  @!P2 IMAD.MOV R75, RZ, RZ, -R75 ;  /* 0x000000ffff4ba224 */ /* 0x000fe200078e0a4b */
[C---:B------:R-:W-:Y:S01]  /*3b10*/  ISETP.GT.U32.AND P2, PT, R5.reuse, R117, PT ;  /* 0x000000750500720c */ /* 0x040fe20003f44070 */
[----:B------:R-:W-:Y:S01]  /*3b20*/  IMAD R121, R5, R10, R121 ;  /* 0x0000000a05797224 */ /* 0x000fe200078e0279 */
[----:B------:R-:W-:Y:S01]  /*3b30*/  IABS R123, R13 ;  /* 0x0000000d007b7213 */ /* 0x000fe20000000000 */
[----:B------:R-:W-:Y:S01]  /*3b40*/  IMAD.MOV R4, RZ, RZ, -R4 ;  /* 0x000000ffff047224 */ /* 0x000fe200078e0a04 */
[----:B------:R-:W-:Y:S01]  /*3b50*/  ISETP.GE.AND P5, PT, R14, RZ, PT ;  /* 0x000000ff0e00720c */ /* 0x000fe20003fa6270 */
[----:B------:R-:W-:Y:S01]  /*3b60*/  @!P3 IMAD.MOV R71, RZ, RZ, -R71 ;  /* 0x000000ffff47b224 */ /* 0x000fe200078e0a47 */
[----:B------:R-:W-:Y:S01]  /*3b70*/  ISETP.GE.AND P3, PT, R16, RZ, PT ;  /* 0x000000ff1000720c */ /* 0x000fe20003f66270 */
[----:B------:R-:W-:Y:S01]  /*3b80*/  @!P6 IMAD.IADD R115, R115, 0x1, -R5 ;  /* 0x000000017373e824 */ /* 0x000fe200078e0a05 */
[C---:B------:R-:W-:Y:S01]  /*3b90*/  ISETP.GT.U32.AND P6, PT, R5.reuse, R121, PT ;  /* 0x000000790500720c */ /* 0x040fe20003fc4070 */
[----:B------:R-:W-:-:S02]  /*3ba0*/  IMAD R119, R5, R4, R119 ;  /* 0x0000000405777224 */ /* 0x000fc400078e0277 */
[----:B------:R-:W-:Y:S01]  /*3bb0*/  IMAD.HI.U32 R4, R6, R123, RZ ;  /* 0x0000007b06047227 */ /* 0x000fe200078e00ff */
[----:B------:R-:W-:-:S03]  /*3bc0*/  LOP3.LUT R14, R7, 0x110, RZ, 0xfc, !PT ;  /* 0x00000110070e7812 */ /* 0x000fc600078efcff */
[----:B------:R-:W-:Y:S02]  /*3bd0*/  IMAD.MOV R4, RZ, RZ, -R4 ;  /* 0x000000ffff047224 */ /* 0x000fe400078e0a04 */
[----:B------:R-:W-:Y:S01]  /*3be0*/  @!P2 IMAD.IADD R117, R117, 0x1, -R5 ;  /* 0x000000017575a824 */ /* 0x000fe200078e0a05 */
[----:B------:R-:W-:Y:S01]  /*3bf0*/  ISETP.GE.AND P2, PT, R12, RZ, PT ;  /* 0x000000ff0c00720c */ /* 0x000fe20003f46270 */
[----:B------:R-:W-:Y:S01]  /*3c00*/  IMAD R123, R5, R4, R123 ;  /* 0x00000004057b7224 */ /* 0x000fe200078e027b */
[----:B------:R-:W-:Y:S02]  /*3c10*/  IABS R125, R14 ;  /* 0x0000000e007d7213 */ /* 0x000fe40000000000 */
[----:B------:R-:W-:Y:S01]  /*3c20*/  LOP3.LUT R12, R7, 0x118, RZ, 0xfc, !PT ;  /* 0x00000118070c7812 */ /* 0x000fe200078efcff */
[----:B------:R-:W-:Y:S01]  /*3c30*/  @!P5 IMAD.MOV R93, RZ, RZ, -R93 ;  /* 0x000000ffff5dd224 */ /* 0x000fe200078e0a5d */
[----:B------:R-:W-:Y:S01]  /*3c40*/  ISETP.GT.U32.AND P5, PT, R5, R119, PT ;  /* 0x000000770500720c */ /* 0x000fe20003fa4070 */
[----:B------:R-:W-:Y:S01]  /*3c50*/  @!P6 IMAD.IADD R121, R121, 0x1, -R5 ;  /* 0x000000017979e824 */ /* 0x000fe200078e0a05 */
[----:B------:R-:W-:Y:S01]  /*3c60*/  IABS R127, R12 ;  /* 0x0000000c007f7213 */ /* 0x000fe20000000000 */
[----:B------:R-:W-:Y:S01]  /*3c70*/  @!P3 IMAD.MOV R115, RZ, RZ, -R115 ;  /* 0x000000ffff73b224 */ /* 0x000fe200078e0a73 */
[C---:B------:R-:W-:Y:S01]  /*3c80*/  ISETP.GT.U32.AND P3, PT, R5.reuse, R123, PT ;  /* 0x0000007b0500720c */ /* 0x040fe20003f64070 */
[----:B------:R-:W-:Y:S01]  /*3c90*/  IMAD.HI.U32 R9, R6, R125, RZ ;  /* 0x0000007d06097227 */ /* 0x000fe200078e00ff */
[----:B------:R-:W-:-:S03]  /*3ca0*/  ISETP.GT.U32.AND P6, PT, R5, R121, PT ;  /* 0x000000790500720c */ /* 0x000fc60003fc4070 */
[----:B------:R-:W-:Y:S02]  /*3cb0*/  IMAD.MOV R10, RZ, RZ, -R9 ;  /* 0x000000ffff0a7224 */ /* 0x000fe400078e0a09 */
[----:B------:R-:W-:Y:S01]  /*3cc0*/  IMAD.HI.U32 R4, R6, R127, RZ ;  /* 0x0000007f06047227 */ /* 0x000fe200078e00ff */
[----:B------:R-:W-:-:S03]  /*3cd0*/  LOP3.LUT R16, R7, 0x120, RZ, 0xfc, !PT ;  /* 0x0000012007107812 */ /* 0x000fc600078efcff */
[----:B------:R-:W-:Y:S02]  /*3ce0*/  IMAD R125, R5, R10, R125 ;  /* 0x0000000a057d7224 */ /* 0x000fe400078e027d */
[----:B------:R-:W-:Y:S01]  /*3cf0*/  IMAD.MOV R4, RZ, RZ, -R4 ;  /* 0x000000ffff047224 */ /* 0x000fe200078e0a04 */
[----:B------:R-:W-:Y:S01]  /*3d00*/  IABS R129, R16 ;  /* 0x0000001000817213 */ /* 0x000fe20000000000 */
[----:B------:R-:W-:Y:S02]  /*3d10*/  @!P5 IMAD.IADD R119, R119, 0x1, -R5 ;  /* 0x000000017777d824 */ /* 0x000fe400078e0a05 */
[----:B------:R-:W-:Y:S01]  /*3d20*/  @!P4 IMAD.MOV R117, RZ, RZ, -R117 ;  /* 0x000000ffff75c224 */ /* 0x000fe200078e0a75 */
[C---:B------:R-:W-:Y:S01]  /*3d30*/  ISETP.GT.U32.AND P4, PT, R5.reuse, R125, PT ;  /* 0x0000007d0500720c */ /* 0x040fe20003f84070 */
[----:B------:R-:W-:Y:S02]  /*3d40*/  IMAD R127, R5, R4, R127 ;  /* 0x00000004057f7224 */ /* 0x000fe400078e027f */
[--C-:B------:R-:W-:Y:S01]  /*3d50*/  @!P3 IMAD.IADD R123, R123, 0x1, -R5.reuse ;  /* 0x000000017b7bb824 */ /* 0x100fe200078e0a05 */
[----:B------:R-:W-:Y:S01]  /*3d60*/  ISETP.GT.U32.AND P5, PT, R5, R119, PT ;  /* 0x000000770500720c */ /* 0x000fe20003fa4070 */
[----:B------:R-:W-:Y:S01]  /*3d70*/  @!P6 IMAD.IADD R121, R121, 0x1, -R5 ;  /* 0x000000017979e824 */ /* 0x000fe200078e0a05 */
[C---:B------:R-:W-:Y:S01]  /*3d80*/  ISETP.GT.U32.AND P6, PT, R5.reuse, R127, PT ;  /* 0x0000007f0500720c */ /* 0x040fe20003fc4070 */
[----:B------:R-:W-:Y:S01]  /*3d90*/  IMAD.HI.U32 R4, R6, R129, RZ ;  /* 0x0000008106047227 */ /* 0x000fe200078e00ff */
[----:B------:R-:W-:-:S03]  /*3da0*/  ISETP.GT.U32.AND P3, PT, R5, R123, PT ;  /* 0x0000007b0500720c */ /* 0x000fc60003f64070 */
[----:B------:R-:W-:Y:S02]  /*3db0*/  IMAD.MOV R4, RZ, RZ, -R4 ;  /* 0x000000ffff047224 */ /* 0x000fe400078e0a04 */
[----:B------:R-:W-:Y:S02]  /*3dc0*/  @!P4 IMAD.IADD R125, R125, 0x1, -R5 ;  /* 0x000000017d7dc824 */ /* 0x000fe400078e0a05 */
[----:B------:R-:W-:Y:S02]  /*3dd0*/  IMAD R129, R5, R4, R129 ;  /* 0x0000000405817224 */ /* 0x000fe400078e0281 */
[--C-:B------:R-:W-:Y:S01]  /*3de0*/  @!P5 IMAD.IADD R119, R119, 0x1, -R5.reuse ;  /* 0x000000017777d824 */ /* 0x100fe200078e0a05 */
[----:B------:R-:W-:Y:S01]  /*3df0*/  ISETP.GE.AND P5, PT, R13, RZ, PT ;  /* 0x000000ff0d00720c */ /* 0x000fe20003fa6270 */
[--C-:B------:R-:W-:Y:S01]  /*3e00*/  @!P6 IMAD.IADD R127, R127, 0x1, -R5.reuse ;  /* 0x000000017f7fe824 */ /* 0x100fe200078e0a05 */
[----:B------:R-:W-:Y:S01]  /*3e10*/  ISETP.GT.U32.AND P6, PT, R5, R125, PT ;  /* 0x0000007d0500720c */ /* 0x000fe20003fc4070 */
[----:B------:R-:W-:Y:S01]  /*3e20*/  @!P3 IMAD.IADD R123, R123, 0x1, -R5 ;  /* 0x000000017b7bb824 */ /* 0x000fe200078e0a05 */
[----:B------:R-:W-:-:S02]  /*3e30*/  ISETP.GT.U32.AND P3, PT, R5, R129, PT ;  /* 0x000000810500720c */ /* 0x000fc40003f64070 */
[C---:B------:R-:W-:Y:S02]  /*3e40*/  LOP3.LUT R13, R7.reuse, 0x130, RZ, 0xfc, !PT ;  /* 0x00000130070d7812 */ /* 0x040fe400078efcff */
[----:B------:R-:W-:Y:S02]  /*3e50*/  ISETP.GE.AND P4, PT, R14, RZ, PT ;  /* 0x000000ff0e00720c */ /* 0x000fe40003f86270 */
[----:B------:R-:W-:Y:S02]  /*3e60*/  IABS R133, R13 ;  /* 0x0000000d00857213 */ /* 0x000fe40000000000 */
[----:B------:R-:W-:-:S03]  /*3e70*/  LOP3.LUT R14, R7, 0x138, RZ, 0xfc, !PT ;  /* 0x00000138070e7812 */ /* 0x000fc600078efcff */
[----:B------:R-:W-:Y:S01]  /*3e80*/  IMAD.HI.U32 R4, R6, R133, RZ ;  /* 0x0000008506047227 */ /* 0x000fe200078e00ff */
[----:B------:R-:W-:Y:S02]  /*3e90*/  LOP3.LUT R18, R7, 0x128, RZ, 0xfc, !PT ;  /* 0x0000012807127812 */ /* 0x000fe400078efcff */
[----:B------:R-:W-:Y:S01]  /*3ea0*/  IABS R135, R14 ;  /* 0x0000000e00877213 */ /* 0x000fe20000000000 */
[--C-:B------:R-:W-:Y:S02]  /*3eb0*/  @!P6 IMAD.IADD R125, R125, 0x1, -R5.reuse ;  /* 0x000000017d7de824 */ /* 0x100fe400078e0a05 */
[----:B------:R-:W-:Y:S02]  /*3ec0*/  @!P3 IMAD.IADD R129, R129, 0x1, -R5 ;  /* 0x000000018181b824 */ /* 0x000fe400078e0a05 */
[----:B------:R-:W-:Y:S01]  /*3ed0*/  IMAD.MOV R4, RZ, RZ, -R4 ;  /* 0x000000ffff047224 */ /* 0x000fe200078e0a04 */
[----:B------:R-:W-:Y:S01]  /*3ee0*/  IABS R131, R18 ;  /* 0x0000001200837213 */ /* 0x000fe20000000000 */
[----:B------:R-:W-:Y:S01]  /*3ef0*/  @!P4 IMAD.MOV R125, RZ, RZ, -R125 ;  /* 0x000000ffff7dc224 */ /* 0x000fe200078e0a7d */
[C---:B------:R-:W-:Y:S01]  /*3f00*/  ISETP.GT.U32.AND P4, PT, R5.reuse, R129, PT ;  /* 0x000000810500720c */ /* 0x040fe20003f84070 */
[----:B------:R-:W-:-:S02]  /*3f10*/  IMAD R133, R5, R4, R133 ;  /* 0x0000000405857224 */ /* 0x000fc400078e0285 */
[----:B------:R-:W-:-:S04]  /*3f20*/  IMAD.HI.U32 R4, R6, R135, RZ ;  /* 0x0000008706047227 */ /* 0x000fc800078e00ff */
[----:B------:R-:W-:-:S04]  /*3f30*/  IMAD.HI.U32 R9, R6, R131, RZ ;  /* 0x0000008306097227 */ /* 0x000fc800078e00ff */
[----:B------:R-:W-:Y:S02]  /*3f40*/  IMAD.MOV R4, RZ, RZ, -R4 ;  /* 0x000000ffff047224 */ /* 0x000fe400078e0a04 */
[----:B------:R-:W-:Y:S01]  /*3f50*/  @!P0 IMAD.MOV R119, RZ, RZ, -R119 ;  /* 0x000000ffff778224 */ /* 0x000fe200078e0a77 */
[C---:B------:R-:W-:Y:S01]  /*3f60*/  ISETP.GT.U32.AND P0, PT, R5.reuse, R127, PT ;  /* 0x0000007f0500720c */ /* 0x040fe20003f04070 */
[----:B------:R-:W-:Y:S02]  /*3f70*/  IMAD.MOV R10, RZ, RZ, -R9 ;  /* 0x000000ffff0a7224 */ /* 0x000fe400078e0a09 */
[C---:B------:R-:W-:Y:S02]  /*3f80*/  IMAD R135, R5.reuse, R4, R135 ;  /* 0x0000000405877224 */ /* 0x040fe400078e0287 */
[----:B------:R-:W-:Y:S02]  /*3f90*/  IMAD R131, R5, R10, R131 ;  /* 0x0000000a05837224 */ /* 0x000fe400078e0283 */
[----:B------:R-:W-:Y:S01]  /*3fa0*/  @!P2 IMAD.MOV R121, RZ, RZ, -R121 ;  /* 0x000000ffff79a224 */ /* 0x000fe200078e0a79 */
[----:B------:R-:W-:Y:S01]  /*3fb0*/  ISETP.GE.AND P2, PT, R12, RZ, PT ;  /* 0x000000ff0c00720c */ /* 0x000fe20003f46270 */
[----:B------:R-:W-:Y:S01]  /*3fc0*/  @!P4 IMAD.IADD R129, R129, 0x1, -R5 ;  /* 0x000000018181c824 */ /* 0x000fe200078e0a05 */
[----:B------:R-:W-:-:S02]  /*3fd0*/  ISETP.GT.U32.AND P4, PT, R5, R135, PT ;  /* 0x000000870500720c */ /* 0x000fc40003f84070 */
[----:B------:R-:W-:Y:S01]  /*3fe0*/  LOP3.LUT R12, R7, 0x140, RZ, 0xfc, !PT ;  /* 0x00000140070c7812 */ /* 0x000fe200078efcff */
[----:B------:R-:W-:Y:S01]  /*3ff0*/  @!P5 IMAD.MOV R123, RZ, RZ, -R123 ;  /* 0x000000ffff7bd224 */ /* 0x000fe200078e0a7b */
[----:B------:R-:W-:Y:S02]  /*4000*/  ISETP.GT.U32.AND P5, PT, R5, R131, PT ;  /* 0x000000830500720c */ /* 0x000fe40003fa4070 */
[----:B------:R-:W-:Y:S01]  /*4010*/  IABS R137, R12 ;  /* 0x0000000c00897213 */ /* 0x000fe20000000000 */
[----:B------:R-:W-:Y:S01]  /*4020*/  @!P0 IMAD.IADD R127, R127, 0x1, -R5 ;  /* 0x000000017f7f8824 */ /* 0x000fe200078e0a05 */
[----:B------:R-:W-:Y:S02]  /*4030*/  ISETP.GT.U32.AND P0, PT, R5, R133, PT ;  /* 0x000000850500720c */ /* 0x000fe40003f04070 */
[----:B------:R-:W-:Y:S01]  /*4040*/  ISETP.GE.AND P3, PT, R18, RZ, PT ;  /* 0x000000ff1200720c */ /* 0x000fe20003f66270 */
[----:B------:R-:W-:Y:S01]  /*4050*/  IMAD.HI.U32 R4, R6, R137, RZ ;  /* 0x0000008906047227 */ /* 0x000fe200078e00ff */
[----:B------:R-:W-:-:S03]  /*4060*/  LOP3.LUT R18, R7, 0x150, RZ, 0xfc, !PT ;  /* 0x0000015007127812 */ /* 0x000fc600078efcff */
[--C-:B------:R-:W-:Y:S01]  /*4070*/  @!P4 IMAD.IADD R135, R135, 0x1, -R5.reuse ;  /* 0x000000018787c824 */ /* 0x100fe200078e0a05 */
[----:B------:R-:W-:Y:S01]  /*4080*/  IABS R141, R18 ;  /* 0x00000012008d7213 */ /* 0x000fe20000000000 */
[----:B------:R-:W-:Y:S01]  /*4090*/  IMAD.MOV R4, RZ, RZ, -R4 ;  /* 0x000000ffff047224 */ /* 0x000fe200078e0a04 */
[----:B------:R-:W-:Y:S01]  /*40a0*/  ISETP.GE.AND P6, PT, R16, RZ, PT ;  /* 0x000000ff1000720c */ /* 0x000fe20003fc6270 */
[----:B------:R-:W-:Y:S01]  /*40b0*/  @!P5 IMAD.IADD R131, R131, 0x1, -R5 ;  /* 0x000000018383d824 */ /* 0x000fe200078e0a05 */
[----:B------:R-:W-:Y:S01]  /*40c0*/  LOP3.LUT R16, R7, 0x148, RZ, 0xfc, !PT ;  /* 0x0000014807107812 */ /* 0x000fe200078efcff */
[----:B------:R-:W-:Y:S01]  /*40d0*/  @!P2 IMAD.MOV R127, RZ, RZ, -R127 ;  /* 0x000000ffff7fa224 */ /* 0x000fe200078e0a7f */
[C---:B------:R-:W-:Y:S01]  /*40e0*/  ISETP.GT.U32.AND P2, PT, R5.reuse, R135, PT ;  /* 0x000000870500720c */ /* 0x040fe20003f44070 */
[C---:B------:R-:W-:Y:S02]  /*40f0*/  IMAD R137, R5.reuse, R4, R137 ;  /* 0x0000000405897224 */ /* 0x040fe400078e0289 */
[----:B------:R-:W-:Y:S01]  /*4100*/  IMAD.HI.U32 R4, R6, R141, RZ ;  /* 0x0000008d06047227 */ /* 0x000fe200078e00ff */
[----:B------:R-:W-:-:S02]  /*4110*/  ISETP.GT.U32.AND P5, PT, R5, R131, PT ;  /* 0x000000830500720c */ /* 0x000fc40003fa4070 */
[----:B------:R-:W-:Y:S01]  /*4120*/  IABS R139, R16 ;  /* 0x00000010008b7213 */ /* 0x000fe20000000000 */
[----:B------:R-:W-:Y:S02]  /*4130*/  @!P0 IMAD.IADD R133, R133, 0x1, -R5 ;  /* 0x0000000185858824 */ /* 0x000fe400078e0a05 */
[----:B------:R-:W-:Y:S02]  /*4140*/  IMAD.MOV R4, RZ, RZ, -R4 ;  /* 0x000000ffff047224 */ /* 0x000fe400078e0a04 */
[----:B------:R-:W-:Y:S01]  /*4150*/  IMAD.HI.U32 R9, R6, R139, RZ ;  /* 0x0000008b06097227 */ /* 0x000fe200078e00ff */
[----:B------:R-:W-:-:S03]  /*4160*/  ISETP.GT.U32.AND P0, PT, R5, R133, PT ;  /* 0x000000850500720c */ /* 0x000fc60003f04070 */
[C---:B------:R-:W-:Y:S01]  /*4170*/  IMAD R141, R5.reuse, R4, R141 ;  /* 0x00000004058d7224 */ /* 0x040fe200078e028d */
[----:B------:R-:W-:Y:S01]  /*4180*/  ISETP.GT.U32.AND P4, PT, R5, R137, PT ;  /* 0x000000890500720c */ /* 0x000fe20003f84070 */
[----:B------:R-:W-:Y:S02]  /*4190*/  IMAD.MOV R10, RZ, RZ, -R9 ;  /* 0x000000ffff0a7224 */ /* 0x000fe400078e0a09 */
[--C-:B------:R-:W-:Y:S01]  /*41a0*/  @!P2 IMAD.IADD R135, R135, 0x1, -R5.reuse ;  /* 0x000000018787a824 */ /* 0x100fe200078e0a05 */
[----:B------:R-:W-:Y:S01]  /*41b0*/  ISETP.GT.U32.AND P2, PT, R5, R141, PT ;  /* 0x0000008d0500720c */ /* 0x000fe20003f44070 */
[----:B------:R-:W-:Y:S01]  /*41c0*/  @!P5 IMAD.IADD R131, R131, 0x1, -R5 ;  /* 0x000000018383d824 */ /* 0x000fe200078e0a05 */
[----:B------:R-:W-:Y:S01]  /*41d0*/  LOP3.LUT R9, R7, 0x158, RZ, 0xfc, !PT ;  /* 0x0000015807097812 */ /* 0x000fe200078efcff */
[----:B------:R-:W-:Y:S02]  /*41e0*/  IMAD R139, R5, R10, R139 ;  /* 0x0000000a058b7224 */ /* 0x000fe400078e028b */
[----:B------:R-:W-:Y:S01]  /*41f0*/  @!P0 IMAD.IADD R133, R133, 0x1, -R5 ;  /* 0x0000000185858824 */ /* 0x000fe200078e0a05 */
[----:B------:R-:W-:Y:S01]  /*4200*/  ISETP.GE.AND P0, PT, R14, RZ, PT ;  /* 0x000000ff0e00720c */ /* 0x000fe20003f06270 */
[----:B------:R-:W-:Y:S01]  /*4210*/  @!P6 IMAD.MOV R129, RZ, RZ, -R129 ;  /* 0x000000ffff81e224 */ /* 0x000fe200078e0a81 */
[----:B------:R-:W-:Y:S01]  /*4220*/  ISETP.GT.U32.AND P6, PT, R5, R139, PT ;  /* 0x0000008b0500720c */ /* 0x000fe20003fc4070 */
[----:B------:R-:W-:Y:S01]  /*4230*/  @!P3 IMAD.MOV R131, RZ, RZ, -R131 ;  /* 0x000000ffff83b224 */ /* 0x000fe200078e0a83 */
[----:B------:R-:W-:-:S02]  /*4240*/  ISETP.GE.AND P3, PT, R12, RZ, PT ;  /* 0x000000ff0c00720c */ /* 0x000fc40003f66270 */
[----:B------:R-:W-:Y:S02]  /*4250*/  IABS R143, R9 ;  /* 0x00000009008f7213 */ /* 0x000fe40000000000 */
[----:B------:R-:W-:Y:S01]  /*4260*/  LOP3.LUT R12, R7, 0x160, RZ, 0xfc, !PT ;  /* 0x00000160070c7812 */ /* 0x000fe200078efcff */
[--C-:B------:R-:W-:Y:S01]  /*4270*/  @!P4 IMAD.IADD R137, R137, 0x1, -R5.reuse ;  /* 0x000000018989c824 */ /* 0x100fe200078e0a05 */
[----:B------:R-:W-:Y:S01]  /*4280*/  ISETP.GE.AND P5, PT, R13, RZ, PT ;  /* 0x000000ff0d00720c */ /* 0x000fe20003fa6270 */
[C---:B------:R-:W-:Y:S01]  /*4290*/  IMAD.HI.U32 R4, R6.reuse, R143, RZ ;  /* 0x0000008f06047227 */ /* 0x040fe200078e00ff */
[----:B------:R-:W-:Y:S02]  /*42a0*/  IABS R145, R12 ;  /* 0x0000000c00917213 */ /* 0x000fe40000000000 */
[----:B------:R-:W-:Y:S01]  /*42b0*/  LOP3.LUT R13, R7, 0x168, RZ, 0xfc, !PT ;  /* 0x00000168070d7812 */ /* 0x000fe200078efcff */
[----:B------:R-:W-:Y:S01]  /*42c0*/  @!P2 IMAD.IADD R141, R141, 0x1, -R5 ;  /* 0x000000018d8da824 */ /* 0x000fe200078e0a05 */
[C---:B------:R-:W-:Y:S01]  /*42d0*/  ISETP.GT.U32.AND P4, PT, R5.reuse, R137, PT ;  /* 0x000000890500720c */ /* 0x040fe20003f84070 */
[----:B------:R-:W-:Y:S01]  /*42e0*/  IMAD.MOV R10, RZ, RZ, -R4 ;  /* 0x000000ffff0a7224 */ /* 0x000fe200078e0a04 */
[----:B------:R-:W-:Y:S01]  /*42f0*/  IABS R147, R13 ;  /* 0x0000000d00937213 */ /* 0x000fe20000000000 */
[----:B------:R-:W-:Y:S01]  /*4300*/  IMAD.HI.U32 R4, R6, R145, RZ ;  /* 0x0000009106047227 */ /* 0x000fe200078e00ff */
[----:B------:R-:W-:-:S03]  /*4310*/  ISETP.GT.U32.AND P2, PT, R5, R141, PT ;  /* 0x0000008d0500720c */ /* 0x000fc60003f44070 */
[----:B------:R-:W-:Y:S02]  /*4320*/  @!P6 IMAD.IADD R139, R139, 0x1, -R5 ;  /* 0x000000018b8be824 */ /* 0x000fe400078e0a05 */
[----:B------:R-:W-:Y:S01]  /*4330*/  @!P0 IMAD.MOV R135, RZ, RZ, -R135 ;  /* 0x000000ffff878224 */ /* 0x000fe200078e0a87 */
[----:B------:R-:W-:Y:S01]  /*4340*/  ISETP.GE.AND P0, PT, R18, RZ, PT ;  /* 0x000000ff1200720c */ /* 0x000fe20003f06270 */
[C---:B------:R-:W-:Y:S02]  /*4350*/  IMAD R143, R5.reuse, R10, R143 ;  /* 0x0000000a058f7224 */ /* 0x040fe400078e028f */
[----:B------:R-:W-:Y:S02]  /*4360*/  IMAD.MOV R10, RZ, RZ, -R4 ;  /* 0x000000ffff0a7224 */ /* 0x000fe400078e0a04 */
[----:B------:R-:W-:Y:S01]  /*4370*/  IMAD.HI.U32 R4, R6, R147, RZ ;  /* 0x0000009306047227 */ /* 0x000fe200078e00ff */
[----:B------:R-:W-:-:S03]  /*4380*/  ISETP.GT.U32.AND P6, PT, R5, R139, PT ;  /* 0x0000008b0500720c */ /* 0x000fc60003fc4070 */
[----:B------:R-:W-:Y:S02]  /*4390*/  IMAD.MOV R4, RZ, RZ, -R4 ;  /* 0x000000ffff047224 */ /* 0x000fe400078e0a04 */
[----:B------:R-:W-:Y:S01]  /*43a0*/  @!P5 IMAD.MOV R133, RZ, RZ, -R133 ;  /* 0x000000ffff85d224 */ /* 0x000fe200078e0a85 */
[----:B------:R-:W-:Y:S01]  /*43b0*/  ISETP.GE.AND P5, PT, R16, RZ, PT ;  /* 0x000000ff1000720c */ /* 0x000fe20003fa6270 */
[--C-:B------:R-:W-:Y:S02]  /*43c0*/  @!P4 IMAD.IADD R137, R137, 0x1, -R5.reuse ;  /* 0x000000018989c824 */ /* 0x100fe400078e0a05 */
[----:B------:R-:W-:Y:S02]  /*43d0*/  @!P2 IMAD.IADD R141, R141, 0x1, -R5 ;  /* 0x000000018d8da824 */ /* 0x000fe400078e0a05 */
[C---:B------:R-:W-:Y:S02]  /*43e0*/  IMAD R147, R5.reuse, R4, R147 ;  /* 0x0000000405937224 */ /* 0x040fe400078e0293 */
[----:B------:R-:W-:Y:S01]  /*43f0*/  @!P3 IMAD.MOV R137, RZ, RZ, -R137 ;  /* 0x000000ffff89b224 */ /* 0x000fe200078e0a89 */
[C---:B------:R-:W-:Y:S01]  /*4400*/  ISETP.GT.U32.AND P3, PT, R5.reuse, R143, PT ;  /* 0x0000008f0500720c */ /* 0x040fe20003f64070 */
[----:B------:R-:W-:Y:S01]  /*4410*/  @!P0 IMAD.MOV R141, RZ, RZ, -R141 ;  /* 0x000000ffff8d8224 */ /* 0x000fe200078e0a8d */
[----:B------:R-:W-:Y:S01]  /*4420*/  ISETP.GT.U32.AND P0, PT, R5, R147, PT ;  /* 0x000000930500720c */ /* 0x000fe20003f04070 */
[----:B------:R-:W-:-:S02]  /*4430*/  @!P6 IMAD.IADD R139, R139, 0x1, -R5 ;  /* 0x000000018b8be824 */ /* 0x000fc400078e0a05 */
[----:B------:R-:W-:Y:S02]  /*4440*/  IMAD R145, R5, R10, R145 ;  /* 0x0000000a05917224 */ /* 0x000fe400078e0291 */
[----:B------:R-:W-:Y:S01]  /*4450*/  @!P5 IMAD.MOV R139, RZ, RZ, -R139 ;  /* 0x000000ffff8bd224 */ /* 0x000fe200078e0a8b */
[----:B------:R-:W-:Y:S02]  /*4460*/  ISETP.GE.AND P5, PT, R13, RZ, PT ;  /* 0x000000ff0d00720c */ /* 0x000fe40003fa6270 */
[----:B------:R-:W-:Y:S02]  /*4470*/  ISETP.GT.U32.AND P2, PT, R5, R145, PT ;  /* 0x000000910500720c */ /* 0x000fe40003f44070 */
[----:B------:R-:W-:Y:S01]  /*4480*/  LOP3.LUT R13, R7, 0x178, RZ, 0xfc, !PT ;  /* 0x00000178070d7812 */ /* 0x000fe200078efcff */
[--C-:B------:R-:W-:Y:S01]  /*4490*/  @!P3 IMAD.IADD R143, R143, 0x1, -R5.reuse ;  /* 0x000000018f8fb824 */ /* 0x100fe200078e0a05 */
[----:B------:R-:W-:Y:S01]  /*44a0*/  ISETP.GE.AND P6, PT, R12, RZ, PT ;  /* 0x000000ff0c00720c */ /* 0x000fe20003fc6270 */
[----:B------:R-:W-:Y:S01]  /*44b0*/  @!P0 IMAD.IADD R147, R147, 0x1, -R5 ;  /* 0x0000000193938824 */ /* 0x000fe200078e0a05 */
[----:B------:R-:W-:-:S02]  /*44c0*/  IABS R151, R13 ;  /* 0x0000000d00977213 */ /* 0x000fc40000000000 */
[C---:B------:R-:W-:Y:S02]  /*44d0*/  LOP3.LUT R12, R7.reuse, 0x170, RZ, 0xfc, !PT ;  /* 0x00000170070c7812 */ /* 0x040fe400078efcff */
[----:B------:R-:W-:Y:S02]  /*44e0*/  LOP3.LUT R16, R7, 0x188, RZ, 0xfc, !PT ;  /* 0x0000018807107812 */ /* 0x000fe400078efcff */
[----:B------:R-:W-:Y:S01]  /*44f0*/  ISETP.GE.AND P4, PT, R9, RZ, PT ;  /* 0x000000ff0900720c */ /* 0x000fe20003f86270 */
[----:B------:R-:W-:Y:S01]  /*4500*/  IMAD.HI.U32 R9, R6, R151, RZ ;  /* 0x0000009706097227 */ /* 0x000fe200078e00ff */
[----:B------:R-:W-:Y:S02]  /*4510*/  IABS R149, R12 ;  /* 0x0000000c00957213 */ /* 0x000fe40000000000 */
[----:B------:R-:W-:Y:S02]  /*4520*/  ISETP.GT.U32.AND P3, PT, R5, R143, PT ;  /* 0x0000008f0500720c */ /* 0x000fe40003f64070 */
[----:B------:R-:W-:-:S02]  /*4530*/  IABS R155, R16 ;  /* 0x00000010009b7213 */ /* 0x000fc40000000000 */
[----:B------:R-:W-:Y:S01]  /*4540*/  ISETP.GT.U32.AND P0, PT, R5, R147, PT ;  /* 0x000000930500720c */ /* 0x000fe20003f04070 */
[----:B------:R-:W-:Y:S01]  /*4550*/  @!P2 IMAD.IADD R145, R145, 0x1, -R5 ;  /* 0x000000019191a824 */ /* 0x000fe200078e0a05 */
[----:B------:R-:W-:Y:S01]  /*4560*/  LOP3.LUT R14, R7, 0x180, RZ, 0xfc, !PT ;  /* 0x00000180070e7812 */ /* 0x000fe200078efcff */
[----:B------:R-:W-:Y:S02]  /*4570*/  IMAD.MOV R10, RZ, RZ, -R9 ;  /* 0x000000ffff0a7224 */ /* 0x000fe400078e0a09 */
[----:B------:R-:W-:Y:S01]  /*4580*/  IMAD.HI.U32 R4, R6, R149, RZ ;  /* 0x0000009506047227 */ /* 0x000fe200078e00ff */
[----:B------:R-:W-:-:S03]  /*4590*/  ISETP.GT.U32.AND P2, PT, R5, R145, PT ;  /* 0x000000910500720c */ /* 0x000fc60003f44070 */
[----:B------:R-:W-:Y:S01]  /*45a0*/  IMAD.HI.U32 R9, R6, R155, RZ ;  /* 0x0000009b06097227 */ /* 0x000fe200078e00ff */
[----:B------:R-:W-:-:S03]  /*45b0*/  IABS R153, R14 ;  /* 0x0000000e00997213 */ /* 0x000fc60000000000 */
[----:B------:R-:W-:Y:S02]  /*45c0*/  IMAD R151, R5, R10, R151 ;  /* 0x0000000a05977224 */ /* 0x000fe400078e0297 */
[----:B------:R-:W-:Y:S02]  /*45d0*/  IMAD.MOV R4, RZ, RZ, -R4 ;  /* 0x000000ffff047224 */ /* 0x000fe400078e0a04 */
[----:B------:R-:W-:Y:S02]  /*45e0*/  IMAD.MOV R10, RZ, RZ, -R9 ;  /* 0x000000ffff0a7224 */ /* 0x000fe400078e0a09 */
[----:B------:R-:W-:Y:S02]  /*45f0*/  @!P3 IMAD.IADD R143, R143, 0x1, -R5 ;  /* 0x000000018f8fb824 */ /* 0x000fe400078e0a05 */
[C---:B------:R-:W-:Y:S02]  /*4600*/  IMAD R149, R5.reuse, R4, R149 ;  /* 0x0000000405957224 */ /* 0x040fe400078e0295 */
[----:B------:R-:W-:-:S02]  /*4610*/  IMAD R155, R5, R10, R155 ;  /* 0x0000000a059b7224 */ /* 0x000fc400078e029b */
[----:B------:R-:W-:Y:S02]  /*4620*/  @!P0 IMAD.IADD R147, R147, 0x1, -R5 ;  /* 0x0000000193938824 */ /* 0x000fe400078e0a05 */
[----:B------:R-:W-:Y:S01]  /*4630*/  IMAD.HI.U32 R4, R6, R153, RZ ;  /* 0x0000009906047227 */ /* 0x000fe200078e00ff */
[----:B------:R-:W-:-:S03]  /*4640*/  ISETP.GE.AND P3, PT, R12, RZ, PT ;  /* 0x000000ff0c00720c */ /* 0x000fc60003f66270 */
[----:B------:R-:W-:Y:S01]  /*4650*/  @!P4 IMAD.MOV R143, RZ, RZ, -R143 ;  /* 0x000000ffff8fc224 */ /* 0x000fe200078e0a8f */
[C---:B------:R-:W-:Y:S01]  /*4660*/  ISETP.GT.U32.AND P4, PT, R5.reuse, R151, PT ;  /* 0x000000970500720c */ /* 0x040fe20003f84070 */
[----:B------:R-:W-:Y:S01]  /*4670*/  @!P5 IMAD.MOV R147, RZ, RZ, -R147 ;  /* 0x000000ffff93d224 */ /* 0x000fe200078e0a93 */
[----:B------:R-:W-:Y:S01]  /*4680*/  ISETP.GT.U32.AND P5, PT, R5, R155, PT ;  /* 0x0000009b0500720c */ /* 0x000fe20003fa4070 */
[----:B------:R-:W-:Y:S01]  /*4690*/  IMAD.MOV R4, RZ, RZ, -R4 ;  /* 0x000000ffff047224 */ /* 0x000fe200078e0a04 */
[----:B------:R-:W-:Y:S01]  /*46a0*/  LOP3.LUT R12, R7, 0x190, RZ, 0xfc, !PT ;  /* 0x00000190070c7812 */ /* 0x000fe200078efcff */
[----:B------:R-:W-:Y:S01]  /*46b0*/  @!P2 IMAD.IADD R145, R145, 0x1, -R5 ;  /* 0x000000019191a824 */ /* 0x000fe200078e0a05 */
[C---:B------:R-:W-:Y:S01]  /*46c0*/  ISETP.GT.U32.AND P2, PT, R5.reuse, R149, PT ;  /* 0x000000950500720c */ /* 0x040fe20003f44070 */
[----:B------:R-:W-:Y:S01]  /*46d0*/  IMAD R153, R5, R4, R153 ;  /* 0x0000000405997224 */ /* 0x000fe200078e0299 */
[----:B------:R-:W-:Y:S02]  /*46e0*/  IABS R157, R12 ;  /* 0x0000000c009d7213 */ /* 0x000fe40000000000 */
[----:B------:R-:W-:-:S02]  /*46f0*/  LOP3.LUT R9, R7, 0x198, RZ, 0xfc, !PT ;  /* 0x0000019807097812 */ /* 0x000fc400078efcff */
[----:B------:R-:W-:Y:S01]  /*4700*/  ISETP.GT.U32.AND P0, PT, R5, R153, PT ;  /* 0x000000990500720c */ /* 0x000fe20003f04070 */
[----:B------:R-:W-:Y:S01]  /*4710*/  IMAD.HI.U32 R4, R6, R157, RZ ;  /* 0x0000009d06047227 */ /* 0x000fe200078e00ff */
[----:B------:R-:W-:-:S03]  /*4720*/  IABS R159, R9 ;  /* 0x00000009009f7213 */ /* 0x000fc60000000000 */
[--C-:B------:R-:W-:Y:S02]  /*4730*/  @!P4 IMAD.IADD R151, R151, 0x1, -R5.reuse ;  /* 0x000000019797c824 */ /* 0x100fe400078e0a05 */
[--C-:B------:R-:W-:Y:S02]  /*4740*/  @!P5 IMAD.IADD R155, R155, 0x1, -R5.reuse ;  /* 0x000000019b9bd824 */ /* 0x100fe400078e0a05 */
[----:B------:R-:W-:Y:S01]  /*4750*/  IMAD.MOV R4, RZ, RZ, -R4 ;  /* 0x000000ffff047224 */ /* 0x000fe200078e0a04 */
[----:B------:R-:W-:Y:S01]  /*4760*/  ISETP.GT.U32.AND P4, PT, R5, R151, PT ;  /* 0x000000970500720c */ /* 0x000fe20003f84070 */
        /* <DEDUP_REMOVED lines=12> */
[----:B------:R-:W-:Y:S01]  /*4830*/  ISETP.GT.U32.AND P4, PT, R5, R157, PT ;  /* 0x0000009d0500720c */ /* 0x000fe20003f84070 */
[--C-:B------:R-:W-:Y:S01]  /*4840*/  @!P5 IMAD.IADD R155, R155, 0x1, -R5.reuse ;  /* 0x000000019b9bd824 */ /* 0x100fe200078e0a05 */
[----:B------:R-:W-:Y:S02]  /*4850*/  ISETP.GT.U32.AND P5, PT, R5, R159, PT ;  /* 0x0000009f0500720c */ /* 0x000fe40003fa4070 */
[----:B------:R-:W-:Y:S01]  /*4860*/  LOP3.LUT R13, R7, 0x1a0, RZ, 0xfc, !PT ;  /* 0x000001a0070d7812 */ /* 0x000fe200078efcff */
[----:B------:R-:W-:-:S03]  /*4870*/  @!P2 IMAD.IADD R149, R149, 0x1, -R5 ;  /* 0x000000019595a824 */ /* 0x000fc600078e0a05 */
[----:B------:R-:W-:Y:S01]  /*4880*/  IABS R161, R13 ;  /* 0x0000000d00a17213 */ /* 0x000fe20000000000 */
[----:B------:R-:W-:Y:S01]  /*4890*/  @!P3 IMAD.MOV R149, RZ, RZ, -R149 ;  /* 0x000000ffff95b224 */ /* 0x000fe200078e0a95 */
[----:B------:R-:W-:Y:S01]  /*48a0*/  ISETP.GE.AND P3, PT, R16, RZ, PT ;  /* 0x000000ff1000720c */ /* 0x000fe20003f66270 */
[----:B------:R-:W-:Y:S01]  /*48b0*/  @!P0 IMAD.IADD R153, R153, 0x1, -R5 ;  /* 0x0000000199998824 */ /* 0x000fe200078e0a05 */
[----:B------:R-:W-:Y:S01]  /*48c0*/  ISETP.GE.AND P0, PT, R9, RZ, PT ;  /* 0x000000ff0900720c */ /* 0x000fe20003f06270 */
[----:B------:R-:W-:Y:S01]  /*48d0*/  IMAD.HI.U32 R4, R6, R161, RZ ;  /* 0x000000a106047227 */ /* 0x000fe200078e00ff */
[----:B------:R-:W-:-:S03]  /*48e0*/  LOP3.LUT R9, R7, 0x1a8, RZ, 0xfc, !PT ;  /* 0x000001a807097812 */ /* 0x000fc600078efcff */
[----:B------:R-:W-:Y:S01]  /*48f0*/  @!P6 IMAD.MOV R151, RZ, RZ, -R151 ;  /* 0x000000ffff97e224 */ /* 0x000fe200078e0a97 */
[----:B------:R-:W-:Y:S01]  /*4900*/  ISETP.GE.AND P6, PT, R12, RZ, PT ;  /* 0x000000ff0c00720c */ /* 0x000fe20003fc6270 */
[--C-:B------:R-:W-:Y:S01]  /*4910*/  @!P4 IMAD.IADD R157, R157, 0x1, -R5.reuse ;  /* 0x000000019d9dc824 */ /* 0x100fe200078e0a05 */
[----:B------:R-:W-:Y:S01]  /*4920*/  LOP3.LUT R12, R7, 0x1b0, RZ, 0xfc, !PT ;  /* 0x000001b0070c7812 */ /* 0x000fe200078efcff */
[----:B------:R-:W-:Y:S01]  /*4930*/  @!P5 IMAD.IADD R159, R159, 0x1, -R5 ;  /* 0x000000019f9fd824 */ /* 0x000fe200078e0a05 */
[----:B------:R-:W-:Y:S01]  /*4940*/  IABS R163, R9 ;  /* 0x0000000900a37213 */ /* 0x000fe20000000000 */
[----:B------:R-:W-:Y:S01]  /*4950*/  IMAD.MOV R4, RZ, RZ, -R4 ;  /* 0x000000ffff047224 */ /* 0x000fe200078e0a04 */
[C---:B------:R-:W-:Y:S02]  /*4960*/  ISETP.GT.U32.AND P4, PT, R5.reuse, R157, PT ;  /* 0x0000009d0500720c */ /* 0x040fe40003f84070 */
[----:B------:R-:W-:Y:S01]  /*4970*/  IABS R165, R12 ;  /* 0x0000000c00a57213 */ /* 0x000fe20000000000 */
[C---:B------:R-:W-:Y:S01]  /*4980*/  IMAD R161, R5.reuse, R4, R161 ;  /* 0x0000000405a17224 */ /* 0x040fe200078e02a1 */
[----:B------:R-:W-:Y:S01]  /*4990*/  ISETP.GT.U32.AND P5, PT, R5, R159, PT ;  /* 0x0000009f0500720c */ /* 0x000fe20003fa4070 */
[----:B------:R-:W-:-:S04]  /*49a0*/  IMAD.HI.U32 R4, R6, R163, RZ ;  /* 0x000000a306047227 */ /* 0x000fc800078e00ff */
[----:B------:R-:W-:Y:S01]  /*49b0*/  @!P3 IMAD.MOV R155, RZ, RZ, -R155 ;  /* 0x000000ffff9bb224 */ /* 0x000fe200078e0a9b */
[----:B------:R-:W-:Y:S01]  /*49c0*/  ISETP.GE.AND P3, PT, R9, RZ, PT ;  /* 0x000000ff0900720c */ /* 0x000fe20003f66270 */
[----:B------:R-:W-:-:S04]  /*49d0*/  IMAD.HI.U32 R9, R6, R165, RZ ;  /* 0x000000a506097227 */ /* 0x000fc800078e00ff */
[----:B------:R-:W-:Y:S01]  /*49e0*/  IMAD.MOV R4, RZ, RZ, -R4 ;  /* 0x000000ffff047224 */ /* 0x000fe200078e0a04 */
[----:B------:R-:W-:Y:S01]  /*49f0*/  ISETP.GE.AND P2, PT, R14, RZ, PT ;  /* 0x000000ff0e00720c */ /* 0x000fe20003f46270 */
[----:B------:R-:W-:Y:S02]  /*4a00*/  IMAD.MOV R10, RZ, RZ, -R9 ;  /* 0x000000ffff0a7224 */ /* 0x000fe400078e0a09 */
[----:B------:R-:W-:Y:S02]  /*4a10*/  IMAD R163, R5, R4, R163 ;  /* 0x0000000405a37224 */ /* 0x000fe400078e02a3 */
[----:B------:R-:W-:Y:S02]  /*4a20*/  @!P4 IMAD.IADD R157, R157, 0x1, -R5 ;  /* 0x000000019d9dc824 */ /* 0x000fe400078e0a05 */
[----:B------:R-:W-:Y:S02]  /*4a30*/  IMAD R165, R5, R10, R165 ;  /* 0x0000000a05a57224 */ /* 0x000fe400078e02a5 */
[----:B------:R-:W-:Y:S01]  /*4a40*/  @!P5 IMAD.IADD R159, R159, 0x1, -R5 ;  /* 0x000000019f9fd824 */ /* 0x000fe200078e0a05 */
[C---:B------:R-:W-:Y:S01]  /*4a50*/  ISETP.GT.U32.AND P5, PT, R5.reuse, R163, PT ;  /* 0x000000a30500720c */ /* 0x040fe20003fa4070 */
[----:B------:R-:W-:Y:S01]  /*4a60*/  @!P6 IMAD.MOV R157, RZ, RZ, -R157 ;  /* 0x000000ffff9de224 */ /* 0x000fe200078e0a9d */
[----:B------:R-:W-:Y:S01]  /*4a70*/  ISETP.GT.U32.AND P6, PT, R5, R165, PT ;  /* 0x000000a50500720c */ /* 0x000fe20003fc4070 */
[----:B------:R-:W-:Y:S01]  /*4a80*/  @!P2 IMAD.MOV R153, RZ, RZ, -R153 ;  /* 0x000000ffff99a224 */ /* 0x000fe200078e0a99 */
[----:B------:R-:W-:-:S02]  /*4a90*/  ISETP.GE.AND P2, PT, R13, RZ, PT ;  /* 0x000000ff0d00720c */ /* 0x000fc40003f46270 */
[----:B------:R-:W-:Y:S02]  /*4aa0*/  ISETP.GT.U32.AND P4, PT, R5, R161, PT ;  /* 0x000000a10500720c */ /* 0x000fe40003f84070 */
[C---:B------:R-:W-:Y:S02]  /*4ab0*/  LOP3.LUT R13, R7.reuse, 0x1b8, RZ, 0xfc, !PT ;  /* 0x000001b8070d7812 */ /* 0x040fe400078efcff */
[----:B------:R-:W-:Y:S02]  /*4ac0*/  LOP3.LUT R19, R7, 0x1c0, RZ, 0xfc, !PT ;  /* 0x000001c007137812 */ /* 0x000fe400078efcff */
[----:B------:R-:W-:Y:S01]  /*4ad0*/  IABS R167, R13 ;  /* 0x0000000d00a77213 */ /* 0x000fe20000000000 */
[--C-:B------:R-:W-:Y:S01]  /*4ae0*/  @!P5 IMAD.IADD R163, R163, 0x1, -R5.reuse ;  /* 0x00000001a3a3d824 */ /* 0x100fe200078e0a05 */
[----:B------:R-:W-:Y:S01]  /*4af0*/  IABS R169, R19 ;  /* 0x0000001300a97213 */ /* 0x000fe20000000000 */
[----:B------:R-:W-:Y:S02]  /*4b00*/  @!P6 IMAD.IADD R165, R165, 0x1, -R5 ;  /* 0x00000001a5a5e824 */ /* 0x000fe400078e0a05 */
[----:B------:R-:W-:Y:S01]  /*4b10*/  IMAD.HI.U32 R4, R6, R167, RZ ;  /* 0x000000a706047227 */ /* 0x000fe200078e00ff */
[----:B------:R-:W-:-:S02]  /*4b20*/  ISETP.GT.U32.AND P5, PT, R5, R163, PT ;  /* 0x000000a30500720c */ /* 0x000fc40003fa4070 */
[----:B------:R-:W-:Y:S01]  /*4b30*/  ISETP.GT.U32.AND P6, PT, R5, R165, PT ;  /* 0x000000a50500720c */ /* 0x000fe20003fc4070 */
[----:B------:R-:W-:Y:S01]  /*4b40*/  @!P4 IMAD.IADD R161, R161, 0x1, -R5 ;  /* 0x00000001a1a1c824 */ /* 0x000fe200078e0a05 */
[----:B------:R-:W-:Y:S01]  /*4b50*/  LOP3.LUT R20, R7, 0x1c8, RZ, 0xfc, !PT ;  /* 0x000001c807147812 */ /* 0x000fe200078efcff */
[----:B------:R-:W-:-:S04]  /*4b60*/  IMAD.HI.U32 R9, R6, R169, RZ ;  /* 0x000000a906097227 */ /* 0x000fc800078e00ff */
[----:B------:R-:W-:Y:S01]  /*4b70*/  IMAD.MOV R4, RZ, RZ, -R4 ;  /* 0x000000ffff047224 */ /* 0x000fe200078e0a04 */
[----:B------:R-:W-:Y:S01]  /*4b80*/  IABS R171, R20 ;  /* 0x0000001400ab7213 */ /* 0x000fe20000000000 */
[----:B------:R-:W-:Y:S01]  /*4b90*/  IMAD.MOV R10, RZ, RZ, -R9 ;  /* 0x000000ffff0a7224 */ /* 0x000fe200078e0a09 */
[C---:B------:R-:W-:Y:S01]  /*4ba0*/  ISETP.GT.U32.AND P4, PT, R5.reuse, R161, PT ;  /* 0x000000a10500720c */ /* 0x040fe20003f84070 */
[----:B------:R-:W-:Y:S01]  /*4bb0*/  IMAD R167, R5, R4, R167 ;  /* 0x0000000405a77224 */ /* 0x000fe200078e02a7 */
[----:B------:R-:W-:Y:S01]  /*4bc0*/  LOP3.LUT R22, R7, 0x1d0, RZ, 0xfc, !PT ;  /* 0x000001d007167812 */ /* 0x000fe200078efcff */
[----:B------:R-:W-:Y:S02]  /*4bd0*/  IMAD R169, R5, R10, R169 ;  /* 0x0000000a05a97224 */ /* 0x000fe400078e02a9 */
[----:B------:R-:W-:Y:S01]  /*4be0*/  @!P5 IMAD.IADD R163, R163, 0x1, -R5 ;  /* 0x00000001a3a3d824 */ /* 0x000fe200078e0a05 */
[----:B------:R-:W-:Y:S01]  /*4bf0*/  IABS R173, R22 ;  /* 0x0000001600ad7213 */ /* 0x000fe20000000000 */
[----:B------:R-:W-:Y:S01]  /*4c00*/  IMAD.HI.U32 R4, R6, R171, RZ ;  /* 0x000000ab06047227 */ /* 0x000fe200078e00ff */
[----:B------:R-:W-:-:S03]  /*4c10*/  ISETP.GT.U32.AND P5, PT, R5, R167, PT ;  /* 0x000000a70500720c */ /* 0x000fc60003fa4070 */
[----:B------:R-:W-:Y:S01]  /*4c20*/  @!P6 IMAD.IADD R165, R165, 0x1, -R5 ;  /* 0x00000001a5a5e824 */ /* 0x000fe200078e0a05 */
[----:B------:R-:W-:Y:S01]  /*4c30*/  ISETP.GT.U32.AND P6, PT, R5, R169, PT ;  /* 0x000000a90500720c */ /* 0x000fe20003fc4070 */
[----:B------:R-:W-:Y:S02]  /*4c40*/  IMAD.MOV R10, RZ, RZ, -R4 ;  /* 0x000000ffff0a7224 */ /* 0x000fe400078e0a04 */
[----:B------:R-:W-:Y:S01]  /*4c50*/  IMAD.HI.U32 R4, R6, R173, RZ ;  /* 0x000000ad06047227 */ /* 0x000fe200078e00ff */
[----:B------:R-:W-:-:S03]  /*4c60*/  LOP3.LUT R24, R7, 0x1d8, RZ, 0xfc, !PT ;  /* 0x000001d807187812 */ /* 0x000fc600078efcff */
[----:B------:R-:W-:Y:S01]  /*4c70*/  @!P0 IMAD.MOV R159, RZ, RZ, -R159 ;  /* 0x000000ffff9f8224 */ /* 0x000fe200078e0a9f */
[----:B------:R-:W-:Y:S01]  /*4c80*/  ISETP.GE.AND P0, PT, R12, RZ, PT ;  /* 0x000000ff0c00720c */ /* 0x000fe20003f06270 */
[----:B------:R-:W-:Y:S01]  /*4c90*/  @!P4 IMAD.IADD R161, R161, 0x1, -R5 ;  /* 0x00000001a1a1c824 */ /* 0x000fe200078e0a05 */
[----:B------:R-:W-:Y:S01]  /*4ca0*/  ISETP.GE.AND P4, PT, R13, RZ, PT ;  /* 0x000000ff0d00720c */ /* 0x000fe20003f86270 */
[----:B------:R-:W-:Y:S01]  /*4cb0*/  IMAD R171, R5, R10, R171 ;  /* 0x0000000a05ab7224 */ /* 0x000fe200078e02ab */
[----:B------:R-:W-:Y:S01]  /*4cc0*/  LOP3.LUT R26, R7, 0x1e0, RZ, 0xfc, !PT ;  /* 0x000001e0071a7812 */ /* 0x000fe200078efcff */
[----:B------:R-:W-:Y:S01]  /*4cd0*/  IMAD.MOV R12, RZ, RZ, -R4 ;  /* 0x000000ffff0c7224 */ /* 0x000fe200078e0a04 */
[----:B------:R-:W-:Y:S01]  /*4ce0*/  IABS R13, R24 ;  /* 0x00000018000d7213 */ /* 0x000fe20000000000 */
[----:B------:R-:W-:Y:S01]  /*4cf0*/  @!P5 IMAD.IADD R167, R167, 0x1, -R5 ;  /* 0x00000001a7a7d824 */ /* 0x000fe200078e0a05 */
[----:B------:R-:W-:Y:S01]  /*4d00*/  IABS R16, R26 ;  /* 0x0000001a00107213 */ /* 0x000fe20000000000 */
[C---:B------:R-:W-:Y:S01]  /*4d10*/  IMAD R173, R5.reuse, R12, R173 ;  /* 0x0000000c05ad7224 */ /* 0x040fe200078e02ad */
[----:B------:R-:W-:Y:S01]  /*4d20*/  ISETP.GT.U32.AND P5, PT, R5, R171, PT ;  /* 0x000000ab0500720c */ /* 0x000fe20003fa4070 */
[----:B------:R-:W-:-:S04]  /*4d30*/  IMAD.HI.U32 R9, R6, R13, RZ ;  /* 0x0000000d06097227 */ /* 0x000fc800078e00ff */
[----:B------:R-:W-:Y:S01]  /*4d40*/  @!P6 IMAD.IADD R169, R169, 0x1, -R5 ;  /* 0x00000001a9a9e824 */ /* 0x000fe200078e0a05 */
[----:B------:R-:W-:Y:S01]  /*4d50*/  ISETP.GT.U32.AND P6, PT, R5, R173, PT ;  /* 0x000000ad0500720c */ /* 0x000fe20003fc4070 */
[----:B------:R-:W-:-:S04]  /*4d60*/  IMAD.HI.U32 R10, R6, R16, RZ ;  /* 0x00000010060a7227 */ /* 0x000fc800078e00ff */
[----:B------:R-:W-:Y:S01]  /*4d70*/  IMAD.MOV R14, RZ, RZ, -R9 ;  /* 0x000000ffff0e7224 */ /* 0x000fe200078e0a09 */
[----:B------:R-:W-:Y:S01]  /*4d80*/  LOP3.LUT R28, R7, 0x1e8, RZ, 0xfc, !PT ;  /* 0x000001e8071c7812 */ /* 0x000fe200078efcff */
[----:B------:R-:W-:Y:S02]  /*4d90*/  IMAD.MOV R12, RZ, RZ, -R10 ;  /* 0x000000ffff0c7224 */ /* 0x000fe400078e0a0a */
[----:B------:R-:W-:Y:S01]  /*4da0*/  IMAD R10, R5, R14, R13 ;  /* 0x0000000e050a7224 */ /* 0x000fe200078e020d */
[----:B------:R-:W-:Y:S01]  /*4db0*/  IABS R18, R28 ;  /* 0x0000001c00127213 */ /* 0x000fe20000000000 */
[----:B------:R-:W-:Y:S02]  /*4dc0*/  @!P5 IMAD.IADD R171, R171, 0x1, -R5 ;  /* 0x00000001ababd824 */ /* 0x000fe400078e0a05 */
[----:B------:R-:W-:Y:S01]  /*4dd0*/  @!P2 IMAD.MOV R161, RZ, RZ, -R161 ;  /* 0x000000ffffa1a224 */ /* 0x000fe200078e0aa1 */
[C---:B------:R-:W-:Y:S01]  /*4de0*/  ISETP.GT.U32.AND P2, PT, R5.reuse, R167, PT ;  /* 0x000000a70500720c */ /* 0x040fe20003f44070 */
[----:B------:R-:W-:Y:S01]  /*4df0*/  @!P0 IMAD.MOV R165, RZ, RZ, -R165 ;  /* 0x000000ffffa58224 */ /* 0x000fe200078e0aa5 */
[----:B------:R-:W-:Y:S01]  /*4e00*/  ISETP.GT.U32.AND P0, PT, R5, R10, PT ;  /* 0x0000000a0500720c */ /* 0x000fe20003f04070 */
[----:B------:R-:W-:Y:S01]  /*4e10*/  @!P6 IMAD.IADD R173, R173, 0x1, -R5 ;  /* 0x00000001adade824 */ /* 0x000fe200078e0a05 */
[C---:B------:R-:W-:Y:S01]  /*4e20*/  ISETP.GT.U32.AND P6, PT, R5.reuse, R171, PT ;  /* 0x000000ab0500720c */ /* 0x040fe20003fc4070 */
[----:B------:R-:W-:Y:S01]  /*4e30*/  IMAD.HI.U32 R4, R6, R18, RZ ;  /* 0x0000001206047227 */ /* 0x000fe200078e00ff */
[----:B------:R-:W-:-:S03]  /*4e40*/  ISETP.GT.U32.AND P5, PT, R5, R169, PT ;  /* 0x000000a90500720c */ /* 0x000fc60003fa4070 */
[----:B------:R-:W-:Y:S01]  /*4e50*/  IMAD.MOV R4, RZ, RZ, -R4 ;  /* 0x000000ffff047224 */ /* 0x000fe200078e0a04 */
[----:B------:R-:W-:Y:S01]  /*4e60*/  LOP3.LUT R30, R7, 0x1f8, RZ, 0xfc, !PT ;  /* 0x000001f8071e7812 */ /* 0x000fe200078efcff */
[----:B------:R-:W-:Y:S02]  /*4e70*/  @!P3 IMAD.MOV R163, RZ, RZ, -R163 ;  /* 0x000000ffffa3b224 */ /* 0x000fe400078e0aa3 */
[----:B------:R-:W-:Y:S01]  /*4e80*/  IMAD R14, R5, R4, R18 ;  /* 0x00000004050e7224 */ /* 0x000fe200078e0212 */
[----:B------:R-:W-:Y:S01]  /*4e90*/  IABS R18, R30 ;  /* 0x0000001e00127213 */ /* 0x000fe20000000000 */
[--C-:B------:R-:W-:Y:S01]  /*4ea0*/  @!P2 IMAD.IADD R167, R167, 0x1, -R5.reuse ;  /* 0x00000001a7a7a824 */ /* 0x100fe200078e0a05 */
[----:B------:R-:W-:Y:S01]  /*4eb0*/  ISETP.GT.U32.AND P3, PT, R5, R173, PT ;  /* 0x000000ad0500720c */ /* 0x000fe20003f64070 */
[--C-:B------:R-:W-:Y:S02]  /*4ec0*/  @!P0 IMAD.IADD R10, R10, 0x1, -R5.reuse ;  /* 0x000000010a0a8824 */ /* 0x100fe400078e0a05 */
[----:B------:R-:W-:Y:S01]  /*4ed0*/  @!P6 IMAD.IADD R171, R171, 0x1, -R5 ;  /* 0x00000001ababe824 */ /* 0x000fe200078e0a05 */
[C---:B------:R-:W-:Y:S01]  /*4ee0*/  ISETP.GT.U32.AND P6, PT, R5.reuse, R14, PT ;  /* 0x0000000e0500720c */ /* 0x040fe20003fc4070 */
[----:B------:R-:W-:-:S02]  /*4ef0*/  IMAD R12, R5, R12, R16 ;  /* 0x0000000c050c7224 */ /* 0x000fc400078e0210 */
[----:B------:R-:W-:Y:S01]  /*4f00*/  @!P4 IMAD.MOV R167, RZ, RZ, -R167 ;  /* 0x000000ffffa7c224 */ /* 0x000fe200078e0aa7 */
[----:B------:R-:W-:Y:S01]  /*4f10*/  ISETP.GT.U32.AND P4, PT, R5, R10, PT ;  /* 0x0000000a0500720c */ /* 0x000fe20003f84070 */
[----:B------:R-:W-:Y:S01]  /*4f20*/  IMAD.HI.U32 R9, R6, R18, RZ ;  /* 0x0000001206097227 */ /* 0x000fe200078e00ff */
[----:B------:R-:W-:-:S03]  /*4f30*/  LOP3.LUT R13, R7, 0x1f0, RZ, 0xfc, !PT ;  /* 0x000001f0070d7812 */ /* 0x000fc600078efcff */
[----:B------:R-:W-:Y:S01]  /*4f40*/  @!P5 IMAD.IADD R169, R169, 0x1, -R5 ;  /* 0x00000001a9a9d824 */ /* 0x000fe200078e0a05 */
[----:B------:R-:W-:Y:S01]  /*4f50*/  ISETP.GE.AND P5, PT, R19, RZ, PT ;  /* 0x000000ff1300720c */ /* 0x000fe20003fa6270 */
[----:B------:R-:W-:Y:S01]  /*4f60*/  IMAD.MOV R9, RZ, RZ, -R9 ;  /* 0x000000ffff097224 */ /* 0x000fe200078e0a09 */
[----:B------:R-:W-:Y:S02]  /*4f70*/  ISETP.GT.U32.AND P2, PT, R5, R12, PT ;  /* 0x0000000c0500720c */ /* 0x000fe40003f44070 */
[----:B------:R-:W-:Y:S01]  /*4f80*/  IABS R16, R13 ;  /* 0x0000000d00107213 */ /* 0x000fe20000000000 */
[----:B------:R-:W-:Y:S01]  /*4f90*/  @!P3 IMAD.IADD R173, R173, 0x1, -R5 ;  /* 0x00000001adadb824 */ /* 0x000fe200078e0a05 */
[----:B------:R-:W-:Y:S01]  /*4fa0*/  ISETP.GE.AND P3, PT, R20, RZ, PT ;  /* 0x000000ff1400720c */ /* 0x000fe20003f66270 */
[----:B------:R-:W-:Y:S02]  /*4fb0*/  IMAD R18, R5, R9, R18 ;  /* 0x0000000905127224 */ /* 0x000fe400078e0212 */
[----:B------:R-:W-:-:S04]  /*4fc0*/  IMAD.HI.U32 R4, R6, R16, RZ ;  /* 0x0000001006047227 */ /* 0x000fc800078e00ff */
[--C-:B------:R-:W-:Y:S02]  /*4fd0*/  @!P6 IMAD.IADD R14, R14, 0x1, -R5.reuse ;  /* 0x000000010e0ee824 */ /* 0x100fe400078e0a05 */
[----:B------:R-:W-:Y:S01]  /*4fe0*/  @!P4 IMAD.IADD R10, R10, 0x1, -R5 ;  /* 0x000000010a0ac824 */ /* 0x000fe200078e0a05 */
[C---:B------:R-:W-:Y:S01]  /*4ff0*/  ISETP.GT.U32.AND P4, PT, R5.reuse, R18, PT ;  /* 0x000000120500720c */ /* 0x040fe20003f84070 */
[----:B------:R-:W-:Y:S02]  /*5000*/  IMAD.MOV R4, RZ, RZ, -R4 ;  /* 0x000000ffff047224 */ /* 0x000fe400078e0a04 */
[----:B------:R-:W-:Y:S01]  /*5010*/  @!P5 IMAD.MOV R169, RZ, RZ, -R169 ;  /* 0x000000ffffa9d224 */ /* 0x000fe200078e0aa9 */
[C---:B------:R-:W-:Y:S01]  /*5020*/  ISETP.GT.U32.AND P5, PT, R5.reuse, R14, PT ;  /* 0x0000000e0500720c */ /* 0x040fe20003fa4070 */
[----:B------:R-:W-:Y:S01]  /*5030*/  @!P2 IMAD.IADD R12, R12, 0x1, -R5 ;  /* 0x000000010c0ca824 */ /* 0x000fe200078e0a05 */
[----:B------:R-:W-:Y:S01]  /*5040*/  ISETP.GE.AND P0, PT, R22, RZ, PT ;  /* 0x000000ff1600720c */ /* 0x000fe20003f06270 */
[----:B------:R-:W-:Y:S01]  /*5050*/  IMAD R16, R5, R4, R16 ;  /* 0x0000000405107224 */ /* 0x000fe200078e0210 */
[----:B------:R-:W-:Y:S01]  /*5060*/  ISETP.GE.AND P2, PT, R24, RZ, PT ;  /* 0x000000ff1800720c */ /* 0x000fe20003f46270 */
[----:B------:R-:W-:Y:S01]  /*5070*/  @!P3 IMAD.MOV R171, RZ, RZ, -R171 ;  /* 0x000000ffffabb224 */ /* 0x000fe200078e0aab */
[----:B------:R-:W-:-:S02]  /*5080*/  LOP3.LUT R20, R7, 0x4, RZ, 0xfc, !PT ;  /* 0x0000000407147812 */ /* 0x000fc400078efcff */
[C---:B------:R-:W-:Y:S01]  /*5090*/  ISETP.GT.U32.AND P3, PT, R5.reuse, R16, PT ;  /* 0x000000100500720c */ /* 0x040fe20003f64070 */
[--C-:B------:R-:W-:Y:S01]  /*50a0*/  @!P4 IMAD.IADD R18, R18, 0x1, -R5.reuse ;  /* 0x000000011212c824 */ /* 0x100fe200078e0a05 */
[----:B------:R-:W-:Y:S02]  /*50b0*/  IABS R9, R20 ;  /* 0x0000001400097213 */ /* 0x000fe40000000000 */
[----:B------:R-:W-:Y:S02]  /*50c0*/  ISETP.GT.U32.AND P6, PT, R5, R12, PT ;  /* 0x0000000c0500720c */ /* 0x000fe40003fc4070 */
[----:B------:R-:W-:Y:S01]  /*50d0*/  LOP3.LUT R19, R7, 0xc, RZ, 0xfc, !PT ;  /* 0x0000000c07137812 */ /* 0x000fe200078efcff */
[----:B------:R-:W-:Y:S01]  /*50e0*/  @!P5 IMAD.IADD R14, R14, 0x1, -R5 ;  /* 0x000000010e0ed824 */ /* 0x000fe200078e0a05 */
[----:B------:R-:W-:Y:S01]  /*50f0*/  ISETP.GE.AND P5, PT, R13, RZ, PT ;  /* 0x000000ff0d00720c */ /* 0x000fe20003fa6270 */
[----:B------:R-:W-:Y:S01]  /*5100*/  @!P0 IMAD.MOV R173, RZ, RZ, -R173 ;  /* 0x000000ffffad8224 */ /* 0x000fe200078e0aad */
[----:B------:R-:W-:Y:S01]  /*5110*/  ISETP.GE.AND P0, PT, R26, RZ, PT ;  /* 0x000000ff1a00720c */ /* 0x000fe20003f06270 */
[----:B------:R-:W-:Y:S01]  /*5120*/  @!P2 IMAD.MOV R10, RZ, RZ, -R10 ;  /* 0x000000ffff0aa224 */ /* 0x000fe200078e0a0a */
[----:B------:R-:W-:Y:S01]  /*5130*/  IABS R13, R19 ;  /* 0x00000013000d7213 */ /* 0x000fe20000000000 */
[----:B------:R-:W-:Y:S01]  /*5140*/  IMAD.HI.U32 R4, R6, R9, RZ ;  /* 0x0000000906047227 */ /* 0x000fe200078e00ff */
[----:B------:R-:W-:-:S02]  /*5150*/  ISETP.GT.U32.AND P2, PT, R5, R18, PT ;  /* 0x000000120500720c */ /* 0x000fc40003f44070 */
[----:B------:R-:W-:Y:S01]  /*5160*/  LOP3.LUT R32, R3, 0x1f, RZ, 0xc0, !PT ;  /* 0x0000001f03207812 */ /* 0x000fe200078ec0ff */
[----:B------:R-:W-:Y:S02]  /*5170*/  IMAD.MOV R4, RZ, RZ, -R4 ;  /* 0x000000ffff047224 */ /* 0x000fe400078e0a04 */
[----:B------:R-:W-:Y:S02]  /*5180*/  @!P3 IMAD.IADD R16, R16, 0x1, -R5 ;  /* 0x000000011010b824 */ /* 0x000fe400078e0a05 */
[----:B------:R-:W-:-:S04]  /*5190*/  IMAD.HI.U32 R3, R6, R13, RZ ;  /* 0x0000000d06037227 */ /* 0x000fc800078e00ff */
[C---:B------:R-:W-:Y:S01]  /*51a0*/  IMAD R9, R5.reuse, R4, R9 ;  /* 0x0000000405097224 */ /* 0x040fe200078e0209 */
[C---:B------:R-:W-:Y:S01]  /*51b0*/  ISETP.GT.U32.AND P4, PT, R5.reuse, R16, PT ;  /* 0x000000100500720c */ /* 0x040fe20003f84070 */
[----:B------:R-:W-:Y:S02]  /*51c0*/  @!P6 IMAD.IADD R12, R12, 0x1, -R5 ;  /* 0x000000010c0ce824 */ /* 0x000fe400078e0a05 */
[----:B------:R-:W-:Y:S02]  /*51d0*/  IMAD.MOV R4, RZ, RZ, -R3 ;  /* 0x000000ffff047224 */ /* 0x000fe400078e0a03 */
[----:B------:R-:W-:Y:S01]  /*51e0*/  @!P0 IMAD.MOV R12, RZ, RZ, -R12 ;  /* 0x000000ffff0c8224 */ /* 0x000fe200078e0a0c */
[C---:B------:R-:W-:Y:S01]  /*51f0*/  ISETP.GT.U32.AND P0, PT, R5.reuse, R9, PT ;  /* 0x000000090500720c */ /* 0x040fe20003f04070 */
[----:B------:R-:W-:Y:S01]  /*5200*/  IMAD R13, R5, R4, R13 ;  /* 0x00000004050d7224 */ /* 0x000fe200078e020d */
[----:B------:R-:W-:Y:S01]  /*5210*/  LOP3.LUT R4, RZ, R39, RZ, 0x33, !PT ;  /* 0x00000027ff047212 */ /* 0x000fe200078e33ff */
[----:B------:R-:W-:Y:S01]  /*5220*/  @!P2 IMAD.IADD R18, R18, 0x1, -R5 ;  /* 0x000000011212a824 */ /* 0x000fe200078e0a05 */
[----:B------:R-:W-:Y:S01]  /*5230*/  ISETP.NE.AND P2, PT, R39, RZ, PT ;  /* 0x000000ff2700720c */ /* 0x000fe20003f45270 */
[----:B------:R-:W-:-:S03]  /*5240*/  IMAD R81, R32, R83, RZ ;  /* 0x0000005320517224 */ /* 0x000fc600078e02ff */
[----:B------:R-:W-:Y:S01]  /*5250*/  SEL R54, R4, R11, !P2 ;  /* 0x0000000b04367207 */ /* 0x000fe20005000000 */
[--C-:B------:R-:W-:Y:S01]  /*5260*/  @!P4 IMAD.IADD R16, R16, 0x1, -R5.reuse ;  /* 0x000000011010c824 */ /* 0x100fe200078e0a05 */
[----:B------:R-:W-:Y:S02]  /*5270*/  SEL R24, R4, R17, !P2 ;  /* 0x0000001104187207 */ /* 0x000fe40005000000 */
[----:B------:R-:W-:Y:S01]  /*5280*/  IADD3 R84, P4, PT, R81, UR22, RZ ;  /* 0x0000001651547c10 */ /* 0x000fe2000ff9e0ff */
[----:B------:R-:W-:Y:S01]  /*5290*/  IMAD R54, R54, UR9, RZ ;  /* 0x0000000936367c24 */ /* 0x000fe2000f8e02ff */
[C---:B------:R-:W-:Y:S01]  /*52a0*/  SEL R48, R4.reuse, R33, !P2 ;  /* 0x0000002104307207 */ /* 0x040fe20005000000 */
[----:B------:R-:W-:Y:S01]  /*52b0*/  @!P0 IMAD.IADD R9, R9, 0x1, -R5 ;  /* 0x0000000109098824 */ /* 0x000fe200078e0a05 */
[C---:B------:R-:W-:Y:S02]  /*52c0*/  SEL R33, R4.reuse, R53, !P2 ;  /* 0x0000003504217207 */ /* 0x040fe40005000000 */
[----:B------:R-:W-:Y:S01]  /*52d0*/  SEL R32, R4, R57, !P2 ;  /* 0x0000003904207207 */ /* 0x000fe20005000000 */
[----:B------:R-:W-:Y:S01]  /*52e0*/  IMAD R57, R24, UR9, RZ ;  /* 0x0000000918397c24 */ /* 0x000fe2000f8e02ff */
[----:B------:R-:W-:-:S02]  /*52f0*/  LEA.HI.X.SX32 R81, R81, UR23, 0x1, P4 ;  /* 0x0000001751517c11 */ /* 0x000fc4000a0f0eff */
[----:B------:R-:W-:Y:S02]  /*5300*/  SEL R23, R4, R23, !P2 ;  /* 0x0000001704177207 */ /* 0x000fe40005000000 */
[----:B------:R-:W-:Y:S02]  /*5310*/  IADD3 R53, P0, PT, R54, R84, RZ ;  /* 0x0000005436357210 */ /* 0x000fe40007f1e0ff */
[C---:B------:R-:W-:Y:S02]  /*5320*/  SEL R68, R4.reuse, R31, !P2 ;  /* 0x0000001f04447207 */ /* 0x040fe40005000000 */
[C---:B------:R-:W-:Y:S02]  /*5330*/  SEL R31, R4.reuse, R55, !P2 ;  /* 0x00000037041f7207 */ /* 0x040fe40005000000 */
[----:B------:R-:W-:Y:S01]  /*5340*/  SEL R36, R4, R61, !P2 ;  /* 0x0000003d04247207 */ /* 0x000fe20005000000 */
[----:B------:R-:W-:Y:S01]  /*5350*/  IMAD R61, R23, UR9, RZ ;  /* 0x00000009173d7c24 */ /* 0x000fe2000f8e02ff */
[----:B------:R-:W-:-:S02]  /*5360*/  LEA.HI.X.SX32 R54, R54, R81, 0x1, P0 ;  /* 0x0000005136367211 */ /* 0x000fc400000f0eff */
[C---:B------:R-:W-:Y:S02]  /*5370*/  SEL R27, R4.reuse, R27, !P2 ;  /* 0x0000001b041b7207 */ /* 0x040fe40005000000 */
[-C--:B------:R-:W-:Y:S02]  /*5380*/  IADD3 R55, P0, PT, R57, R84.reuse, RZ ;  /* 0x0000005439377210 */ /* 0x080fe40007f1e0ff */
[----:B------:R-:W-:Y:S01]  /*5390*/  SEL R40, R4, R65, !P2 ;  /* 0x0000004104287207 */ /* 0x000fe20005000000 */
[----:B------:R-:W-:Y:S01]  /*53a0*/  IMAD R65, R27, UR9, RZ ;  /* 0x000000091b417c24 */ /* 0x000fe2000f8e02ff */
[-C--:B------:R-:W-:Y:S02]  /*53b0*/  LEA.HI.X.SX32 R57, R57, R81.reuse, 0x1, P0 ;  /* 0x0000005139397211 */ /* 0x080fe400000f0eff */
[C---:B------:R-:W-:Y:S02]  /*53c0*/  IADD3 R58, P0, PT, R61.reuse, R84, RZ ;  /* 0x000000543d3a7210 */ /* 0x040fe40007f1e0ff */
[----:B------:R-:W-:Y:S01]  /*53d0*/  ISETP.GE.AND P3, PT, R30, RZ, PT ;  /* 0x000000ff1e00720c */ /* 0x000fe20003f66270 */
[----:B------:R-:W-:Y:S01]  /*53e0*/  IMAD R68, R68, UR9, RZ ;  /* 0x0000000944447c24 */ /* 0x000fe2000f8e02ff */
[----:B------:R-:W-:-:S02]  /*53f0*/  LEA.HI.X.SX32 R61, R61, R81, 0x1, P0 ;  /* 0x000000513d3d7211 */ /* 0x000fc400000f0eff */
[C---:B------:R-:W-:Y:S02]  /*5400*/  SEL R35, R4.reuse, R35, !P2 ;  /* 0x0000002304237207 */ /* 0x040fe40005000000 */
[----:B------:R-:W-:Y:S01]  /*5410*/  IADD3 R62, P0, PT, R65, R84, RZ ;  /* 0x00000054413e7210 */ /* 0x000fe20007f1e0ff */
[----:B------:R-:W-:Y:S01]  /*5420*/  IMAD.MOV.U32 R3, RZ, RZ, R16 ;  /* 0x000000ffff037224 */ /* 0x000fe200078e0010 */
[C---:B------:R-:W-:Y:S01]  /*5430*/  SEL R30, R4.reuse, R47, !P2 ;  /* 0x0000002f041e7207 */ /* 0x040fe20005000000 */
[----:B------:R-:W-:Y:S01]  /*5440*/  IMAD.MOV.U32 R39, RZ, RZ, R18 ;  /* 0x000000ffff277224 */ /* 0x000fe200078e0012 */
[C---:B------:R-:W-:Y:S01]  /*5450*/  SEL R49, R4.reuse, R49, !P2 ;  /* 0x0000003104317207 */ /* 0x040fe20005000000 */
[----:B------:R-:W-:Y:S01]  /*5460*/  IMAD R47, R35, UR9, RZ ;  /* 0x00000009232f7c24 */ /* 0x000fe2000f8e02ff */
[----:B------:R-:W-:Y:S02]  /*5470*/  LEA.HI.X.SX32 R65, R65, R81, 0x1, P0 ;  /* 0x0000005141417211 */ /* 0x000fe400000f0eff */
[----:B------:R-:W-:-:S02]  /*5480*/  SEL R41, R4, R41, !P2 ;  /* 0x0000002904297207 */ /* 0x000fc40005000000 */
[-C--:B------:R-:W-:Y:S01]  /*5490*/  IADD3 R66, P0, PT, R68, R84.reuse, RZ ;  /* 0x0000005444427210 */ /* 0x080fe20007f1e0ff */
[----:B------:R-:W-:Y:S01]  /*54a0*/  @!P5 IMAD.MOV R3, RZ, RZ, -R3 ;  /* 0x000000ffff03d224 */ /* 0x000fe200078e0a03 */
[----:B------:R-:W-:Y:S01]  /*54b0*/  ISETP.GE.AND P6, PT, R28, RZ, PT ;  /* 0x000000ff1c00720c */ /* 0x000fe20003fc6270 */
[----:B------:R-:W-:Y:S01]  /*54c0*/  @!P3 IMAD.MOV R39, RZ, RZ, -R39 ;  /* 0x000000ffff27b224 */ /* 0x000fe200078e0a27 */
[----:B------:R-:W-:Y:S01]  /*54d0*/  SEL R26, R4, R43, !P2 ;  /* 0x0000002b041a7207 */ /* 0x000fe20005000000 */
[----:B------:R-:W-:Y:S01]  /*54e0*/  IMAD R35, R49, UR9, RZ ;  /* 0x0000000931237c24 */ /* 0x000fe2000f8e02ff */
[----:B------:R-:W-:Y:S01]  /*54f0*/  LEA.HI.X.SX32 R68, R68, R81, 0x1, P0 ;  /* 0x0000005144447211 */ /* 0x000fe200000f0eff */
[----:B------:R-:W-:Y:S01]  /*5500*/  IMAD R43, R41, UR9, RZ ;  /* 0x00000009292b7c24 */ /* 0x000fe2000f8e02ff */
[----:B------:R-:W-:Y:S01]  /*5510*/  SEL R28, R4, R45, !P2 ;  /* 0x0000002d041c7207 */ /* 0x000fe20005000000 */
[----:B------:R-:W-:Y:S01]  /*5520*/  IMAD.MOV.U32 R175, RZ, RZ, R14 ;  /* 0x000000ffffaf7224 */ /* 0x000fe200078e000e */
[----:B------:R-:W-:-:S02]  /*5530*/  IADD3 R49, P0, PT, R47, R84, RZ ;  /* 0x000000542f317210 */ /* 0x000fc40007f1e0ff */
[C---:B------:R-:W-:Y:S02]  /*5540*/  SEL R14, R4.reuse, R10, !P2 ;  /* 0x0000000a040e7207 */ /* 0x040fe40005000000 */
[C---:B------:R-:W-:Y:S02]  /*5550*/  SEL R21, R4.reuse, R21, !P2 ;  /* 0x0000001504157207 */ /* 0x040fe40005000000 */
[C---:B------:R-:W-:Y:S02]  /*5560*/  SEL R10, R4.reuse, R3, !P2 ;  /* 0x00000003040a7207 */ /* 0x040fe40005000000 */
[----:B------:R-:W-:Y:S01]  /*5570*/  SEL R3, R4, R39, !P2 ;  /* 0x0000002704037207 */ /* 0x000fe20005000000 */
[----:B------:R-:W-:Y:S01]  /*5580*/  IMAD R39, R28, UR9, RZ ;  /* 0x000000091c277c24 */ /* 0x000fe2000f8e02ff */
[----:B------:R-:W-:Y:S02]  /*5590*/  LEA.HI.X.SX32 R47, R47, R81, 0x1, P0 ;  /* 0x000000512f2f7211 */ /* 0x000fe400000f0eff */
[----:B------:R-:W-:-:S02]  /*55a0*/  IADD3 R44, P0, PT, R43, R84, RZ ;  /* 0x000000542b2c7210 */ /* 0x000fc40007f1e0ff */
[C---:B------:R-:W-:Y:S02]  /*55b0*/  SEL R22, R4.reuse, R15, !P2 ;  /* 0x0000000f04167207 */ /* 0x040fe40005000000 */
[C---:B------:R-:W-:Y:S01]  /*55c0*/  SEL R34, R4.reuse, R59, !P2 ;  /* 0x0000003b04227207 */ /* 0x040fe20005000000 */
[----:B------:R-:W-:Y:S01]  /*55d0*/  IMAD R59, R21, UR9, RZ ;  /* 0x00000009153b7c24 */ /* 0x000fe2000f8e02ff */
[----:B------:R-:W-:Y:S01]  /*55e0*/  SEL R25, R4, R25, !P2 ;  /* 0x0000001904197207 */ /* 0x000fe20005000000 */
[----:B------:R-:W-:Y:S01]  /*55f0*/  IMAD R21, R40, UR9, RZ ;  /* 0x0000000928157c24 */ /* 0x000fe2000f8e02ff */
[----:B------:R-:W-:Y:S01]  /*5600*/  LEA.HI.X.SX32 R43, R43, R81, 0x1, P0 ;  /* 0x000000512b2b7211 */ /* 0x000fe200000f0eff */
[----:B------:R-:W-:Y:S01]  /*5610*/  IMAD R22, R22, UR9, RZ ;  /* 0x0000000916167c24 */ /* 0x000fe2000f8e02ff */
[----:B------:R-:W-:Y:S02]  /*5620*/  IADD3 R40, P0, PT, R39, R84, RZ ;  /* 0x0000005427287210 */ /* 0x000fe40007f1e0ff */
[C---:B------:R-:W-:Y:S01]  /*5630*/  SEL R38, R4.reuse, R63, !P2 ;  /* 0x0000003f04267207 */ /* 0x040fe20005000000 */
[----:B------:R-:W-:Y:S01]  /*5640*/  IMAD R63, R25, UR9, RZ ;  /* 0x00000009193f7c24 */ /* 0x000fe2000f8e02ff */
[----:B------:R-:W-:Y:S01]  /*5650*/  SEL R29, R4, R29, !P2 ;  /* 0x0000001d041d7207 */ /* 0x000fe20005000000 */
[----:B------:R-:W-:Y:S01]  /*5660*/  IMAD R25, R36, UR9, RZ ;  /* 0x0000000924197c24 */ /* 0x000fe2000f8e02ff */
[----:B------:R-:W-:Y:S01]  /*5670*/  LEA.HI.X.SX32 R39, R39, R81, 0x1, P0 ;  /* 0x0000005127277211 */ /* 0x000fe200000f0eff */
[----:B------:R-:W-:Y:S01]  /*5680*/  IMAD R31, R31, UR9, RZ ;  /* 0x000000091f1f7c24 */ /* 0x000fe2000f8e02ff */
[----:B------:R-:W-:-:S02]  /*5690*/  SEL R16, R4, R159, !P2 ;  /* 0x0000009f04107207 */ /* 0x000fc40005000000 */
[-C--:B------:R-:W-:Y:S02]  /*56a0*/  IADD3 R36, P0, PT, R35, R84.reuse, RZ ;  /* 0x0000005423247210 */ /* 0x080fe40007f1e0ff */
[----:B------:R-:W-:Y:S02]  /*56b0*/  IADD3 R159, P3, PT, R22, R84, RZ ;  /* 0x00000054169f7210 */ /* 0x000fe40007f7e0ff */
[C---:B------:R-:W-:Y:S01]  /*56c0*/  SEL R172, R4.reuse, R67, !P2 ;  /* 0x0000004304ac7207 */ /* 0x040fe20005000000 */
[----:B------:R-:W-:Y:S01]  /*56d0*/  IMAD R67, R29, UR9, RZ ;  /* 0x000000091d437c24 */ /* 0x000fe2000f8e02ff */
[----:B------:R-:W-:Y:S01]  /*56e0*/  SEL R72, R4, R161, !P2 ;  /* 0x000000a104487207 */ /* 0x000fe20005000000 */
[----:B------:R-:W-:Y:S01]  /*56f0*/  IMAD R29, R32, UR9, RZ ;  /* 0x00000009201d7c24 */ /* 0x000fe2000f8e02ff */
[-C--:B------:R-:W-:Y:S01]  /*5700*/  LEA.HI.X.SX32 R35, R35, R81.reuse, 0x1, P0 ;  /* 0x0000005123237211 */ /* 0x080fe200000f0eff */
[----:B------:R-:W-:Y:S01]  /*5710*/  IMAD R27, R34, UR9, RZ ;  /* 0x00000009221b7c24 */ /* 0x000fe2000f8e02ff */
[----:B------:R-:W-:-:S02]  /*5720*/  LEA.HI.X.SX32 R161, R22, R81, 0x1, P3 ;  /* 0x0000005116a17211 */ /* 0x000fc400018f0eff */
[-C--:B------:R-:W-:Y:S02]  /*5730*/  IADD3 R32, P0, PT, R31, R84.reuse, RZ ;  /* 0x000000541f207210 */ /* 0x080fe40007f1e0ff */
[-C--:B------:R-:W-:Y:S01]  /*5740*/  IADD3 R56, P3, PT, R59, R84.reuse, RZ ;  /* 0x000000543b387210 */ /* 0x080fe20007f7e0ff */
[----:B------:R-:W-:Y:S01]  /*5750*/  IMAD R23, R38, UR9, RZ ;  /* 0x0000000926177c24 */ /* 0x000fe2000f8e02ff */
[-C--:B------:R-:W-:Y:S02]  /*5760*/  LEA.HI.X.SX32 R31, R31, R81.reuse, 0x1, P0 ;  /* 0x000000511f1f7211 */ /* 0x080fe400000f0eff */
[-C--:B------:R-:W-:Y:S02]  /*5770*/  LEA.HI.X.SX32 R59, R59, R81.reuse, 0x1, P3 ;  /* 0x000000513b3b7211 */ /* 0x080fe400018f0eff */
[-C--:B------:R-:W-:Y:S02]  /*5780*/  IADD3 R28, P0, PT, R27, R84.reuse, RZ ;  /* 0x000000541b1c7210 */ /* 0x080fe40007f1e0ff */
[----:B------:R-:W-:Y:S01]  /*5790*/  IADD3 R60, P3, PT, R63, R84, RZ ;  /* 0x000000543f3c7210 */ /* 0x000fe20007f7e0ff */
[----:B------:R-:W-:Y:S01]  /*57a0*/  IMAD R172, R172, UR9, RZ ;  /* 0x00000009acac7c24 */ /* 0x000fe2000f8e02ff */
[----:B------:R-:W-:Y:S01]  /*57b0*/  LEA.HI.X.SX32 R27, R27, R81, 0x1, P0 ;  /* 0x000000511b1b7211 */ /* 0x000fe200000f0eff */
[----:B------:R-:W-:Y:S01]  /*57c0*/  IMAD R48, R48, UR9, RZ ;  /* 0x0000000930307c24 */ /* 0x000fe2000f8e02ff */
[----:B------:R-:W-:-:S02]  /*57d0*/  SEL R181, R4, R71, !P2 ;  /* 0x0000004704b57207 */ /* 0x000fc40005000000 */
[----:B------:R-:W-:Y:S02]  /*57e0*/  LEA.HI.X.SX32 R63, R63, R81, 0x1, P3 ;  /* 0x000000513f3f7211 */ /* 0x000fe400018f0eff */
[-C--:B------:R-:W-:Y:S02]  /*57f0*/  IADD3 R24, P0, PT, R23, R84.reuse, RZ ;  /* 0x0000005417187210 */ /* 0x080fe40007f1e0ff */
[C---:B------:R-:W-:Y:S02]  /*5800*/  SEL R37, R4.reuse, R37, !P2 ;  /* 0x0000002504257207 */ /* 0x040fe40005000000 */
[----:B------:R-:W-:Y:S01]  /*5810*/  IADD3 R64, P3, PT, R67, R84, RZ ;  /* 0x0000005443407210 */ /* 0x000fe20007f7e0ff */
[----:B------:R-:W-:Y:S01]  /*5820*/  IMAD R181, R181, UR9, RZ ;  /* 0x00000009b5b57c24 */ /* 0x000fe2000f8e02ff */
[C---:B------:R-:W-:Y:S02]  /*5830*/  SEL R17, R4.reuse, R173, !P2 ;  /* 0x000000ad04117207 */ /* 0x040fe40005000000 */
[----:B------:R-:W-:Y:S01]  /*5840*/  LEA.HI.X.SX32 R23, R23, R81, 0x1, P0 ;  /* 0x0000005117177211 */ /* 0x000fe200000f0eff */
[----:B------:R-:W-:Y:S01]  /*5850*/  IMAD R45, R37, UR9, RZ ;  /* 0x00000009252d7c24 */ /* 0x000fe2000f8e02ff */
[----:B------:R-:W-:-:S02]  /*5860*/  SEL R189, R4, R75, !P2 ;  /* 0x0000004b04bd7207 */ /* 0x000fc40005000000 */
[-C--:B------:R-:W-:Y:S02]  /*5870*/  LEA.HI.X.SX32 R67, R67, R81.reuse, 0x1, P3 ;  /* 0x0000005143437211 */ /* 0x080fe400018f0eff */
[-C--:B------:R-:W-:Y:S02]  /*5880*/  IADD3 R173, P0, PT, R172, R84.reuse, RZ ;  /* 0x00000054acad7210 */ /* 0x080fe40007f1e0ff */
[----:B------:R-:W-:Y:S01]  /*5890*/  IADD3 R50, P3, PT, R48, R84, RZ ;  /* 0x0000005430327210 */ /* 0x000fe20007f7e0ff */
[----:B------:R-:W-:Y:S01]  /*58a0*/  IMAD R189, R189, UR9, RZ ;  /* 0x00000009bdbd7c24 */ /* 0x000fe2000f8e02ff */
[----:B------:R-:W-:Y:S01]  /*58b0*/  LEA.HI.X.SX32 R172, R172, R81, 0x1, P0 ;  /* 0x00000051acac7211 */ /* 0x000fe200000f0eff */
[----:B------:R-:W-:Y:S01]  /*58c0*/  IMAD R41, R26, UR9, RZ ;  /* 0x000000091a297c24 */ /* 0x000fe2000f8e02ff */
[----:B------:R-:W-:Y:S02]  /*58d0*/  SEL R197, R4, R115, !P2 ;  /* 0x0000007304c57207 */ /* 0x000fe40005000000 */
[----:B------:R-:W-:-:S02]  /*58e0*/  LEA.HI.X.SX32 R48, R48, R81, 0x1, P3 ;  /* 0x0000005130307211 */ /* 0x000fc400018f0eff */
[-C--:B------:R-:W-:Y:S02]  /*58f0*/  IADD3 R182, P0, PT, R181, R84.reuse, RZ ;  /* 0x00000054b5b67210 */ /* 0x080fe40007f1e0ff */
[-C--:B------:R-:W-:Y:S01]  /*5900*/  IADD3 R46, P3, PT, R45, R84.reuse, RZ ;  /* 0x000000542d2e7210 */ /* 0x080fe20007f7e0ff */
[----:B------:R-:W-:Y:S01]  /*5910*/  IMAD R197, R197, UR9, RZ ;  /* 0x00000009c5c57c24 */ /* 0x000fe2000f8e02ff */
[----:B------:R-:W-:Y:S01]  /*5920*/  LEA.HI.X.SX32 R181, R181, R81, 0x1, P0 ;  /* 0x00000051b5b57211 */ /* 0x000fe200000f0eff */
[----:B------:R-:W-:Y:S01]  /*5930*/  IMAD R37, R30, UR9, RZ ;  /* 0x000000091e257c24 */ /* 0x000fe2000f8e02ff */
[----:B------:R-:W-:Y:S02]  /*5940*/  SEL R205, R4, R119, !P2 ;  /* 0x0000007704cd7207 */ /* 0x000fe40005000000 */
[----:B------:R-:W-:Y:S02]  /*5950*/  LEA.HI.X.SX32 R45, R45, R81, 0x1, P3 ;  /* 0x000000512d2d7211 */ /* 0x000fe400018f0eff */
[----:B------:R-:W-:-:S02]  /*5960*/  IADD3 R190, P0, PT, R189, R84, RZ ;  /* 0x00000054bdbe7210 */ /* 0x000fc40007f1e0ff */
[-C--:B------:R-:W-:Y:S01]  /*5970*/  IADD3 R42, P3, PT, R41, R84.reuse, RZ ;  /* 0x00000054292a7210 */ /* 0x080fe20007f7e0ff */
[----:B------:R-:W-:Y:S01]  /*5980*/  IMAD R205, R205, UR9, RZ ;  /* 0x00000009cdcd7c24 */ /* 0x000fe2000f8e02ff */
[----:B------:R-:W-:Y:S01]  /*5990*/  LEA.HI.X.SX32 R189, R189, R81, 0x1, P0 ;  /* 0x00000051bdbd7211 */ /* 0x000fe200000f0eff */
[----:B------:R-:W-:Y:S01]  /*59a0*/  IMAD R33, R33, UR9, RZ ;  /* 0x0000000921217c24 */ /* 0x000fe2000f8e02ff */
[----:B------:R-:W-:Y:S02]  /*59b0*/  SEL R213, R4, R123, !P2 ;  /* 0x0000007b04d57207 */ /* 0x000fe40005000000 */
[-C--:B------:R-:W-:Y:S02]  /*59c0*/  LEA.HI.X.SX32 R41, R41, R81.reuse, 0x1, P3 ;  /* 0x0000005129297211 */ /* 0x080fe400018f0eff */
[-C--:B------:R-:W-:Y:S02]  /*59d0*/  IADD3 R198, P0, PT, R197, R84.reuse, RZ ;  /* 0x00000054c5c67210 */ /* 0x080fe40007f1e0ff */
[----:B------:R-:W-:Y:S01]  /*59e0*/  IADD3 R38, P3, PT, R37, R84, RZ ;  /* 0x0000005425267210 */ /* 0x000fe20007f7e0ff */
[----:B------:R-:W-:Y:S01]  /*59f0*/  IMAD R213, R213, UR9, RZ ;  /* 0x00000009d5d57c24 */ /* 0x000fe2000f8e02ff */
[----:B------:R-:W-:-:S02]  /*5a00*/  LEA.HI.X.SX32 R197, R197, R81, 0x1, P0 ;  /* 0x00000051c5c57211 */ /* 0x000fc400000f0eff */
[C---:B------:R-:W-:Y:S02]  /*5a10*/  SEL R221, R4.reuse, R127, !P2 ;  /* 0x0000007f04dd7207 */ /* 0x040fe40005000000 */
[-C--:B------:R-:W-:Y:S02]  /*5a20*/  LEA.HI.X.SX32 R37, R37, R81.reuse, 0x1, P3 ;  /* 0x0000005125257211 */ /* 0x080fe400018f0eff */
[-C--:B------:R-:W-:Y:S02]  /*5a30*/  IADD3 R206, P0, PT, R205, R84.reuse, RZ ;  /* 0x00000054cdce7210 */ /* 0x080fe40007f1e0ff */
[----:B------:R-:W-:Y:S01]  /*5a40*/  IADD3 R34, P3, PT, R33, R84, RZ ;  /* 0x0000005421227210 */ /* 0x000fe20007f7e0ff */
[----:B------:R-:W-:Y:S01]  /*5a50*/  IMAD R221, R221, UR9, RZ ;  /* 0x00000009dddd7c24 */ /* 0x000fe2000f8e02ff */
[----:B------:R-:W-:Y:S02]  /*5a60*/  LEA.HI.X.SX32 R205, R205, R81, 0x1, P0 ;  /* 0x00000051cdcd7211 */ /* 0x000fe400000f0eff */
[----:B------:R-:W-:-:S02]  /*5a70*/  SEL R229, R4, R131, !P2 ;  /* 0x0000008304e57207 */ /* 0x000fc40005000000 */
[-C--:B------:R-:W-:Y:S02]  /*5a80*/  LEA.HI.X.SX32 R33, R33, R81.reuse, 0x1, P3 ;  /* 0x0000005121217211 */ /* 0x080fe400018f0eff */
[-C--:B------:R-:W-:Y:S02]  /*5a90*/  IADD3 R214, P0, PT, R213, R84.reuse, RZ ;  /* 0x00000054d5d67210 */ /* 0x080fe40007f1e0ff */
[----:B------:R-:W-:Y:S01]  /*5aa0*/  IADD3 R30, P3, PT, R29, R84, RZ ;  /* 0x000000541d1e7210 */ /* 0x000fe20007f7e0ff */
[----:B------:R-:W-:Y:S01]  /*5ab0*/  IMAD R229, R229, UR9, RZ ;  /* 0x00000009e5e57c24 */ /* 0x000fe2000f8e02ff */
[----:B------:R-:W-:Y:S02]  /*5ac0*/  LEA.HI.X.SX32 R213, R213, R81, 0x1, P0 ;  /* 0x00000051d5d57211 */ /* 0x000fe400000f0eff */
[----:B------:R-:W-:Y:S02]  /*5ad0*/  SEL R237, R4, R135, !P2 ;  /* 0x0000008704ed7207 */ /* 0x000fe40005000000 */
[----:B------:R-:W-:-:S02]  /*5ae0*/  LEA.HI.X.SX32 R29, R29, R81, 0x1, P3 ;  /* 0x000000511d1d7211 */ /* 0x000fc400018f0eff */
[-C--:B------:R-:W-:Y:S02]  /*5af0*/  IADD3 R222, P0, PT, R221, R84.reuse, RZ ;  /* 0x00000054ddde7210 */ /* 0x080fe40007f1e0ff */
[----:B------:R-:W-:Y:S02]  /*5b00*/  SEL R176, R4, R69, !P2 ;  /* 0x0000004504b07207 */ /* 0x000fe40005000000 */
[----:B------:R-:W-:Y:S01]  /*5b10*/  IADD3 R26, P3, PT, R25, R84, RZ ;  /* 0x00000054191a7210 */ /* 0x000fe20007f7e0ff */
[----:B------:R-:W-:Y:S01]  /*5b20*/  IMAD R237, R237, UR9, RZ ;  /* 0x00000009eded7c24 */ /* 0x000fe2000f8e02ff */
[----:B------:R-:W-:Y:S01]  /*5b30*/  LEA.HI.X.SX32 R221, R221, R81, 0x1, P0 ;  /* 0x00000051dddd7211 */ /* 0x000fe200000f0eff */
[----:B------:R-:W-:Y:S01]  /*5b40*/  IMAD R176, R176, UR9, RZ ;  /* 0x00000009b0b07c24 */ /* 0x000fe2000f8e02ff */
[----:B------:R-:W-:Y:S02]  /*5b50*/  SEL R245, R4, R139, !P2 ;  /* 0x0000008b04f57207 */ /* 0x000fe40005000000 */
[----:B------:R-:W-:-:S02]  /*5b60*/  LEA.HI.X.SX32 R25, R25, R81, 0x1, P3 ;  /* 0x0000005119197211 */ /* 0x000fc400018f0eff */
[-C--:B------:R-:W-:Y:S02]  /*5b70*/  IADD3 R230, P0, PT, R229, R84.reuse, RZ ;  /* 0x00000054e5e67210 */ /* 0x080fe40007f1e0ff */
[C---:B------:R-:W-:Y:S02]  /*5b80*/  SEL R185, R4.reuse, R73, !P2 ;  /* 0x0000004904b97207 */ /* 0x040fe40005000000 */
[----:B------:R-:W-:Y:S01]  /*5b90*/  IADD3 R22, P3, PT, R21, R84, RZ ;  /* 0x0000005415167210 */ /* 0x000fe20007f7e0ff */
[----:B------:R-:W-:Y:S01]  /*5ba0*/  IMAD R245, R245, UR9, RZ ;  /* 0x00000009f5f57c24 */ /* 0x000fe2000f8e02ff */
[----:B------:R-:W-:Y:S01]  /*5bb0*/  LEA.HI.X.SX32 R229, R229, R81, 0x1, P0 ;  /* 0x00000051e5e57211 */ /* 0x000fe200000f0eff */
[----:B------:R-:W-:Y:S01]  /*5bc0*/  IMAD R185, R185, UR9, RZ ;  /* 0x00000009b9b97c24 */ /* 0x000fe2000f8e02ff */
        /* <DEDUP_REMOVED lines=14> */
[----:B------:R-:W-:Y:S02]  /*5cb0*/  SEL R70, R4, R151, !P2 ;  /* 0x0000009704467207 */ /* 0x000fe40005000000 */
[-C--:B------:R-:W-:Y:S01]  /*5cc0*/  LEA.HI.X.SX32 R245, R245, R81.reuse, 0x1, P0 ;  /* 0x00000051f5f57211 */ /* 0x080fe200000f0eff */
[----:B------:R-:W-:Y:S01]  /*5cd0*/  IMAD R201, R201, UR9, RZ ;  /* 0x00000009c9c97c24 */ /* 0x000fe2000f8e02ff */
[----:B------:R-:W-:-:S02]  /*5ce0*/  LEA.HI.X.SX32 R185, R185, R81, 0x1, P3 ;  /* 0x00000051b9b97211 */ /* 0x000fc400018f0eff */
[-C--:B------:R-:W-:Y:S02]  /*5cf0*/  IADD3 R151, P0, PT, R115, R84.reuse, RZ ;  /* 0x0000005473977210 */ /* 0x080fe40007f1e0ff */
[C---:B------:R-:W-:Y:S02]  /*5d00*/  SEL R209, R4.reuse, R121, !P2 ;  /* 0x0000007904d17207 */ /* 0x040fe40005000000 */
[----:B------:R-:W-:Y:S02]  /*5d10*/  IADD3 R194, P3, PT, R193, R84, RZ ;  /* 0x00000054c1c27210 */ /* 0x000fe40007f7e0ff */
[----:B------:R-:W-:Y:S01]  /*5d20*/  SEL R18, R4, R155, !P2 ;  /* 0x0000009b04127207 */ /* 0x000fe20005000000 */
[----:B------:R-:W-:Y:S01]  /*5d30*/  IMAD R70, R70, UR9, RZ ;  /* 0x0000000946467c24 */ /* 0x000fe2000f8e02ff */
        /* <DEDUP_REMOVED lines=19> */
[CC--:B------:R-:W-:Y:S02]  /*5e70*/  IADD3 R251, P0, PT, R18.reuse, R84.reuse, RZ ;  /* 0x0000005412fb7210 */ /* 0x0c0fe40007f1e0ff */
[-C--:B------:R-:W-:Y:S01]  /*5e80*/  IADD3 R218, P3, PT, R217, R84.reuse, RZ ;  /* 0x00000054d9da7210 */ /* 0x080fe20007f7e0ff */
[----:B------:R-:W-:Y:S01]  /*5e90*/  IMAD R73, R73, UR9, RZ ;  /* 0x0000000949497c24 */ /* 0x000fe2000f8e02ff */
[----:B------:R-:W-:Y:S01]  /*5ea0*/  LEA.HI.X.SX32 R117, R18, R81, 0x1, P0 ;  /* 0x0000005112757211 */ /* 0x000fe200000f0eff */
[----:B------:R-:W-:Y:S01]  /*5eb0*/  IMAD R233, R233, UR9, RZ ;  /* 0x00000009e9e97c24 */ /* 0x000fe2000f8e02ff */
[----:B------:R-:W-:Y:S02]  /*5ec0*/  SEL R75, R4, R167, !P2 ;  /* 0x000000a7044b7207 */ /* 0x000fe40005000000 */
[----:B------:R-:W-:Y:S02]  /*5ed0*/  LEA.HI.X.SX32 R217, R217, R81, 0x1, P3 ;  /* 0x00000051d9d97211 */ /* 0x000fe400018f0eff */
[----:B------:R-:W-:-:S02]  /*5ee0*/  IADD3 R235, P0, PT, R16, R84, RZ ;  /* 0x0000005410eb7210 */ /* 0x000fc40007f1e0ff */
[----:B------:R-:W-:Y:S02]  /*5ef0*/  SEL R241, R4, R137, !P2 ;  /* 0x0000008904f17207 */ /* 0x000fe40005000000 */
[-C--:B------:R-:W-:Y:S01]  /*5f00*/  IADD3 R226, P3, PT, R225, R84.reuse, RZ ;  /* 0x00000054e1e27210 */ /* 0x080fe20007f7e0ff */
[----:B------:R-:W-:Y:S01]  /*5f10*/  IMAD R75, R75, UR9, RZ ;  /* 0x000000094b4b7c24 */ /* 0x000fe2000f8e02ff */
[----:B------:R-:W-:Y:S01]  /*5f20*/  LEA.HI.X.SX32 R239, R16, R81, 0x1, P0 ;  /* 0x0000005110ef7211 */ /* 0x000fe200000f0eff */
[----:B------:R-:W-:Y:S01]  /*5f30*/  IMAD R241, R241, UR9, RZ ;  /* 0x00000009f1f17c24 */ /* 0x000fe2000f8e02ff */
[----:B------:R-:W-:Y:S02]  /*5f40*/  SEL R69, R4, R171, !P2 ;  /* 0x000000ab04457207 */ /* 0x000fe40005000000 */
[----:B------:R-:W-:Y:S02]  /*5f50*/  LEA.HI.X.SX32 R225, R225, R81, 0x1, P3 ;  /* 0x00000051e1e17211 */ /* 0x000fe400018f0eff */
[----:B------:R-:W-:-:S02]  /*5f60*/  IADD3 R219, P0, PT, R73, R84, RZ ;  /* 0x0000005449db7210 */ /* 0x000fc40007f1e0ff */
[C---:B------:R-:W-:Y:S02]  /*5f70*/  SEL R249, R4.reuse, R141, !P2 ;  /* 0x0000008d04f97207 */ /* 0x040fe40005000000 */
[-C--:B------:R-:W-:Y:S01]  /*5f80*/  IADD3 R234, P3, PT, R233, R84.reuse, RZ ;  /* 0x00000054e9ea7210 */ /* 0x080fe20007f7e0ff */
[----:B------:R-:W-:Y:S01]  /*5f90*/  @!P6 IMAD.MOV R175, RZ, RZ, -R175 ;  /* 0x000000ffffafe224 */ /* 0x000fe200078e0aaf */
[-C--:B------:R-:W-:Y:S01]  /*5fa0*/  LEA.HI.X.SX32 R223, R73, R81.reuse, 0x1, P0 ;  /* 0x0000005149df7211 */ /* 0x080fe200000f0eff */
[----:B------:R-:W-:Y:S01]  /*5fb0*/  IMAD R69, R69, UR9, RZ ;  /* 0x0000000945457c24 */ /* 0x000fe2000f8e02ff */
[----:B------:R-:W-:Y:S01]  /*5fc0*/  LEA.HI.X.SX32 R233, R233, R81, 0x1, P3 ;  /* 0x00000051e9e97211 */ /* 0x000fe200018f0eff */
[----:B------:R-:W-:Y:S01]  /*5fd0*/  IMAD R249, R249, UR9, RZ ;  /* 0x00000009f9f97c24 */ /* 0x000fe2000f8e02ff */
[----:B------:R-:W-:Y:S02]  /*5fe0*/  IADD3 R203, P0, PT, R75, R84, RZ ;  /* 0x000000544bcb7210 */ /* 0x000fe40007f1e0ff */
[----:B------:R-:W-:-:S02]  /*5ff0*/  SEL R114, R4, R145, !P2 ;  /* 0x0000009104727207 */ /* 0x000fc40005000000 */
[-C--:B------:R-:W-:Y:S01]  /*6000*/  IADD3 R242, P3, PT, R241, R84.reuse, RZ ;  /* 0x00000054f1f27210 */ /* 0x080fe20007f7e0ff */
[----:B------:R-:W-:Y:S01]  /*6010*/  IMAD R14, R14, UR9, RZ ;  /* 0x000000090e0e7c24 */ /* 0x000fe2000f8e02ff */
[----:B------:R-:W-:Y:S01]  /*6020*/  LEA.HI.X.SX32 R207, R75, R81, 0x1, P0 ;  /* 0x000000514bcf7211 */ /* 0x000fe200000f0eff */
[----:B------:R-:W-:Y:S01]  /*6030*/  IMAD R114, R114, UR9, RZ ;  /* 0x0000000972727c24 */ /* 0x000fe2000f8e02ff */
[C---:B------:R-:W-:Y:S02]  /*6040*/  SEL R11, R4.reuse, R175, !P2 ;  /* 0x000000af040b7207 */ /* 0x040fe40005000000 */
[----:B------:R-:W-:Y:S02]  /*6050*/  LEA.HI.X.SX32 R241, R241, R81, 0x1, P3 ;  /* 0x00000051f1f17211 */ /* 0x000fe400018f0eff */
[----:B------:R-:W-:Y:S02]  /*6060*/  IADD3 R187, P0, PT, R69, R84, RZ ;  /* 0x0000005445bb7210 */ /* 0x000fe40007f1e0ff */
[----:B------:R-:W-:-:S02]  /*6070*/  SEL R71, R4, R149, !P2 ;  /* 0x0000009504477207 */ /* 0x000fc40005000000 */
[-C--:B------:R-:W-:Y:S01]  /*6080*/  IADD3 R250, P3, PT, R249, R84.reuse, RZ ;  /* 0x00000054f9fa7210 */ /* 0x080fe20007f7e0ff */
[----:B------:R-:W-:Y:S01]  /*6090*/  IMAD R11, R11, UR9, RZ ;  /* 0x000000090b0b7c24 */ /* 0x000fe2000f8e02ff */
[-C--:B------:R-:W-:Y:S01]  /*60a0*/  LEA.HI.X.SX32 R191, R69, R81.reuse, 0x1, P0 ;  /* 0x0000005145bf7211 */ /* 0x080fe200000f0eff */
[----:B------:R-:W-:Y:S01]  /*60b0*/  IMAD R71, R71, UR9, RZ ;  /* 0x0000000947477c24 */ /* 0x000fe2000f8e02ff */
[----:B------:R-:W-:Y:S02]  /*60c0*/  ISETP.GE.AND P6, PT, R20, RZ, PT ;  /* 0x000000ff1400720c */ /* 0x000fe40003fc6270 */
[----:B------:R-:W-:Y:S02]  /*60d0*/  LEA.HI.X.SX32 R249, R249, R81, 0x1, P3 ;  /* 0x00000051f9f97211 */ /* 0x000fe400018f0eff */
[----:B------:R-:W-:Y:S02]  /*60e0*/  IADD3 R132, P0, PT, R14, R84, RZ ;  /* 0x000000540e847210 */ /* 0x000fe40007f1e0ff */
[----:B------:R-:W-:-:S02]  /*60f0*/  SEL R20, R4, R153, !P2 ;  /* 0x0000009904147207 */ /* 0x000fc40005000000 */
[-C--:B------:R-:W-:Y:S01]  /*6100*/  IADD3 R135, P3, PT, R114, R84.reuse, RZ ;  /* 0x0000005472877210 */ /* 0x080fe20007f7e0ff */
[----:B------:R-:W-:Y:S01]  /*6110*/  IMAD R3, R3, UR9, RZ ;  /* 0x0000000903037c24 */ /* 0x000fe2000f8e02ff */
[-C--:B------:R-:W-:Y:S01]  /*6120*/  LEA.HI.X.SX32 R134, R14, R81.reuse, 0x1, P0 ;  /* 0x000000510e867211 */ /* 0x080fe200000f0eff */
[----:B------:R-:W-:Y:S01]  /*6130*/  IMAD R20, R20, UR9, RZ ;  /* 0x0000000914147c24 */ /* 0x000fe2000f8e02ff */
[----:B------:R-:W-:Y:S02]  /*6140*/  LEA.HI.X.SX32 R137, R114, R81, 0x1, P3 ;  /* 0x0000005172897211 */ /* 0x000fe400018f0eff */
[-C--:B------:R-:W-:Y:S02]  /*6150*/  IADD3 R124, P0, PT, R11, R84.reuse, RZ ;  /* 0x000000540b7c7210 */ /* 0x080fe40007f1e0ff */
[----:B------:R-:W-:Y:S02]  /*6160*/  SEL R15, R4, R157, !P2 ;  /* 0x0000009d040f7207 */ /* 0x000fe40005000000 */
[----:B------:R-:W-:Y:S01]  /*6170*/  IADD3 R127, P3, PT, R71, R84, RZ ;  /* 0x00000054477f7210 */ /* 0x000fe20007f7e0ff */
[----:B------:R-:W-:Y:S01]  /*6180*/  VIADD R163, R2, 0x1f ;  /* 0x0000001f02a37836 */ /* 0x000fe20000000000 */
[-C--:B------:R-:W-:Y:S01]  /*6190*/  LEA.HI.X.SX32 R126, R11, R81.reuse, 0x1, P0 ;  /* 0x000000510b7e7211 */ /* 0x080fe200000f0eff */
[----:B------:R-:W-:Y:S01]  /*61a0*/  IMAD R15, R15, UR9, RZ ;  /* 0x000000090f0f7c24 */ /* 0x000fe2000f8e02ff */
[----:B------:R-:W-:-:S02]  /*61b0*/  LEA.HI.X.SX32 R129, R71, R81, 0x1, P3 ;  /* 0x0000005147817211 */ /* 0x000fc400018f0eff */
[CC--:B------:R-:W-:Y:S02]  /*61c0*/  IADD3 R116, P0, PT, R3.reuse, R84.reuse, RZ ;  /* 0x0000005403747210 */ /* 0x0c0fe40007f1e0ff */
[-C--:B------:R-:W-:Y:S02]  /*61d0*/  IADD3 R119, P3, PT, R20, R84.reuse, RZ ;  /* 0x0000005414777210 */ /* 0x080fe40007f7e0ff */
[-C--:B------:R-:W-:Y:S01]  /*61e0*/  LEA.HI.X.SX32 R118, R3, R81.reuse, 0x1, P0 ;  /* 0x0000005103767211 */ /* 0x080fe200000f0eff */
[----:B------:R-:W-:Y:S01]  /*61f0*/  IMAD R72, R72, UR9, RZ ;  /* 0x0000000948487c24 */ /* 0x000fe2000f8e02ff */
[----:B------:R-:W-:Y:S02]  /*6200*/  LEA.HI.X.SX32 R121, R20, R81, 0x1, P3 ;  /* 0x0000005114797211 */ /* 0x000fe400018f0eff */
[----:B------:R-:W-:Y:S02]  /*6210*/  ISETP.GT.AND P0, PT, R163, 0x1f, PT ;  /* 0x0000001fa300780c */ /* 0x000fe40003f04270 */
[----:B------:R-:W-:Y:S01]  /*6220*/  SEL R74, R4, R165, !P2 ;  /* 0x000000a5044a7207 */ /* 0x000fe20005000000 */
[----:B------:R-:W0:Y:S01]  /*6230*/  S2R R163, SR_TID.X ;  /* 0x0000000000a37919 */ /* 0x000e220000002100 */
[----:B------:R-:W-:-:S02]  /*6240*/  IADD3 R243, P3, PT, R15, R84, RZ ;  /* 0x000000540ff37210 */ /* 0x000fc40007f7e0ff */
[----:B------:R-:W-:Y:S01]  /*6250*/  SEL R93, R4, R169, !P2 ;  /* 0x000000a9045d7207 */ /* 0x000fe20005000000 */
[----:B------:R-:W-:Y:S01]  /*6260*/  IMAD R74, R74, UR9, RZ ;  /* 0x000000094a4a7c24 */ /* 0x000fe2000f8e02ff */
[----:B------:R-:W-:Y:S02]  /*6270*/  LEA.HI.X.SX32 R247, R15, R81, 0x1, P3 ;  /* 0x000000510ff77211 */ /* 0x000fe400018f0eff */
[----:B------:R-:W-:Y:S01]  /*6280*/  IADD3 R227, P3, PT, R72, R84, RZ ;  /* 0x0000005448e37210 */ /* 0x000fe20007f7e0ff */
[----:B------:R-:W-:-:S03]  /*6290*/  IMAD R93, R93, UR9, RZ ;  /* 0x000000095d5d7c24 */ /* 0x000fc6000f8e02ff */
[-C--:B------:R-:W-:Y:S02]  /*62a0*/  LEA.HI.X.SX32 R231, R72, R81.reuse, 0x1, P3 ;  /* 0x0000005148e77211 */ /* 0x080fe400018f0eff */
[----:B------:R-:W-:Y:S01]  /*62b0*/  IADD3 R211, P3, PT, R74, R84, RZ ;  /* 0x000000544ad37210 */ /* 0x000fe20007f7e0ff */
[----:B------:R-:W-:Y:S01]  /*62c0*/  IMAD R17, R17, UR9, RZ ;  /* 0x0000000911117c24 */ /* 0x000fe2000f8e02ff */
[----:B------:R-:W-:Y:S02]  /*62d0*/  SEL R12, R4, R12, !P2 ;  /* 0x0000000c040c7207 */ /* 0x000fe40005000000 */
[----:B------:R-:W-:Y:S02]  /*62e0*/  LEA.HI.X.SX32 R215, R74, R81, 0x1, P3 ;  /* 0x000000514ad77211 */ /* 0x000fe400018f0eff */
[----:B------:R-:W-:Y:S01]  /*62f0*/  IADD3 R195, P3, PT, R93, R84, RZ ;  /* 0x000000545dc37210 */ /* 0x000fe20007f7e0ff */
[----:B------:R-:W-:-:S03]  /*6300*/  IMAD R12, R12, UR9, RZ ;  /* 0x000000090c0c7c24 */ /* 0x000fc6000f8e02ff */
[----:B------:R-:W-:Y:S02]  /*6310*/  LEA.HI.X.SX32 R199, R93, R81, 0x1, P3 ;  /* 0x000000515dc77211 */ /* 0x000fe400018f0eff */
[-C--:B------:R-:W-:Y:S01]  /*6320*/  IADD3 R136, P3, PT, R17, R84.reuse, RZ ;  /* 0x0000005411887210 */ /* 0x080fe20007f7e0ff */
[----:B------:R-:W-:Y:S01]  /*6330*/  IMAD R10, R10, UR9, RZ ;  /* 0x000000090a0a7c24 */ /* 0x000fe2000f8e02ff */
[----:B------:R-:W-:Y:S02]  /*6340*/  ISETP.GT.U32.AND P5, PT, R5, R9, PT ;  /* 0x000000090500720c */ /* 0x000fe40003fa4070 */
[----:B------:R-:W-:Y:S02]  /*6350*/  LEA.HI.X.SX32 R154, R17, R81, 0x1, P3 ;  /* 0x00000051119a7211 */ /* 0x000fe400018f0eff */
[----:B------:R-:W-:Y:S01]  /*6360*/  IADD3 R128, P3, PT, R12, R84, RZ ;  /* 0x000000540c807210 */ /* 0x000fe20007f7e0ff */
[----:B------:R-:W-:Y:S01]  /*6370*/  VIADD R16, R8, 0x1c ;  /* 0x0000001c08107836 */ /* 0x000fe20000000000 */
[----:B------:R-:W-:-:S02]  /*6380*/  LOP3.LUT R3, R7, 0x14, RZ, 0xfc, !PT ;  /* 0x0000001407037812 */ /* 0x000fc400078efcff */
[-C--:B------:R-:W-:Y:S02]  /*6390*/  LEA.HI.X.SX32 R130, R12, R81.reuse, 0x1, P3 ;  /* 0x000000510c827211 */ /* 0x080fe400018f0eff */
[C---:B------:R-:W-:Y:S02]  /*63a0*/  IADD3 R120, P3, PT, R10.reuse, R84, RZ ;  /* 0x000000540a787210 */ /* 0x040fe40007f7e0ff */
[----:B0-----:R-:W-:Y:S02]  /*63b0*/  LOP3.LUT R163, R163, 0x1f, RZ, 0xc0, !PT ;  /* 0x0000001fa3a37812 */ /* 0x001fe400078ec0ff */
[----:B------:R-:W-:Y:S02]  /*63c0*/  LEA.HI.X.SX32 R122, R10, R81, 0x1, P3 ;  /* 0x000000510a7a7211 */ /* 0x000fe400018f0eff */
[----:B------:R-:W-:Y:S02]  /*63d0*/  IABS R10, R3 ;  /* 0x00000003000a7213 */ /* 0x000fe40000000000 */
[----:B------:R-:W-:-:S02]  /*63e0*/  IABS R12, R16 ;  /* 0x00000010000c7213 */ /* 0x000fc40000000000 */
[----:B------:R-:W-:Y:S01]  /*63f0*/  ISETP.LT.AND P0, PT, R163, R2, P0 ;  /* 0x00000002a300720c */ /* 0x000fe20000701270 */
[----:B------:R-:W-:Y:S01]  /*6400*/  @!P5 IMAD.IADD R9, R9, 0x1, -R5 ;  /* 0x000000010909d824 */ /* 0x000fe200078e0a05 */
[----:B------:R-:W-:Y:S01]  /*6410*/  ISETP.GE.AND P5, PT, R3, RZ, PT ;  /* 0x000000ff0300720c */ /* 0x000fe20003fa6270 */
[----:B------:R-:W-:-:S04]  /*6420*/  IMAD.HI.U32 R2, R6, R10, RZ ;  /* 0x0000000a06027227 */ /* 0x000fc800078e00ff */
[----:B------:R-:W-:-:S04]  /*6430*/  IMAD.HI.U32 R3, R6, R12, RZ ;  /* 0x0000000c06037227 */ /* 0x000fc800078e00ff */
[----:B------:R-:W-:Y:S02]  /*6440*/  IMAD.MOV R2, RZ, RZ, -R2 ;  /* 0x000000ffff027224 */ /* 0x000fe400078e0a02 */
[----:B------:R-:W-:Y:S01]  /*6450*/  IMAD.MOV R3, RZ, RZ, -R3 ;  /* 0x000000ffff037224 */ /* 0x000fe200078e0a03 */
[----:B------:R-:W-:Y:S01]  /*6460*/  PRMT R80, RZ, 0x7610, R80 ;  /* 0x00007610ff507816 */ /* 0x000fe20000000050 */
[C---:B------:R-:W-:Y:S02]  /*6470*/  IMAD R10, R5.reuse, R2, R10 ;  /* 0x00000002050a7224 */ /* 0x040fe400078e020a */
[C---:B------:R-:W-:Y:S02]  /*6480*/  IMAD R12, R5.reuse, R3, R12 ;  /* 0x00000003050c7224 */ /* 0x040fe400078e020c */
[----:B------:R-:W-:Y:S02]  /*6490*/  @P0 IMAD.MOV.U32 R2, RZ, RZ, R53 ;  /* 0x000000ffff020224 */ /* 0x000fe400078e0035 */
[----:B------:R-:W-:Y:S01]  /*64a0*/  @P0 IMAD.MOV.U32 R3, RZ, RZ, R54 ;  /* 0x000000ffff030224 */ /* 0x000fe200078e0036 */
[----:B------:R-:W-:-:S02]  /*64b0*/  ISETP.GT.U32.AND P4, PT, R5, R13, PT ;  /* 0x0000000d0500720c */ /* 0x000fc40003f84070 */
[----:B------:R-:W-:Y:S02]  /*64c0*/  PRMT R252, RZ, 0x7610, R252 ;  /* 0x00007610fffc7816 */ /* 0x000fe400000000fc */
[----:B------:R0:W2:Y:S01]  /*64d0*/  @P0 LDG.E.U8 R80, desc[UR24][R2.64] ;  /* 0x0000001802500981 */ /* 0x0000a2000c1e1100 */
[----:B------:R-:W-:Y:S01]  /*64e0*/  PRMT R20, RZ, 0x7610, R20 ;  /* 0x00007610ff147816 */ /* 0x000fe20000000014 */
[----:B0-----:R-:W-:Y:S02]  /*64f0*/  @P0 IMAD.MOV.U32 R2, RZ, RZ, R159 ;  /* 0x000000ffff020224 */ /* 0x001fe400078e009f */
[----:B------:R-:W-:-:S05]  /*6500*/  @P0 IMAD.MOV.U32 R3, RZ, RZ, R161 ;  /* 0x000000ffff030224 */ /* 0x000fca00078e00a1 */
[----:B------:R0:W2:Y:S01]  /*6510*/  @P0 LDG.E.U8 R252, desc[UR24][R2.64] ;  /* 0x0000001802fc0981 */ /* 0x0000a2000c1e1100 */
[----:B------:R-:W-:Y:S01]  /*6520*/  @!P4 IMAD.IADD R13, R13, 0x1, -R5 ;  /* 0x000000010d0dc824 */ /* 0x000fe200078e0a05 */
[----:B------:R-:W-:Y:S02]  /*6530*/  ISETP.GE.AND P3, PT, R19, RZ, PT ;  /* 0x000000ff1300720c */ /* 0x000fe40003f66270 */
[----:B------:R-:W-:Y:S01]  /*6540*/  PRMT R19, RZ, 0x7610, R19 ;  /* 0x00007610ff137816 */ /* 0x000fe20000000013 */
[----:B0-----:R-:W-:Y:S02]  /*6550*/  @P0 IMAD.MOV.U32 R2, RZ, RZ, R55 ;  /* 0x000000ffff020224 */ /* 0x001fe400078e0037 */
[----:B------:R-:W-:Y:S01]  /*6560*/  @P0 IMAD.MOV.U32 R3, RZ, RZ, R57 ;  /* 0x000000ffff030224 */ /* 0x000fe200078e0039 */
[----:B------:R-:W-:-:S04]  /*6570*/  ISETP.GT.U32.AND P4, PT, R5, R13, PT ;  /* 0x0000000d0500720c */ /* 0x000fc80003f84070 */
[----:B------:R0:W2:Y:S01]  /*6580*/  @P0 LDG.E.U8 R20, desc[UR24][R2.64] ;  /* 0x0000001802140981 */ /* 0x0000a2000c1e1100 */
[----:B------:R-:W-:Y:S02]  /*6590*/  LOP3.LUT R15, R7, 0x24, RZ, 0xfc, !PT ;  /* 0x00000024070f7812 */ /* 0x000fe400078efcff */
[----:B------:R-:W-:Y:S01]  /*65a0*/  PRMT R18, RZ, 0x7610, R18 ;  /* 0x00007610ff127816 */ /* 0x000fe20000000012 */
[----:B0-----:R-:W-:Y:S02]  /*65b0*/  @P0 IMAD.MOV.U32 R2, RZ, RZ, R56 ;  /* 0x000000ffff020224 */ /* 0x001fe400078e0038 */
[----:B------:R-:W-:Y:S01]  /*65c0*/  @P0 IMAD.MOV.U32 R3, RZ, RZ, R59 ;  /* 0x000000ffff030224 */ /* 0x000fe200078e003b */
[----:B------:R-:W-:-:S04]  /*65d0*/  IABS R11, R15 ;  /* 0x0000000f000b7213 */ /* 0x000fc80000000000 */
[----:B------:R0:W2:Y:S01]  /*65e0*/  @P0 LDG.E.U8 R19, desc[UR24][R2.64] ;  /* 0x0000001802130981 */ /* 0x0000a2000c1e1100 */
[----:B------:R-:W-:Y:S01]  /*65f0*/  PRMT R17, RZ, 0x7610, R17 ;  /* 0x00007610ff117816 */ /* 0x000fe20000000011 */
[----:B------:R-:W-:-:S04]  /*6600*/  IMAD.HI.U32 R14, R6, R11, RZ ;  /* 0x0000000b060e7227 */ /* 0x000fc800078e00ff */
[----:B0-----:R-:W-:Y:S02]  /*6610*/  @P0 IMAD.MOV.U32 R2, RZ, RZ, R58 ;  /* 0x000000ffff020224 */ /* 0x001fe400078e003a */
[----:B------:R-:W-:-:S05]  /*6620*/  @P0 IMAD.MOV.U32 R3, RZ, RZ, R61 ;  /* 0x000000ffff030224 */ /* 0x000fca00078e003d */
[----:B------:R0:W2:Y:S01]  /*6630*/  @P0 LDG.E.U8 R18, desc[UR24][R2.64] ;  /* 0x0000001802120981 */ /* 0x0000a2000c1e1100 */
[----:B------:R-:W-:Y:S01]  /*6640*/  @!P4 IMAD.IADD R13, R13, 0x1, -R5 ;  /* 0x000000010d0dc824 */ /* 0x000fe200078e0a05 */
[----:B------:R-:W-:Y:S01]  /*6650*/  ISETP.GE.AND P4, PT, R15, RZ, PT ;  /* 0x000000ff0f00720c */ /* 0x000fe20003f86270 */
[----:B------:R-:W-:Y:S01]  /*6660*/  IMAD.MOV R14, RZ, RZ, -R14 ;  /* 0x000000ffff0e7224 */ /* 0x000fe200078e0a0e */
[----:B------:R-:W-:Y:S01]  /*6670*/  PRMT R15, RZ, 0x7610, R15 ;  /* 0x00007610ff0f7816 */ /* 0x000fe2000000000f */
[----:B0-----:R-:W-:Y:S02]  /*6680*/  @P0 IMAD.MOV.U32 R2, RZ, RZ, R60 ;  /* 0x000000ffff020224 */ /* 0x001fe400078e003c */
[----:B------:R-:W-:-:S05]  /*6690*/  @P0 IMAD.MOV.U32 R3, RZ, RZ, R63 ;  /* 0x000000ffff030224 */ /* 0x000fca00078e003f */
[----:B------:R0:W2:Y:S01]  /*66a0*/  @P0 LDG.E.U8 R17, desc[UR24][R2.64] ;  /* 0x0000001802110981 */ /* 0x0000a2000c1e1100 */
[----:B------:R-:W-:Y:S01]  /*66b0*/  IMAD R11, R5, R14, R11 ;  /* 0x0000000e050b7224 */ /* 0x000fe200078e020b */
[----:B------:R-:W-:Y:S01]  /*66c0*/  PRMT R14, RZ, 0x7610, R14 ;  /* 0x00007610ff0e7816 */ /* 0x000fe2000000000e */
[----:B0-----:R-:W-:Y:S02]  /*66d0*/  @P0 IMAD.MOV.U32 R2, RZ, RZ, R62 ;  /* 0x000000ffff020224 */ /* 0x001fe400078e003e */
[----:B------:R-:W-:-:S05]  /*66e0*/  @P0 IMAD.MOV.U32 R3, RZ, RZ, R65 ;  /* 0x000000ffff030224 */ /* 0x000fca00078e0041 */
[----:B------:R0:W2:Y:S01]  /*66f0*/  @P0 LDG.E.U8 R15, desc[UR24][R2.64] ;  /* 0x00000018020f0981 */ /* 0x0000a2000c1e1100 */
[----:B------:R-:W-:Y:S01]  /*6700*/  @!P6 IMAD.MOV R9, RZ, RZ, -R9 ;  /* 0x000000ffff09e224 */ /* 0x000fe200078e0a09 */
[----:B------:R-:W-:Y:S02]  /*6710*/  ISETP.GE.AND P6, PT, R16, RZ, PT ;  /* 0x000000ff1000720c */ /* 0x000fe40003fc6270 */
[----:B------:R-:W-:Y:S01]  /*6720*/  PRMT R16, RZ, 0x7610, R16 ;  /* 0x00007610ff107816 */ /* 0x000fe20000000010 */
[----:B0-----:R-:W-:Y:S02]  /*6730*/  @P0 IMAD.MOV.U32 R2, RZ, RZ, R64 ;  /* 0x000000ffff020224 */ /* 0x001fe400078e0040 */
[----:B------:R-:W-:-:S05]  /*6740*/  @P0 IMAD.MOV.U32 R3, RZ, RZ, R67 ;  /* 0x000000ffff030224 */ /* 0x000fca00078e0043 */
[----:B------:R0:W2:Y:S01]  /*6750*/  @P0 LDG.E.U8 R14, desc[UR24][R2.64] ;  /* 0x00000018020e0981 */ /* 0x0000a2000c1e1100 */
        /* <DEDUP_REMOVED lines=169> */
[----:B------:R-:W-:Y:S01]  /*71f0*/  @!P3 IMAD.MOV R13, RZ, RZ, -R13 ;  /* 0x000000ffff0db224 */ /* 0x000fe200078e0a0d */
[----:B------:R-:W-:Y:S01]  /*7200*/  ISETP.GT.U32.AND P3, PT, R5, R10, PT ;  /* 0x0000000a0500720c */ /* 0x000fe20003f64070 */
        /* <DEDUP_REMOVED lines=8> */
[----:B------:R-:W-:Y:S02]  /*7290*/  @!P3 IMAD.IADD R10, R10, 0x1, -R5 ;  /* 0x000000010a0ab824 */ /* 0x000fe400078e0a05 */
[----:B0-----:R-:W-:Y:S02]  /*72a0*/  @P0 IMAD.MOV.U32 R2, RZ, RZ, R235 ;  /* 0x000000ffff020224 */ /* 0x001fe400078e00eb */
[----:B------:R-:W-:-:S05]  /*72b0*/  @P0 IMAD.MOV.U32 R3, RZ, RZ, R239 ;  /* 0x000000ffff030224 */ /* 0x000fca00078e00ef */
[----:B------:R0:W2:Y:S01]  /*72c0*/  @P0 LDG.E.U8 R204, desc[UR24][R2.64] ;  /* 0x0000001802cc0981 */ /* 0x0000a2000c1e1100 */
[----:B------:R-:W-:Y:S02]  /*72d0*/  PRMT R196, RZ, 0x7610, R196 ;  /* 0x00007610ffc47816 */ /* 0x000fe400000000c4 */
        /* <DEDUP_REMOVED lines=11> */
[----:B------:R-:W-:Y:S01]  /*7390*/  @P0 IMAD.MOV.U32 R3, RZ, RZ, R215 ;  /* 0x000000ffff030224 */ /* 0x000fe200078e00d7 */
[----:B------:R-:W-:-:S04]  /*73a0*/  ISETP.GT.U32.AND P3, PT, R5, R12, PT ;  /* 0x0000000c0500720c */ /* 0x000fc80003f64070 */
        /* <DEDUP_REMOVED lines=9> */
[----:B------:R-:W-:Y:S01]  /*7440*/  @!P3 IMAD.IADD R12, R12, 0x1, -R5 ;  /* 0x000000010c0cb824 */ /* 0x000fe200078e0a05 */
[----:B------:R-:W-:Y:S01]  /*7450*/  PRMT R236, RZ, 0x7610, R236 ;  /* 0x00007610ffec7816 */ /* 0x000fe200000000ec */
        /* <DEDUP_REMOVED lines=13> */
[----:B------:R-:W-:Y:S02]  /*7530*/  PRMT R224, RZ, 0x7610, R224 ;  /* 0x00007610ffe07816 */ /* 0x000fe400000000e0 */
[----:B------:R-:W-:Y:S01]  /*7540*/  ISETP.GT.U32.AND P3, PT, R5, R11, PT ;  /* 0x0000000b0500720c */ /* 0x000fe20003f64070 */
[----:B0-----:R-:W-:Y:S02]  /*7550*/  @P0 IMAD.MOV.U32 R2, RZ, RZ, R128 ;  /* 0x000000ffff020224 */ /* 0x001fe400078e0080 */
[----:B------:R-:W-:-:S05]  /*7560*/  @P0 IMAD.MOV.U32 R3, RZ, RZ, R130 ;  /* 0x000000ffff030224 */ /* 0x000fca00078e0082 */
[----:B------:R0:W2:Y:S01]  /*7570*/  @P0 LDG.E.U8 R248, desc[UR24][R2.64] ;  /* 0x0000001802f80981 */ /* 0x0000a2000c1e1100 */
[----:B------:R-:W-:Y:S01]  /*7580*/  PRMT R244, RZ, 0x7610, R244 ;  /* 0x00007610fff47816 */ /* 0x000fe200000000f4 */
[----:B0-----:R-:W-:Y:S02]  /*7590*/  @P0 IMAD.MOV.U32 R2, RZ, RZ, R124 ;  /* 0x000000ffff020224 */ /* 0x001fe400078e007c */
[----:B------:R-:W-:Y:S01]  /*75a0*/  @P0 IMAD.MOV.U32 R3, RZ, RZ, R126 ;  /* 0x000000ffff030224 */ /* 0x000fe200078e007e */
[----:B------:R-:W-:-:S04]  /*75b0*/  LOP3.LUT R93, R7, 0x2c, RZ, 0xfc, !PT ;  /* 0x0000002c075d7812 */ /* 0x000fc800078efcff */
[----:B------:R0:W2:Y:S01]  /*75c0*/  @P0 LDG.E.U8 R224, desc[UR24][R2.64] ;  /* 0x0000001802e00981 */ /* 0x0000a2000c1e1100 */
[----:B------:R-:W-:Y:S01]  /*75d0*/  PRMT R240, RZ, 0x7610, R240 ;  /* 0x00007610fff07816 */ /* 0x000fe200000000f0 */
[----:B------:R-:W-:Y:S01]  /*75e0*/  @!P3 IMAD.IADD R11, R11, 0x1, -R5 ;  /* 0x000000010b0bb824 */ /* 0x000fe200078e0a05 */
[----:B------:R-:W-:Y:S01]  /*75f0*/  IABS R115, R93 ;  /* 0x0000005d00737213 */ /* 0x000fe20000000000 */
[----:B0-----:R-:W-:Y:S02]  /*7600*/  @P0 IMAD.MOV.U32 R2, RZ, RZ, R120 ;  /* 0x000000ffff020224 */ /* 0x001fe400078e0078 */
[----:B------:R-:W-:-:S05]  /*7610*/  @P0 IMAD.MOV.U32 R3, RZ, RZ, R122 ;  /* 0x000000ffff030224 */ /* 0x000fca00078e007a */
[----:B------:R0:W2:Y:S01]  /*7620*/  @P0 LDG.E.U8 R244, desc[UR24][R2.64] ;  /* 0x0000001802f40981 */ /* 0x0000a2000c1e1100 */
[----:B------:R-:W-:Y:S01]  /*7630*/  @!P5 IMAD.MOV R10, RZ, RZ, -R10 ;  /* 0x000000ffff0ad224 */ /* 0x000fe200078e0a0a */
[----:B------:R-:W-:Y:S01]  /*7640*/  ISETP.GT.U32.AND P5, PT, R5, R11, PT ;  /* 0x0000000b0500720c */ /* 0x000fe20003fa4070 */
[----:B0-----:R-:W-:Y:S02]  /*7650*/  @P0 IMAD.MOV.U32 R2, RZ, RZ, R116 ;  /* 0x000000ffff020224 */ /* 0x001fe400078e0074 */
[----:B------:R-:W-:Y:S01]  /*7660*/  @P0 IMAD.MOV.U32 R3, RZ, RZ, R118 ;  /* 0x000000ffff030224 */ /* 0x000fe200078e0076 */
[----:B------:R-:W-:Y:S04]  /*7670*/  STL [R1+0x14c], R159 ;  /* 0x00014c9f01007387 */ /* 0x000fe80000100800 */
[----:B------:R0:W2:Y:S04]  /*7680*/  @P0 LDG.E.U8 R240, desc[UR24][R2.64] ;  /* 0x0000001802f00981 */ /* 0x0000a8000c1e1100 */
[----:B------:R-:W-:Y:S01]  /*7690*/  STL [R1+0x148], R161 ;  /* 0x000148a101007387 */ /* 0x000fe20000100800 */
[----:B0-----:R-:W-:Y:S01]  /*76a0*/  LOP3.LUT R2, R7, 0x34, RZ, 0xfc, !PT ;  /* 0x0000003407027812 */ /* 0x001fe200078efcff */
[----:B------:R-:W-:-:S02]  /*76b0*/  IMAD.HI.U32 R3, R6, R115, RZ ;  /* 0x0000007306037227 */ /* 0x000fc400078e00ff */
[----:B------:R-:W-:Y:S01]  /*76c0*/  STL [R1+0x4], R151 ;  /* 0x0000049701007387 */ /* 0x000fe20000100800 */
[----:B------:R-:W-:Y:S01]  /*76d0*/  IABS R114, R2 ;  /* 0x0000000200727213 */ /* 0x000fe20000000000 */
[----:B------:R-:W-:Y:S02]  /*76e0*/  IMAD.MOV R3, RZ, RZ, -R3 ;  /* 0x000000ffff037224 */ /* 0x000fe400078e0a03 */
[----:B------:R-:W-:Y:S01]  /*76f0*/  STL [R1+0x14], R135 ;  /* 0x0000148701007387 */ /* 0x000fe20000100800 */
[----:B------:R-:W-:Y:S01]  /*7700*/  ISETP.GE.AND P3, PT, R93, RZ, PT ;  /* 0x000000ff5d00720c */ /* 0x000fe20003f66270 */
[----:B------:R-:W-:Y:S02]  /*7710*/  IMAD R115, R5, R3, R115 ;  /* 0x0000000305737224 */ /* 0x000fe400078e0273 */
[----:B------:R-:W-:Y:S01]  /*7720*/  STL [R1], R155 ;  /* 0x0000009b01007387 */ /* 0x000fe20000100800 */
[----:B------:R-:W-:-:S03]  /*7730*/  IMAD.HI.U32 R93, R6, R114, RZ ;  /* 0x00000072065d7227 */ /* 0x000fc600078e00ff */
[----:B------:R-:W-:Y:S01]  /*7740*/  STL [R1+0x24], R131 ;  /* 0x0000248301007387 */ /* 0x000fe20000100800 */
[----:B------:R-:W-:-:S03]  /*7750*/  @!P5 IMAD.IADD R11, R11, 0x1, -R5 ;  /* 0x000000010b0bd824 */ /* 0x000fc600078e0a05 */
[----:B------:R-:W-:Y:S01]  /*7760*/  STL [R1+0x10], R137 ;  /* 0x0000108901007387 */ /* 0x000fe20000100800 */
[----:B------:R-:W-:-:S03]  /*7770*/  IMAD.MOV R93, RZ, RZ, -R93 ;  /* 0x000000ffff5d7224 */ /* 0x000fc600078e0a5d */
[----:B------:R-:W-:Y:S01]  /*7780*/  STL [R1+0x34], R127 ;  /* 0x0000347f01007387 */ /* 0x000fe20000100800 */
[----:B------:R-:W-:-:S03]  /*7790*/  ISETP.GT.U32.AND P5, PT, R5, R115, PT ;  /* 0x000000730500720c */ /* 0x000fc60003fa4070 */
[----:B------:R-:W-:Y:S04]  /*77a0*/  STL [R1+0x20], R133 ;  /* 0x0000208501007387 */ /* 0x000fe80000100800 */
[----:B------:R-:W-:Y:S04]  /*77b0*/  STL [R1+0x44], R123 ;  /* 0x0000447b01007387 */ /* 0x000fe80000100800 */
[----:B------:R-:W-:Y:S01]  /*77c0*/  STL [R1+0x30], R129 ;  /* 0x0000308101007387 */ /* 0x000fe20000100800 */
[----:B------:R-:W-:-:S03]  /*77d0*/  IMAD R114, R5, R93, R114 ;  /* 0x0000005d05727224 */ /* 0x000fc600078e0272 */
[----:B------:R-:W-:Y:S04]  /*77e0*/  STL [R1+0x54], R119 ;  /* 0x0000547701007387 */ /* 0x000fe80000100800 */
[----:B------:R-:W-:Y:S04]  /*77f0*/  STL [R1+0x40], R125 ;  /* 0x0000407d01007387 */ /* 0x000fe80000100800 */
[----:B------:R-:W-:Y:S04]  /*7800*/  STL [R1+0x64], R251 ;  /* 0x000064fb01007387 */ /* 0x000fe80000100800 */
[----:B------:R-:W-:Y:S01]  /*7810*/  STL [R1+0x50], R121 ;  /* 0x0000507901007387 */ /* 0x000fe20000100800 */
[----:B------:R-:W-:-:S03]  /*7820*/  @!P4 IMAD.MOV R11, RZ, RZ, -R11 ;  /* 0x000000ffff0bc224 */ /* 0x000fc600078e0a0b */
[----:B------:R-:W-:Y:S01]  /*7830*/  STL [R1+0x74], R243 ;  /* 0x000074f301007387 */ /* 0x000fe20000100800 */
[----:B------:R-:W-:-:S03]  /*7840*/  VIADD R3, R8, 0x3c ;  /* 0x0000003c08037836 */ /* 0x000fc60000000000 */
[----:B------:R0:W-:Y:S01]  /*7850*/  STL [R1+0x60], R117 ;  /* 0x0000607501007387 */ /* 0x0001e20000100800 */
[----:B------:R-:W-:-:S03]  /*7860*/  ISETP.GT.U32.AND P4, PT, R5, R114, PT ;  /* 0x000000720500720c */ /* 0x000fc60003f84070 */
[----:B------:R-:W-:Y:S04]  /*7870*/  STL [R1+0x84], R235 ;  /* 0x000084eb01007387 */ /* 0x000fe80000100800 */
[----:B------:R-:W-:Y:S04]  /*7880*/  STL [R1+0x70], R247 ;  /* 0x000070f701007387 */ /* 0x000fe80000100800 */
[----:B------:R-:W-:Y:S01]  /*7890*/  STL [R1+0x94], R227 ;  /* 0x000094e301007387 */ /* 0x000fe20000100800 */
[----:B------:R-:W-:-:S03]  /*78a0*/  @!P5 IMAD.IADD R115, R115, 0x1, -R5 ;  /* 0x000000017373d824 */ /* 0x000fc600078e0a05 */
[----:B------:R-:W-:Y:S01]  /*78b0*/  STL [R1+0x80], R239 ;  /* 0x000080ef01007387 */ /* 0x000fe20000100800 */
[----:B0-----:R-:W-:-:S03]  /*78c0*/  IABS R117, R3 ;  /* 0x0000000300757213 */ /* 0x001fc60000000000 */
[----:B------:R-:W-:Y:S04]  /*78d0*/  STL [R1+0xa4], R219 ;  /* 0x0000a4db01007387 */ /* 0x000fe80000100800 */
[----:B------:R-:W-:Y:S04]  /*78e0*/  STL [R1+0x90], R231 ;  /* 0x000090e701007387 */ /* 0x000fe80000100800 */
[----:B------:R-:W-:Y:S01]  /*78f0*/  STL [R1+0xb4], R211 ;  /* 0x0000b4d301007387 */ /* 0x000fe20000100800 */
[----:B------:R-:W-:-:S03]  /*7900*/  @!P6 IMAD.MOV R12, RZ, RZ, -R12 ;  /* 0x000000ffff0ce224 */ /* 0x000fc600078e0a0c */
[----:B------:R-:W-:Y:S01]  /*7910*/  STL [R1+0xa0], R223 ;  /* 0x0000a0df01007387 */ /* 0x000fe20000100800 */
[----:B------:R-:W-:-:S03]  /*7920*/  ISETP.GE.AND P6, PT, R2, RZ, PT ;  /* 0x000000ff0200720c */ /* 0x000fc60003fc6270 */
[----:B------:R-:W-:Y:S01]  /*7930*/  STL [R1+0xc4], R203 ;  /* 0x0000c4cb01007387 */ /* 0x000fe20000100800 */
[----:B------:R-:W-:-:S03]  /*7940*/  ISETP.GT.U32.AND P5, PT, R5, R115, PT ;  /* 0x000000730500720c */ /* 0x000fc60003fa4070 */
[----:B------:R-:W-:Y:S01]  /*7950*/  STL [R1+0xb0], R215 ;  /* 0x0000b0d701007387 */ /* 0x000fe20000100800 */
[----:B------:R-:W-:-:S03]  /*7960*/  IMAD.HI.U32 R2, R6, R117, RZ ;  /* 0x0000007506027227 */ /* 0x000fc600078e00ff */
[----:B------:R-:W-:Y:S04]  /*7970*/  STL [R1+0xd4], R195 ;  /* 0x0000d4c301007387 */ /* 0x000fe80000100800 */
[----:B------:R-:W-:Y:S01]  /*7980*/  STL [R1+0xc0], R207 ;  /* 0x0000c0cf01007387 */ /* 0x000fe20000100800 */
[----:B------:R-:W-:-:S03]  /*7990*/  @!P4 IMAD.IADD R114, R114, 0x1, -R5 ;  /* 0x000000017272c824 */ /* 0x000fc600078e0a05 */
[----:B------:R-:W-:Y:S01]  /*79a0*/  STL [R1+0xe4], R187 ;  /* 0x0000e4bb01007387 */ /* 0x000fe20000100800 */
[----:B------:R-:W-:-:S03]  /*79b0*/  IMAD.MOV R2, RZ, RZ, -R2 ;  /* 0x000000ffff027224 */ /* 0x000fc600078e0a02 */
[----:B------:R-:W-:Y:S04]  /*79c0*/  STL [R1+0xd0], R199 ;  /* 0x0000d0c701007387 */ /* 0x000fe80000100800 */
[----:B------:R-:W-:Y:S04]  /*79d0*/  STL [R1+0xf4], R136 ;  /* 0x0000f48801007387 */ /* 0x000fe80000100800 */
[----:B------:R-:W-:Y:S04]  /*79e0*/  STL [R1+0xe0], R191 ;  /* 0x0000e0bf01007387 */ /* 0x000fe80000100800 */
[----:B------:R-:W-:Y:S01]  /*79f0*/  STL [R1+0x104], R132 ;  /* 0x0001048401007387 */ /* 0x000fe20000100800 */
[----:B------:R-:W-:-:S03]  /*7a00*/  IMAD R117, R5, R2, R117 ;  /* 0x0000000205757224 */ /* 0x000fc600078e0275 */
[----:B------:R-:W-:Y:S01]  /*7a10*/  STL [R1+0xf0], R154 ;  /* 0x0000f09a01007387 */ /* 0x000fe20000100800 */
[----:B------:R-:W-:-:S03]  /*7a20*/  ISETP.GT.U32.AND P4, PT, R5, R114, PT ;  /* 0x000000720500720c */ /* 0x000fc60003f84070 */
[----:B------:R-:W-:Y:S01]  /*7a30*/  STL [R1+0x114], R128 ;  /* 0x0001148001007387 */ /* 0x000fe20000100800 */
[----:B------:R-:W-:-:S03]  /*7a40*/  LOP3.LUT R2, R7, 0x44, RZ, 0xfc, !PT ;  /* 0x0000004407027812 */ /* 0x000fc600078efcff */
[----:B------:R-:W-:Y:S04]  /*7a50*/  STL [R1+0x100], R134 ;  /* 0x0001008601007387 */ /* 0x000fe80000100800 */
[----:B------:R-:W-:Y:S01]  /*7a60*/  STL [R1+0x12c], R124 ;  /* 0x00012c7c01007387 */ /* 0x000fe20000100800 */
[----:B------:R-:W-:-:S03]  /*7a70*/  @!P5 IMAD.IADD R115, R115, 0x1, -R5 ;  /* 0x000000017373d824 */ /* 0x000fc600078e0a05 */
[----:B------:R-:W-:Y:S01]  /*7a80*/  STL [R1+0x110], R130 ;  /* 0x0001108201007387 */ /* 0x000fe20000100800 */
[----:B------:R-:W-:-:S03]  /*7a90*/  ISETP.GT.U32.AND P5, PT, R5, R117, PT ;  /* 0x000000750500720c */ /* 0x000fc60003fa4070 */
[----:B------:R-:W-:Y:S04]  /*7aa0*/  STL [R1+0x13c], R120 ;  /* 0x00013c7801007387 */ /* 0x000fe80000100800 */
[----:B------:R-:W-:Y:S04]  /*7ab0*/  STL [R1+0x128], R126 ;  /* 0x0001287e01007387 */ /* 0x000fe80000100800 */
[----:B------:R0:W-:Y:S01]  /*7ac0*/  STL [R1+0x144], R116 ;  /* 0x0001447401007387 */ /* 0x0001e20000100800 */
[----:B------:R-:W-:Y:S01]  /*7ad0*/  @!P4 IMAD.IADD R114, R114, 0x1, -R5 ;  /* 0x000000017272c824 */ /* 0x000fe200078e0a05 */
[----:B0-----:R-:W-:-:S05]  /*7ae0*/  IABS R116, R2 ;  /* 0x0000000200747213 */ /* 0x001fca0000000000 */
[----:B------:R-:W-:-:S04]  /*7af0*/  IMAD.HI.U32 R93, R6, R116, RZ ;  /* 0x00000074065d7227 */ /* 0x000fc800078e00ff */
[----:B------:R-:W-:Y:S02]  /*7b00*/  IMAD.MOV R93, RZ, RZ, -R93 ;  /* 0x000000ffff5d7224 */ /* 0x000fe400078e0a5d */
[----:B------:R-:W-:Y:S01]  /*7b10*/  @!P6 IMAD.MOV R114, RZ, RZ, -R114 ;  /* 0x000000ffff72e224 */ /* 0x000fe200078e0a72 */
[----:B------:R-:W-:Y:S01]  /*7b20*/  ISETP.GE.AND P6, PT, R2, RZ, PT ;  /* 0x000000ff0200720c */ /* 0x000fe20003fc6270 */
[----:B------:R-:W-:Y:S01]  /*7b30*/  IMAD R116, R5, R93, R116 ;  /* 0x0000005d05747224 */ /* 0x000fe200078e0274 */
[----:B------:R-:W-:Y:S01]  /*7b40*/  LOP3.LUT R2, R7, 0x4c, RZ, 0xfc, !PT ;  /* 0x0000004c07027812 */ /* 0x000fe200078efcff */
[----:B------:R-:W-:Y:S02]  /*7b50*/  @!P5 IMAD.IADD R117, R117, 0x1, -R5 ;  /* 0x000000017575d824 */ /* 0x000fe400078e0a05 */
[----:B------:R-:W-:Y:S01]  /*7b60*/  @!P3 IMAD.MOV R115, RZ, RZ, -R115 ;  /* 0x000000ffff73b224 */ /* 0x000fe200078e0a73 */
[C---:B------:R-:W-:Y:S02]  /*7b70*/  ISETP.GT.U32.AND P3, PT, R5.reuse, R116, PT ;  /* 0x000000740500720c */ /* 0x040fe40003f64070 */
[----:B------:R-:W-:-:S02]  /*7b80*/  ISETP.GT.U32.AND P5, PT, R5, R117, PT ;  /* 0x000000750500720c */ /* 0x000fc40003fa4070 */
[----:B------:R-:W-:Y:S02]  /*7b90*/  IABS R119, R2 ;  /* 0x0000000200777213 */ /* 0x000fe40000000000 */
[----:B------:R-:W-:-:S03]  /*7ba0*/  ISETP.GE.AND P4, PT, R3, RZ, PT ;  /* 0x000000ff0300720c */ /* 0x000fc60003f86270 */
[----:B------:R-:W-:-:S04]  /*7bb0*/  IMAD.HI.U32 R3, R6, R119, RZ ;  /* 0x0000007706037227 */ /* 0x000fc800078e00ff */
[----:B------:R-:W-:Y:S02]  /*7bc0*/  IMAD.MOV R3, RZ, RZ, -R3 ;  /* 0x000000ffff037224 */ /* 0x000fe400078e0a03 */
[--C-:B------:R-:W-:Y:S01]  /*7bd0*/  @!P5 IMAD.IADD R117, R117, 0x1, -R5.reuse ;  /* 0x000000017575d824 */ /* 0x100fe200078e0a05 */
[----:B------:R-:W-:Y:S01]  /*7be0*/  ISETP.GE.AND P5, PT, R2, RZ, PT ;  /* 0x000000ff0200720c */ /* 0x000fe20003fa6270 */
[----:B------:R-:W-:Y:S02]  /*7bf0*/  @!P3 IMAD.IADD R116, R116, 0x1, -R5 ;  /* 0x000000017474b824 */ /* 0x000fe400078e0a05 */
[----:B------:R-:W-:Y:S01]  /*7c00*/  IMAD R119, R5, R3, R119 ;  /* 0x0000000305777224 */ /* 0x000fe200078e0277 */
[----:B------:R-:W-:Y:S01]  /*7c10*/  LOP3.LUT R2, R7, 0x54, RZ, 0xfc, !PT ;  /* 0x0000005407027812 */ /* 0x000fe200078efcff */
[----:B------:R-:W-:Y:S01]  /*7c20*/  STL [R1+0x138], R122 ;  /* 0x0001387a01007387 */ /* 0x000fe20000100800 */
[----:B------:R-:W-:Y:S01]  /*7c30*/  @!P4 IMAD.MOV R117, RZ, RZ, -R117 ;  /* 0x000000ffff75c224 */ /* 0x000fe200078e0a75 */
[----:B------:R-:W-:-:S02]  /*7c40*/  ISETP.GT.U32.AND P3, PT, R5, R116, PT ;  /* 0x000000740500720c */ /* 0x000fc40003f64070 */
[----:B------:R0:W-:Y:S01]  /*7c50*/  STL [R1+0x140], R118 ;  /* 0x0001407601007387 */ /* 0x0001e20000100800 */
[----:B------:R-:W-:Y:S02]  /*7c60*/  ISETP.GT.U32.AND P4, PT, R5, R119, PT ;  /* 0x000000770500720c */ /* 0x000fe40003f84070 */
[----:B0-----:R-:W-:-:S05]  /*7c70*/  IABS R118, R2 ;  /* 0x0000000200767213 */ /* 0x001fca0000000000 */
[----:B------:R-:W-:-:S04]  /*7c80*/  IMAD.HI.U32 R3, R6, R118, RZ ;  /* 0x0000007606037227 */ /* 0x000fc800078e00ff */
[----:B------:R-:W-:Y:S02]  /*7c90*/  IMAD.MOV R3, RZ, RZ, -R3 ;  /* 0x000000ffff037224 */ /* 0x000fe400078e0a03 */
[--C-:B------:R-:W-:Y:S01]  /*7ca0*/  @!P3 IMAD.IADD R116, R116, 0x1, -R5.reuse ;  /* 0x000000017474b824 */ /* 0x100fe200078e0a05 */
[----:B------:R-:W-:Y:S01]  /*7cb0*/  ISETP.GE.AND P3, PT, R2, RZ, PT ;  /* 0x000000ff0200720c */ /* 0x000fe20003f66270 */
[----:B------:R-:W-:Y:S02]  /*7cc0*/  @!P4 IMAD.IADD R119, R119, 0x1, -R5 ;  /* 0x000000017777c824 */ /* 0x000fe400078e0a05 */
[C---:B------:R-:W-:Y:S02]  /*7cd0*/  IMAD R118, R5.reuse, R3, R118 ;  /* 0x0000000305767224 */ /* 0x040fe400078e0276 */
[----:B------:R-:W-:Y:S01]  /*7ce0*/  VIADD R2, R8, 0x5c ;  /* 0x0000005c08027836 */ /* 0x000fe20000000000 */
[C---:B------:R-:W-:Y:S01]  /*7cf0*/  ISETP.GT.U32.AND P4, PT, R5.reuse, R119, PT ;  /* 0x000000770500720c */ /* 0x040fe20003f84070 */
[----:B------:R-:W-:Y:S01]  /*7d00*/  @!P6 IMAD.MOV R116, RZ, RZ, -R116 ;  /* 0x000000ffff74e224 */ /* 0x000fe200078e0a74 */
[----:B------:R-:W-:-:S02]  /*7d10*/  ISETP.GT.U32.AND P6, PT, R5, R118, PT ;  /* 0x000000760500720c */ /* 0x000fc40003fc4070 */
[----:B------:R-:W-:-:S05]  /*7d20*/  IABS R121, R2 ;  /* 0x0000000200797213 */ /* 0x000fca0000000000 */
[----:B------:R-:W-:-:S04]  /*7d30*/  IMAD.HI.U32 R3, R6, R121, RZ ;  /* 0x0000007906037227 */ /* 0x000fc800078e00ff */
[----:B------:R-:W-:Y:S02]  /*7d40*/  IMAD.MOV R3, RZ, RZ, -R3 ;  /* 0x000000ffff037224 */ /* 0x000fe400078e0a03 */
[--C-:B------:R-:W-:Y:S01]  /*7d50*/  @!P4 IMAD.IADD R119, R119, 0x1, -R5.reuse ;  /* 0x000000017777c824 */ /* 0x100fe200078e0a05 */
[----:B------:R-:W-:Y:S01]  /*7d60*/  ISETP.GE.AND P4, PT, R2, RZ, PT ;  /* 0x000000ff0200720c */ /* 0x000fe20003f86270 */
[----:B------:R-:W-:Y:S01]  /*7d70*/  @!P6 IMAD.IADD R118, R118, 0x1, -R5 ;  /* 0x000000017676e824 */ /* 0x000fe200078e0a05 */
[----:B------:R-:W-:Y:S01]  /*7d80*/  LOP3.LUT R2, R7, 0x64, RZ, 0xfc, !PT ;  /* 0x0000006407027812 */ /* 0x000fe200078efcff */
[C---:B------:R-:W-:Y:S02]  /*7d90*/  IMAD R121, R5.reuse, R3, R121 ;  /* 0x0000000305797224 */ /* 0x040fe400078e0279 */
[----:B------:R-:W-:Y:S01]  /*7da0*/  @!P5 IMAD.MOV R119, RZ, RZ, -R119 ;  /* 0x000000ffff77d224 */ /* 0x000fe200078e0a77 */
[----:B------:R-:W-:Y:S02]  /*7db0*/  IABS R120, R2 ;  /* 0x0000000200787213 */ /* 0x000fe40000000000 */
[----:B------:R-:W-:-:S02]  /*7dc0*/  ISETP.GT.U32.AND P6, PT, R5, R118, PT ;  /* 0x000000760500720c */ /* 0x000fc40003fc4070 */
[----:B------:R-:W-:Y:S01]  /*7dd0*/  ISETP.GT.U32.AND P5, PT, R5, R121, PT ;  /* 0x000000790500720c */ /* 0x000fe20003fa4070 */
[----:B------:R-:W-:-:S04]  /*7de0*/  IMAD.HI.U32 R3, R6, R120, RZ ;  /* 0x0000007806037227 */ /* 0x000fc800078e00ff */
[----:B------:R-:W-:-:S04]  /*7df0*/  IMAD.MOV R3, RZ, RZ, -R3 ;  /* 0x000000ffff037224 */ /* 0x000fc800078e0a03 */
[----:B------:R-:W-:Y:S02]  /*7e00*/  IMAD R120, R5, R3, R120 ;  /* 0x0000000305787224 */ /* 0x000fe400078e0278 */
[--C-:B------:R-:W-:Y:S01]  /*7e10*/  @!P6 IMAD.IADD R118, R118, 0x1, -R5.reuse ;  /* 0x000000017676e824 */ /* 0x100fe200078e0a05 */
[----:B------:R-:W-:Y:S01]  /*7e20*/  ISETP.GE.AND P6, PT, R2, RZ, PT ;  /* 0x000000ff0200720c */ /* 0x000fe20003fc6270 */
[----:B------:R-:W-:Y:S01]  /*7e30*/  @!P5 IMAD.IADD R121, R121, 0x1, -R5 ;  /* 0x000000017979d824 */ /* 0x000fe200078e0a05 */
[----:B------:R-:W-:Y:S01]  /*7e40*/  LOP3.LUT R2, R7, 0x6c, RZ, 0xfc, !PT ;  /* 0x0000006c07027812 */ /* 0x000fe200078efcff */
[----:B------:R-:W-:Y:S01]  /*7e50*/  @!P3 IMAD.MOV R118, RZ, RZ, -R118 ;  /* 0x000000ffff76b224 */ /* 0x000fe200078e0a76 */
[C---:B------:R-:W-:Y:S02]  /*7e60*/  ISETP.GT.U32.AND P3, PT, R5.reuse, R120, PT ;  /* 0x000000780500720c */ /* 0x040fe40003f64070 */
[----:B------:R-:W-:Y:S02]  /*7e70*/  ISETP.GT.U32.AND P5, PT, R5, R121, PT ;  /* 0x000000790500720c */ /* 0x000fe40003fa4070 */
[----:B------:R-:W-:-:S05]  /*7e80*/  IABS R123, R2 ;  /* 0x00000002007b7213 */ /* 0x000fca0000000000 */
[----:B------:R-:W-:-:S04]  /*7e90*/  IMAD.HI.U32 R3, R6, R123, RZ ;  /* 0x0000007b06037227 */ /* 0x000fc800078e00ff */
[----:B------:R-:W-:Y:S02]  /*7ea0*/  IMAD.MOV R3, RZ, RZ, -R3 ;  /* 0x000000ffff037224 */ /* 0x000fe400078e0a03 */
[--C-:B------:R-:W-:Y:S02]  /*7eb0*/  @!P3 IMAD.IADD R120, R120, 0x1, -R5.reuse ;  /* 0x000000017878b824 */ /* 0x100fe400078e0a05 */
[----:B------:R-:W-:Y:S01]  /*7ec0*/  @!P5 IMAD.IADD R121, R121, 0x1, -R5 ;  /* 0x000000017979d824 */ /* 0x000fe200078e0a05 */
[----:B------:R-:W-:Y:S01]  /*7ed0*/  ISETP.GE.AND P5, PT, R2, RZ, PT ;  /* 0x000000ff0200720c */ /* 0x000fe20003fa6270 */
[----:B------:R-:W-:Y:S01]  /*7ee0*/  IMAD R123, R5, R3, R123 ;  /* 0x00000003057b7224 */ /* 0x000fe200078e027b */
[----:B------:R-:W-:Y:S01]  /*7ef0*/  LOP3.LUT R2, R7, 0x74, RZ, 0xfc, !PT ;  /* 0x0000007407027812 */ /* 0x000fe200078efcff */
[----:B------:R-:W-:Y:S01]  /*7f00*/  @!P4 IMAD.MOV R121, RZ, RZ, -R121 ;  /* 0x000000ffff79c224 */ /* 0x000fe200078e0a79 */
[C---:B------:R-:W-:Y:S02]  /*7f10*/  ISETP.GT.U32.AND P3, PT, R5.reuse, R120, PT ;  /* 0x000000780500720c */ /* 0x040fe40003f64070 */
[----:B------:R-:W-:-:S02]  /*7f20*/  ISETP.GT.U32.AND P4, PT, R5, R123, PT ;  /* 0x0000007b0500720c */ /* 0x000fc40003f84070 */
[----:B------:R-:W-:-:S05]  /*7f30*/  IABS R122, R2 ;  /* 0x00000002007a7213 */ /* 0x000fca0000000000 */
        /* <DEDUP_REMOVED lines=13> */
[----:B------:R-:W-:Y:S01]  /*8010*/  @!P4 IMAD.IADD R123, R123, 0x1, -R5 ;  /* 0x000000017b7bc824 */ /* 0x000fe200078e0a05 */
[----:B------:R-:W-:Y:S01]  /*8020*/  ISETP.GE.AND P4, PT, R2, RZ, PT ;  /* 0x000000ff0200720c */ /* 0x000fe20003f86270 */
[----:B------:R-:W-:Y:S01]  /*8030*/  IMAD R125, R5, R3, R125 ;  /* 0x00000003057d7224 */ /* 0x000fe200078e027d */
[----:B------:R-:W-:Y:S01]  /*8040*/  LOP3.LUT R2, R7, 0x84, RZ, 0xfc, !PT ;  /* 0x0000008407027812 */ /* 0x000fe200078efcff */
[----:B------:R-:W-:Y:S02]  /*8050*/  @!P6 IMAD.IADD R122, R122, 0x1, -R5 ;  /* 0x000000017a7ae824 */ /* 0x000fe400078e0a05 */
[----:B------:R-:W-:Y:S01]  /*8060*/  @!P5 IMAD.MOV R123, RZ, RZ, -R123 ;  /* 0x000000ffff7bd224 */ /* 0x000fe200078e0a7b */
[----:B------:R-:W-:Y:S02]  /*8070*/  IABS R124, R2 ;  /* 0x00000002007c7213 */ /* 0x000fe40000000000 */
[----:B------:R-:W-:-:S02]  /*8080*/  ISETP.GT.U32.AND P6, PT, R5, R122, PT ;  /* 0x0000007a0500720c */ /* 0x000fc40003fc4070 */
[----:B------:R-:W-:Y:S01]  /*8090*/  ISETP.GT.U32.AND P5, PT, R5, R125, PT ;  /* 0x0000007d0500720c */ /* 0x000fe20003fa4070 */
[----:B------:R-:W-:-:S04]  /*80a0*/  IMAD.HI.U32 R3, R6, R124, RZ ;  /* 0x0000007c06037227 */ /* 0x000fc800078e00ff */
[----:B------:R-:W-:-:S04]  /*80b0*/  IMAD.MOV R3, RZ, RZ, -R3 ;  /* 0x000000ffff037224 */ /* 0x000fc800078e0a03 */
[----:B------:R-:W-:Y:S02]  /*80c0*/  IMAD R124, R5, R3, R124 ;  /* 0x00000003057c7224 */ /* 0x000fe400078e027c */
[--C-:B------:R-:W-:Y:S02]  /*80d0*/  @!P6 IMAD.IADD R122, R122, 0x1, -R5.reuse ;  /* 0x000000017a7ae824 */ /* 0x100fe400078e0a05 */
[----:B------:R-:W-:Y:S01]  /*80e0*/  @!P5 IMAD.IADD R125, R125, 0x1, -R5 ;  /* 0x000000017d7dd824 */ /* 0x000fe200078e0a05 */
[----:B------:R-:W-:Y:S01]  /*80f0*/  ISETP.GE.AND P6, PT, R2, RZ, PT ;  /* 0x000000ff0200720c */ /* 0x000fe20003fc6270 */
[----:B------:R-:W-:Y:S01]  /*8100*/  @!P3 IMAD.MOV R122, RZ, RZ, -R122 ;  /* 0x000000ffff7ab224 */ /* 0x000fe200078e0a7a */
[----:B------:R-:W-:Y:S02]  /*8110*/  LOP3.LUT R2, R7, 0x8c, RZ, 0xfc, !PT ;  /* 0x0000008c07027812 */ /* 0x000fe400078efcff */
[C---:B------:R-:W-:Y:S02]  /*8120*/  ISETP.GT.U32.AND P5, PT, R5.reuse, R125, PT ;  /* 0x0000007d0500720c */ /* 0x040fe40003fa4070 */
        /* <DEDUP_REMOVED lines=10> */
[----:B------:R-:W-:Y:S02]  /*81d0*/  ISETP.GT.U32.AND P3, PT, R5, R124, PT ;  /* 0x0000007c0500720c */ /* 0x000fe40003f64070 */
[----:B------:R-:W-:-:S02]  /*81e0*/  IABS R126, R2 ;  /* 0x00000002007e7213 */ /* 0x000fc40000000000 */
[----:B------:R-:W-:-:S03]  /*81f0*/  ISETP.GT.U32.AND P4, PT, R5, R127, PT ;  /* 0x0000007f0500720c */ /* 0x000fc60003f84070 */
[----:B------:R-:W-:-:S04]  /*8200*/  IMAD.HI.U32 R3, R6, R126, RZ ;  /* 0x0000007e06037227 */ /* 0x000fc800078e00ff */
[----:B------:R-:W-:Y:S02]  /*8210*/  IMAD.MOV R3, RZ, RZ, -R3 ;  /* 0x000000ffff037224 */ /* 0x000fe400078e0a03 */
[--C-:B------:R-:W-:Y:S01]  /*8220*/  @!P3 IMAD.IADD R124, R124, 0x1, -R5.reuse ;  /* 0x000000017c7cb824 */ /* 0x100fe200078e0a05 */
[----:B------:R-:W-:Y:S01]  /*8230*/  ISETP.GE.AND P3, PT, R2, RZ, PT ;  /* 0x000000ff0200720c */ /* 0x000fe20003f66270 */
[----:B------:R-:W-:Y:S02]  /*8240*/  IMAD R126, R5, R3, R126 ;  /* 0x00000003057e7224 */ /* 0x000fe400078e027e */
[----:B------:R-:W-:Y:S02]  /*8250*/  VIADD R2, R8, 0x9c ;  /* 0x0000009c08027836 */ /* 0x000fe40000000000 */
[----:B------:R-:W-:Y:S02]  /*8260*/  @!P4 IMAD.IADD R127, R127, 0x1, -R5 ;  /* 0x000000017f7fc824 */ /* 0x000fe400078e0a05 */
[----:B------:R-:W-:Y:S01]  /*8270*/  @!P6 IMAD.MOV R124, RZ, RZ, -R124 ;  /* 0x000000ffff7ce224 */ /* 0x000fe200078e0a7c */
[----:B------:R-:W-:-:S02]  /*8280*/  ISETP.GT.U32.AND P6, PT, R5, R126, PT ;  /* 0x0000007e0500720c */ /* 0x000fc40003fc4070 */
[----:B------:R-:W-:Y:S02]  /*8290*/  IABS R129, R2 ;  /* 0x0000000200817213 */ /* 0x000fe40000000000 */
[----:B------:R-:W-:-:S03]  /*82a0*/  ISETP.GT.U32.AND P4, PT, R5, R127, PT ;  /* 0x0000007f0500720c */ /* 0x000fc60003f84070 */
[----:B------:R-:W-:-:S04]  /*82b0*/  IMAD.HI.U32 R3, R6, R129, RZ ;  /* 0x0000008106037227 */ /* 0x000fc800078e00ff */
[----:B------:R-:W-:Y:S02]  /*82c0*/  IMAD.MOV R3, RZ, RZ, -R3 ;  /* 0x000000ffff037224 */ /* 0x000fe400078e0a03 */
[----:B------:R-:W-:Y:S02]  /*82d0*/  @!P6 IMAD.IADD R126, R126, 0x1, -R5 ;  /* 0x000000017e7ee824 */ /* 0x000fe400078e0a05 */
[----:B------:R-:W-:Y:S02]  /*82e0*/  IMAD R129, R5, R3, R129 ;  /* 0x0000000305817224 */ /* 0x000fe400078e0281 */
[----:B------:R-:W-:Y:S01]  /*82f0*/  @!P4 IMAD.IADD R127, R127, 0x1, -R5 ;  /* 0x000000017f7fc824 */ /* 0x000fe200078e0a05 */
[----:B------:R-:W-:Y:S02]  /*8300*/  ISETP.GE.AND P4, PT, R2, RZ, PT ;  /* 0x000000ff0200720c */ /* 0x000fe40003f86270 */
[----:B------:R-:W-:Y:S01]  /*8310*/  LOP3.LUT R2, R7, 0xa4, RZ, 0xfc, !PT ;  /* 0x000000a407027812 */ /* 0x000fe200078efcff */
[----:B------:R-:W-:Y:S01]  /*8320*/  @!P5 IMAD.MOV R127, RZ, RZ, -R127 ;  /* 0x000000ffff7fd224 */ /* 0x000fe200078e0a7f */
[----:B------:R-:W-:-:S02]  /*8330*/  ISETP.GT.U32.AND P6, PT, R5, R126, PT ;  /* 0x0000007e0500720c */ /* 0x000fc40003fc4070 */
[----:B------:R-:W-:Y:S02]  /*8340*/  ISETP.GT.U32.AND P5, PT, R5, R129, PT ;  /* 0x000000810500720c */ /* 0x000fe40003fa4070 */
        /* <DEDUP_REMOVED lines=20> */
[----:B------:R-:W-:Y:S02]  /*8490*/  ISETP.GT.U32.AND P4, PT, R5, R131, PT ;  /* 0x000000830500720c */ /* 0x000fe40003f84070 */
[----:B------:R-:W-:-:S02]  /*84a0*/  IABS R130, R2 ;  /* 0x0000000200827213 */ /* 0x000fc40000000000 */
[----:B------:R-:W-:-:S03]  /*84b0*/  ISETP.GT.U32.AND P3, PT, R5, R128, PT ;  /* 0x000000800500720c */ /* 0x000fc60003f64070 */
[----:B------:R-:W-:-:S04]  /*84c0*/  IMAD.HI.U32 R3, R6, R130, RZ ;  /* 0x0000008206037227 */ /* 0x000fc800078e00ff */
[----:B------:R-:W-:Y:S02]  /*84d0*/  IMAD.MOV R3, RZ, RZ, -R3 ;  /* 0x000000ffff037224 */ /* 0x000fe400078e0a03 */
[--C-:B------:R-:W-:Y:S02]  /*84e0*/  @!P4 IMAD.IADD R131, R131, 0x1, -R5.reuse ;  /* 0x000000018383c824 */ /* 0x100fe400078e0a05 */
[C---:B------:R-:W-:Y:S02]  /*84f0*/  IMAD R130, R5.reuse, R3, R130 ;  /* 0x0000000305827224 */ /* 0x040fe400078e0282 */
[----:B------:R-:W-:Y:S01]  /*8500*/  @!P3 IMAD.IADD R128, R128, 0x1, -R5 ;  /* 0x000000018080b824 */ /* 0x000fe200078e0a05 */
[----:B------:R-:W-:Y:S01]  /*8510*/  ISETP.GE.AND P3, PT, R2, RZ, PT ;  /* 0x000000ff0200720c */ /* 0x000fe20003f66270 */
        /* <DEDUP_REMOVED lines=30> */
[----:B------:R-:W-:Y:S02]  /*8700*/  @!P5 IMAD.IADD R133, R133, 0x1, -R5 ;  /* 0x000000018585d824 */ /* 0x000fe400078e0a05 */
[----:B------:R-:W-:Y:S01]  /*8710*/  IMAD R134, R5, R93, R134 ;  /* 0x0000005d05867224 */ /* 0x000fe200078e0286 */
[----:B------:R-:W-:Y:S01]  /*8720*/  ISETP.GE.AND P5, PT, R2, RZ, PT ;  /* 0x000000ff0200720c */ /* 0x000fe20003fa6270 */
[----:B------:R-:W-:Y:S01]  /*8730*/  @!P4 IMAD.MOV R133, RZ, RZ, -R133 ;  /* 0x000000ffff85c224 */ /* 0x000fe200078e0a85 */
[----:B------:R-:W-:Y:S02]  /*8740*/  LOP3.LUT R2, R7, 0xd4, RZ, 0xfc, !PT ;  /* 0x000000d407027812 */ /* 0x000fe400078efcff */
[----:B------:R-:W-:-:S02]  /*8750*/  ISETP.GT.U32.AND P3, PT, R5, R132, PT ;  /* 0x000000840500720c */ /* 0x000fc40003f64070 */
[----:B------:R-:W-:Y:S02]  /*8760*/  ISETP.GT.U32.AND P4, PT, R5, R134, PT ;  /* 0x000000860500720c */ /* 0x000fe40003f84070 */
[----:B------:R-:W-:-:S05]  /*8770*/  IABS R3, R2 ;  /* 0x0000000200037213 */ /* 0x000fca0000000000 */
[----:B------:R-:W-:-:S04]  /*8780*/  IMAD.HI.U32 R93, R6, R3, RZ ;  /* 0x00000003065d7227 */ /* 0x000fc800078e00ff */
[----:B------:R-:W-:Y:S02]  /*8790*/  IMAD.MOV R93, RZ, RZ, -R93 ;  /* 0x000000ffff5d7224 */ /* 0x000fe400078e0a5d */
[--C-:B------:R-:W-:Y:S01]  /*87a0*/  @!P3 IMAD.IADD R132, R132, 0x1, -R5.reuse ;  /* 0x000000018484b824 */ /* 0x100fe200078e0a05 */
[----:B------:R-:W-:Y:S01]  /*87b0*/  ISETP.GE.AND P3, PT, R2, RZ, PT ;  /* 0x000000ff0200720c */ /* 0x000fe20003f66270 */
[----:B------:R-:W-:Y:S02]  /*87c0*/  VIADD R2, R8, 0xdc ;  /* 0x000000dc08027836 */ /* 0x000fe40000000000 */
[----:B------:R-:W-:Y:S02]  /*87d0*/  @!P4 IMAD.IADD R134, R134, 0x1, -R5 ;  /* 0x000000018686c824 */ /* 0x000fe400078e0a05 */
[C---:B------:R-:W-:Y:S01]  /*87e0*/  IMAD R3, R5.reuse, R93, R3 ;  /* 0x0000005d05037224 */ /* 0x040fe200078e0203 */
[----:B------:R-:W-:Y:S01]  /*87f0*/  IABS R136, R2 ;  /* 0x0000000200887213 */ /* 0x000fe20000000000 */
[----:B------:R-:W-:Y:S01]  /*8800*/  @!P6 IMAD.MOV R132, RZ, RZ, -R132 ;  /* 0x000000ffff84e224 */ /* 0x000fe200078e0a84 */
        /* <DEDUP_REMOVED lines=12> */
[----:B------:R-:W-:Y:S01]  /*88d0*/  IABS R93, R2 ;  /* 0x00000002005d7213 */ /* 0x000fe20000000000 */
[----:B--2---:R-:W-:-:S04]  /*88e0*/  @!UP1 UIADD3 UR4, UPT, UPT, -UR6, 0x100000, URZ ;  /* 0x0010000006049890 */ /* 0x004fc8000fffe1ff */
[----:B------:R-:W-:Y:S02]  /*88f0*/  @!UP1 USHF.L.U32 UR5, UR4, 0xb, URZ ;  /* 0x0000000b04059899 */ /* 0x000fe400080006ff */
[----:B------:R-:W-:Y:S01]  /*8900*/  @!UP1 USHF.L.U32 UR4, UR4, 0x1, URZ ;  /* 0x0000000104049899 */ /* 0x000fe200080006ff */
[----:B------:R-:W-:-:S04]  /*8910*/  IMAD.HI.U32 R135, R6, R93, RZ ;  /* 0x0000005d06877227 */ /* 0x000fc800078e00ff */
[----:B------:R-:W-:Y:S02]  /*8920*/  IMAD.MOV R135, RZ, RZ, -R135 ;  /* 0x000000ffff877224 */ /* 0x000fe400078e0a87 */
[--C-:B------:R-:W-:Y:S02]  /*8930*/  @!P5 IMAD.IADD R136, R136, 0x1, -R5.reuse ;  /* 0x000000018888d824 */ /* 0x100fe400078e0a05 */
[----:B------:R-:W-:Y:S01]  /*8940*/  @!P6 IMAD.IADD R3, R3, 0x1, -R5 ;  /* 0x000000010303e824 */ /* 0x000fe200078e0a05 */
[----:B------:R-:W-:Y:S01]  /*8950*/  ISETP.GE.AND P6, PT, R2, RZ, PT ;  /* 0x000000ff0200720c */ /* 0x000fe20003fc6270 */
[----:B------:R-:W-:Y:S01]  /*8960*/  IMAD R2, R5, R135, R93 ;  /* 0x0000008705027224 */ /* 0x000fe200078e025d */
[----:B------:R-:W-:Y:S01]  /*8970*/  LOP3.LUT R93, R7, 0xec, RZ, 0xfc, !PT ;  /* 0x000000ec075d7812 */ /* 0x000fe200078efcff */
[----:B------:R-:W-:Y:S01]  /*8980*/  VOTEU.ALL UP1, P1 ;  /* 0x0000000000ff7886 */ /* 0x000fe20000820000 */
[----:B------:R-:W-:Y:S02]  /*8990*/  ISETP.GT.U32.AND P5, PT, R5, R136, PT ;  /* 0x000000880500720c */ /* 0x000fe40003fa4070 */
[----:B------:R-:W-:-:S02]  /*89a0*/  IABS R135, R93 ;  /* 0x0000005d00877213 */ /* 0x000fc40000000000 */
[----:B------:R0:W1:Y:S01]  /*89b0*/  @!UP1 SYNCS.EXCH.64 URZ, [UR11+0xa008], UR4 ;  /* 0x00a008040bff95b2 */ /* 0x0000620008000100 */
[----:B------:R2:W-:Y:S02]  /*89c0*/  STS.U8 [R51+UR11+0x8000], R79 ;  /* 0x0080004f33007988 */ /* 0x0005e4000800000b */
[----:B--2---:R-:W-:Y:S02]  /*89d0*/  IMAD.MOV.U32 R79, RZ, RZ, R3 ;  /* 0x000000ffff4f7224 */ /* 0x004fe400078e0003 */
[----:B------:R-:W-:Y:S01]  /*89e0*/  IMAD.HI.U32 R3, R6, R135, RZ ;  /* 0x0000008706037227 */ /* 0x000fe200078e00ff */
[----:B------:R2:W-:Y:S03]  /*89f0*/  STS.U8 [R51+UR11+0x8400], R78 ;  /* 0x0084004e33007988 */ /* 0x0005e6000800000b */
[----:B------:R-:W-:Y:S02]  /*8a00*/  IMAD.MOV R3, RZ, RZ, -R3 ;  /* 0x000000ffff037224 */ /* 0x000fe400078e0a03 */
[----:B------:R-:W-:-:S02]  /*8a10*/  @!P5 IMAD.IADD R136, R136, 0x1, -R5 ;  /* 0x000000018888d824 */ /* 0x000fc400078e0a05 */
[C---:B------:R-:W-:Y:S02]  /*8a20*/  IMAD R3, R5.reuse, R3, R135 ;  /* 0x0000000305037224 */ /* 0x040fe400078e0287 */
[----:B--2---:R-:W-:Y:S02]  /*8a30*/  IMAD.MOV.U32 R78, RZ, RZ, R136 ;  /* 0x000000ffff4e7224 */ /* 0x004fe400078e0088 */
[----:B------:R-:W-:Y:S01]  /*8a40*/  @!P3 IMAD.MOV R79, RZ, RZ, -R79 ;  /* 0x000000ffff4fb224 */ /* 0x000fe200078e0a4f */
[C---:B------:R-:W-:Y:S01]  /*8a50*/  ISETP.GT.U32.AND P3, PT, R5.reuse, R2, PT ;  /* 0x000000020500720c */ /* 0x040fe20003f64070 */
[----:B------:R-:W-:Y:S01]  /*8a60*/  @!P4 IMAD.MOV R78, RZ, RZ, -R78 ;  /* 0x000000ffff4ec224 */ /* 0x000fe200078e0a4e */
[----:B------:R-:W-:Y:S02]  /*8a70*/  ISETP.GT.U32.AND P4, PT, R5, R3, PT ;  /* 0x000000030500720c */ /* 0x000fe40003f84070 */
[----:B------:R-:W-:Y:S02]  /*8a80*/  ISETP.GE.AND P5, PT, R93, RZ, PT ;  /* 0x000000ff5d00720c */ /* 0x000fe40003fa6270 */
[----:B------:R-:W-:-:S04]  /*8a90*/  LOP3.LUT R93, R7, 0xf4, RZ, 0xfc, !PT ;  /* 0x000000f4075d7812 */ /* 0x000fc800078efcff */
[----:B------:R-:W-:-:S03]  /*8aa0*/  IABS R135, R93 ;  /* 0x0000005d00877213 */ /* 0x000fc60000000000 */
[--C-:B------:R-:W-:Y:S02]  /*8ab0*/  @!P3 IMAD.IADD R2, R2, 0x1, -R5.reuse ;  /* 0x000000010202b824 */ /* 0x100fe400078e0a05 */
[----:B------:R-:W-:-:S03]  /*8ac0*/  @!P4 IMAD.IADD R3, R3, 0x1, -R5 ;  /* 0x000000010303c824 */ /* 0x000fc600078e0a05 */
[C---:B------:R-:W-:Y:S01]  /*8ad0*/  ISETP.GT.U32.AND P3, PT, R5.reuse, R2, PT ;  /* 0x000000020500720c */ /* 0x040fe20003f64070 */
[----:B------:R-:W-:Y:S01]  /*8ae0*/  IMAD.HI.U32 R137, R6, R135, RZ ;  /* 0x0000008706897227 */ /* 0x000fe200078e00ff */
[----:B------:R-:W-:-:S03]  /*8af0*/  ISETP.GT.U32.AND P4, PT, R5, R3, PT ;  /* 0x000000030500720c */ /* 0x000fc60003f84070 */
[----:B------:R-:W-:-:S04]  /*8b00*/  IMAD.MOV R137, RZ, RZ, -R137 ;  /* 0x000000ffff897224 */ /* 0x000fc800078e0a89 */
[----:B------:R-:W-:-:S04]  /*8b10*/  IMAD R135, R5, R137, R135 ;  /* 0x0000008905877224 */ /* 0x000fc800078e0287 */
[--C-:B------:R-:W-:Y:S01]  /*8b20*/  @!P3 IMAD.IADD R2, R2, 0x1, -R5.reuse ;  /* 0x000000010202b824 */ /* 0x100fe200078e0a05 */
[----:B------:R-:W-:Y:S01]  /*8b30*/  ISETP.GE.AND P3, PT, R93, RZ, PT ;  /* 0x000000ff5d00720c */ /* 0x000fe20003f66270 */
[----:B------:R-:W-:Y:S02]  /*8b40*/  VIADD R93, R8, 0xfc ;  /* 0x000000fc085d7836 */ /* 0x000fe40000000000 */
[----:B------:R-:W-:Y:S01]  /*8b50*/  @!P4 IMAD.IADD R3, R3, 0x1, -R5 ;  /* 0x000000010303c824 */ /* 0x000fe200078e0a05 */
[----:B------:R-:W-:Y:S02]  /*8b60*/  ISETP.GT.U32.AND P4, PT, R5, R135, PT ;  /* 0x000000870500720c */ /* 0x000fe40003f84070 */
[----:B------:R-:W-:-:S05]  /*8b70*/  IABS R136, R93 ;  /* 0x0000005d00887213 */ /* 0x000fca0000000000 */
[----:B------:R-:W-:Y:S01]  /*8b80*/  IMAD.HI.U32 R137, R6, R136, RZ ;  /* 0x0000008806897227 */ /* 0x000fe200078e00ff */
[----:B------:R2:W-:Y:S03]  /*8b90*/  STS.U8 [R51+UR11+0x8800], R77 ;  /* 0x0088004d33007988 */ /* 0x0005e6000800000b */
[----:B------:R-:W-:Y:S02]  /*8ba0*/  IMAD.MOV R137, RZ, RZ, -R137 ;  /* 0x000000ffff897224 */ /* 0x000fe400078e0a89 */
[----:B------:R-:W-:Y:S02]  /*8bb0*/  @!P4 IMAD.IADD R135, R135, 0x1, -R5 ;  /* 0x000000018787c824 */ /* 0x000fe400078e0a05 */
[----:B--2---:R-:W-:-:S03]  /*8bc0*/  IMAD.MOV.U32 R77, RZ, RZ, R2 ;  /* 0x000000ffff4d7224 */ /* 0x004fc600078e0002 */
[C---:B------:R-:W-:Y:S01]  /*8bd0*/  ISETP.GT.U32.AND P4, PT, R5.reuse, R135, PT ;  /* 0x000000870500720c */ /* 0x040fe20003f84070 */
[----:B------:R-:W-:Y:S01]  /*8be0*/  IMAD R2, R5, R137, R136 ;  /* 0x0000008905027224 */ /* 0x000fe200078e0288 */
[----:B------:R-:W-:Y:S01]  /*8bf0*/  LOP3.LUT R136, R7, 0x104, RZ, 0xfc, !PT ;  /* 0x0000010407887812 */ /* 0x000fe200078efcff */
[----:B------:R2:W-:Y:S03]  /*8c00*/  STS.U8 [R51+UR11+0x8c00], R76 ;  /* 0x008c004c33007988 */ /* 0x0005e6000800000b */
[----:B------:R-:W-:Y:S01]  /*8c10*/  IABS R137, R136 ;  /* 0x0000008800897213 */ /* 0x000fe20000000000 */
[----:B------:R-:W-:Y:S01]  /*8c20*/  @!P6 IMAD.MOV R77, RZ, RZ, -R77 ;  /* 0x000000ffff4de224 */ /* 0x000fe200078e0a4d */
[----:B------:R-:W-:Y:S02]  /*8c30*/  ISETP.GE.AND P6, PT, R93, RZ, PT ;  /* 0x000000ff5d00720c */ /* 0x000fe40003fc6270 */
[----:B------:R-:W-:Y:S01]  /*8c40*/  LOP3.LUT R93, R51, 0x10, RZ, 0x3c, !PT ;  /* 0x00000010335d7812 */ /* 0x000fe200078e3cff */
[----:B--2---:R-:W-:-:S02]  /*8c50*/  IMAD.MOV.U32 R76, RZ, RZ, R3 ;  /* 0x000000ffff4c7224 */ /* 0x004fc400078e0003 */
[----:B------:R-:W-:Y:S02]  /*8c60*/  IMAD.HI.U32 R3, R6, R137, RZ ;  /* 0x0000008906037227 */ /* 0x000fe400078e00ff */
[----:B------:R2:W-:Y:S02]  /*8c70*/  STS.U8 [R93+UR11+0x8480], R106 ;  /* 0x0084806a5d007988 */ /* 0x0005e4000800000b */
[----:B------:R-:W-:Y:S02]  /*8c80*/  IMAD.MOV R3, RZ, RZ, -R3 ;  /* 0x000000ffff037224 */ /* 0x000fe400078e0a03 */
[----:B------:R-:W-:Y:S02]  /*8c90*/  @!P4 IMAD.IADD R135, R135, 0x1, -R5 ;  /* 0x000000018787c824 */ /* 0x000fe400078e0a05 */
[----:B------:R-:W-:Y:S01]  /*8ca0*/  @!P5 IMAD.MOV R76, RZ, RZ, -R76 ;  /* 0x000000ffff4cd224 */ /* 0x000fe200078e0a4c */
[C---:B------:R-:W-:Y:S01]  /*8cb0*/  ISETP.GT.U32.AND P5, PT, R5.reuse, R2, PT ;  /* 0x000000020500720c */ /* 0x040fe20003fa4070 */
[----:B------:R-:W-:-:S02]  /*8cc0*/  IMAD R3, R5, R3, R137 ;  /* 0x0000000305037224 */ /* 0x000fc400078e0289 */
[----:B--2---:R-:W-:-:S04]  /*8cd0*/  IMAD.MOV.U32 R106, RZ, RZ, R135 ;  /* 0x000000ffff6a7224 */ /* 0x004fc800078e0087 */
[----:B------:R-:W-:Y:S01]  /*8ce0*/  @!P3 IMAD.MOV R106, RZ, RZ, -R106 ;  /* 0x000000ffff6ab224 */ /* 0x000fe200078e0a6a */
[----:B------:R-:W-:Y:S01]  /*8cf0*/  ISETP.GT.U32.AND P3, PT, R5, R3, PT ;  /* 0x000000030500720c */ /* 0x000fe20003f64070 */
[----:B------:R2:W-:Y:S04]  /*8d00*/  STS.U8 [R93+UR11+0x8080], R113 ;  /* 0x008080715d007988 */ /* 0x0005e8000800000b */
[----:B------:R-:W-:Y:S01]  /*8d10*/  @!P5 IMAD.IADD R2, R2, 0x1, -R5 ;  /* 0x000000010202d824 */ /* 0x000fe200078e0a05 */
[----:B------:R-:W-:Y:S02]  /*8d20*/  ISETP.GE.AND P4, PT, R136, RZ, PT ;  /* 0x000000ff8800720c */ /* 0x000fe40003f86270 */
[----:B--2---:R-:W-:Y:S02]  /*8d30*/  LOP3.LUT R113, R7, 0x10c, RZ, 0xfc, !PT ;  /* 0x0000010c07717812 */ /* 0x004fe400078efcff */
[----:B------:R-:W-:-:S03]  /*8d40*/  ISETP.GT.U32.AND P5, PT, R5, R2, PT ;  /* 0x000000020500720c */ /* 0x000fc60003fa4070 */
[----:B------:R-:W-:Y:S01]  /*8d50*/  @!P3 IMAD.IADD R3, R3, 0x1, -R5 ;  /* 0x000000010303b824 */ /* 0x000fe200078e0a05 */
[----:B------:R-:W-:-:S04]  /*8d60*/  IABS R136, R113 ;  /* 0x0000007100887213 */ /* 0x000fc80000000000 */
[----:B------:R-:W-:Y:S01]  /*8d70*/  ISETP.GT.U32.AND P3, PT, R5, R3, PT ;  /* 0x000000030500720c */ /* 0x000fe20003f64070 */
[----:B------:R-:W-:-:S04]  /*8d80*/  IMAD.HI.U32 R137, R6, R136, RZ ;  /* 0x0000008806897227 */ /* 0x000fc800078e00ff */
[----:B------:R-:W-:Y:S02]  /*8d90*/  IMAD.MOV R137, RZ, RZ, -R137 ;  /* 0x000000ffff897224 */ /* 0x000fe400078e0a89 */
[----:B------:R-:W-:Y:S01]  /*8da0*/  @!P5 IMAD.IADD R2, R2, 0x1, -R5 ;  /* 0x000000010202d824 */ /* 0x000fe200078e0a05 */
[----:B------:R-:W-:Y:S01]  /*8db0*/  ISETP.GE.AND P5, PT, R113, RZ, PT ;  /* 0x000000ff7100720c */ /* 0x000fe20003fa6270 */
[----:B------:R-:W-:-:S04]  /*8dc0*/  IMAD R113, R5, R137, R136 ;  /* 0x0000008905717224 */ /* 0x000fc800078e0288 */
[----:B------:R-:W-:Y:S01]  /*8dd0*/  @!P3 IMAD.IADD R3, R3, 0x1, -R5 ;  /* 0x000000010303b824 */ /* 0x000fe200078e0a05 */
[----:B------:R-:W-:Y:S02]  /*8de0*/  ISETP.GT.U32.AND P3, PT, R5, R113, PT ;  /* 0x000000710500720c */ /* 0x000fe40003f64070 */
[----:B------:R-:W-:Y:S01]  /*8df0*/  LOP3.LUT R135, R7, 0x114, RZ, 0xfc, !PT ;  /* 0x0000011407877812 */ /* 0x000fe200078efcff */
[----:B------:R2:W-:Y:S03]  /*8e00*/  STS.U8 [R93+UR11+0x8880], R99 ;  /* 0x008880635d007988 */ /* 0x0005e6000800000b */
[----:B------:R-:W-:-:S05]  /*8e10*/  IABS R136, R135 ;  /* 0x0000008700887213 */ /* 0x000fca0000000000 */
[----:B------:R-:W-:-:S04]  /*8e20*/  IMAD.HI.U32 R137, R6, R136, RZ ;  /* 0x0000008806897227 */ /* 0x000fc800078e00ff */
[----:B--2---:R-:W-:Y:S02]  /*8e30*/  IMAD.MOV.U32 R99, RZ, RZ, R2 ;  /* 0x000000ffff637224 */ /* 0x004fe400078e0002 */
[----:B------:R-:W-:Y:S02]  /*8e40*/  @!P3 IMAD.IADD R113, R113, 0x1, -R5 ;  /* 0x000000017171b824 */ /* 0x000fe400078e0a05 */
[----:B------:R-:W-:Y:S01]  /*8e50*/  @!P6 IMAD.MOV R99, RZ, RZ, -R99 ;  /* 0x000000ffff63e224 */ /* 0x000fe200078e0a63 */
[----:B------:R-:W-:Y:S01]  /*8e60*/  ISETP.GE.AND P6, PT, R135, RZ, PT ;  /* 0x000000ff8700720c */ /* 0x000fe20003fc6270 */
[----:B------:R-:W-:Y:S01]  /*8e70*/  IMAD.MOV R137, RZ, RZ, -R137 ;  /* 0x000000ffff897224 */ /* 0x000fe200078e0a89 */
[C---:B------:R-:W-:Y:S01]  /*8e80*/  ISETP.GT.U32.AND P3, PT, R5.reuse, R113, PT ;  /* 0x000000710500720c */ /* 0x040fe20003f64070 */
[----:B------:R-:W-:Y:S02]  /*8e90*/  VIADD R135, R8, 0x11c ;  /* 0x0000011c08877836 */ /* 0x000fe40000000000 */
[----:B------:R-:W-:-:S03]  /*8ea0*/  IMAD R2, R5, R137, R136 ;  /* 0x0000008905027224 */ /* 0x000fc600078e0288 */
[----:B------:R-:W-:Y:S01]  /*8eb0*/  IABS R136, R135 ;  /* 0x0000008700887213 */ /* 0x000fe20000000000 */
[----:B------:R2:W-:Y:S01]  /*8ec0*/  STS.U8 [R93+UR11+0x8c80], R91 ;  /* 0x008c805b5d007988 */ /* 0x0005e2000800000b */
[----:B------:R-:W-:Y:S01]  /*8ed0*/  LOP3.LUT R151, R51, 0x20, RZ, 0x3c, !PT ;  /* 0x0000002033977812 */ /* 0x000fe200078e3cff */
[----:B--2---:R-:W-:Y:S02]  /*8ee0*/  IMAD.MOV.U32 R91, RZ, RZ, R3 ;  /* 0x000000ffff5b7224 */ /* 0x004fe400078e0003 */
[----:B------:R-:W-:Y:S02]  /*8ef0*/  IMAD.HI.U32 R3, R6, R136, RZ ;  /* 0x0000008806037227 */ /* 0x000fe400078e00ff */
[----:B------:R-:W-:Y:S02]  /*8f00*/  STS.U8 [R151+UR11+0x8100], R112 ;  /* 0x0081007097007988 */ /* 0x000fe4000800000b */
[----:B------:R-:W-:Y:S02]  /*8f10*/  IMAD.MOV R3, RZ, RZ, -R3 ;  /* 0x000000ffff037224 */ /* 0x000fe400078e0a03 */
[----:B------:R-:W-:Y:S01]  /*8f20*/  @!P3 IMAD.IADD R113, R113, 0x1, -R5 ;  /* 0x000000017171b824 */ /* 0x000fe200078e0a05 */
[----:B------:R2:W-:Y:S01]  /*8f30*/  STS.U8 [R151+UR11+0x8500], R105 ;  /* 0x0085006997007988 */ /* 0x0005e2000800000b */
[----:B------:R-:W-:Y:S01]  /*8f40*/  @!P4 IMAD.MOV R91, RZ, RZ, -R91 ;  /* 0x000000ffff5bc224 */ /* 0x000fe200078e0a5b */
[C---:B------:R-:W-:Y:S01]  /*8f50*/  ISETP.GT.U32.AND P4, PT, R5.reuse, R2, PT ;  /* 0x000000020500720c */ /* 0x040fe20003f84070 */
[----:B------:R-:W-:-:S02]  /*8f60*/  IMAD R3, R5, R3, R136 ;  /* 0x0000000305037224 */ /* 0x000fc400078e0288 */
[----:B--2---:R-:W-:-:S04]  /*8f70*/  IMAD.MOV.U32 R105, RZ, RZ, R113 ;  /* 0x000000ffff697224 */ /* 0x004fc800078e0071 */
[----:B------:R-:W-:Y:S01]  /*8f80*/  @!P5 IMAD.MOV R105, RZ, RZ, -R105 ;  /* 0x000000ffff69d224 */ /* 0x000fe200078e0a69 */
[----:B------:R-:W-:-:S05]  /*8f90*/  ISETP.GT.U32.AND P5, PT, R5, R3, PT ;  /* 0x000000030500720c */ /* 0x000fca0003fa4070 */
[--C-:B------:R-:W-:Y:S01]  /*8fa0*/  @!P4 IMAD.IADD R2, R2, 0x1, -R5.reuse ;  /* 0x000000010202c824 */ /* 0x100fe200078e0a05 */
[----:B------:R-:W-:Y:S02]  /*8fb0*/  LOP3.LUT R112, R7, 0x124, RZ, 0xfc, !PT ;  /* 0x0000012407707812 */ /* 0x000fe400078efcff */
[----:B------:R-:W-:Y:S02]  /*8fc0*/  ISETP.GE.AND P3, PT, R135, RZ, PT ;  /* 0x000000ff8700720c */ /* 0x000fe40003f66270 */
[----:B------:R-:W-:Y:S02]  /*8fd0*/  ISETP.GT.U32.AND P4, PT, R5, R2, PT ;  /* 0x000000020500720c */ /* 0x000fe40003f84070 */
[----:B------:R-:W-:Y:S01]  /*8fe0*/  IABS R135, R112 ;  /* 0x0000007000877213 */ /* 0x000fe20000000000 */
[----:B------:R-:W-:-:S04]  /*8ff0*/  @!P5 IMAD.IADD R3, R3, 0x1, -R5 ;  /* 0x000000010303d824 */ /* 0x000fc800078e0a05 */
[----:B------:R-:W-:Y:S01]  /*9000*/  IMAD.HI.U32 R136, R6, R135, RZ ;  /* 0x0000008706887227 */ /* 0x000fe200078e00ff */
[----:B------:R-:W-:-:S03]  /*9010*/  ISETP.GT.U32.AND P5, PT, R5, R3, PT ;  /* 0x000000030500720c */ /* 0x000fc60003fa4070 */
[----:B------:R-:W-:Y:S02]  /*9020*/  IMAD.MOV R136, RZ, RZ, -R136 ;  /* 0x000000ffff887224 */ /* 0x000fe400078e0a88 */
[----:B------:R-:W-:Y:S01]  /*9030*/  @!P4 IMAD.IADD R2, R2, 0x1, -R5 ;  /* 0x000000010202c824 */ /* 0x000fe200078e0a05 */
[----:B------:R-:W-:Y:S01]  /*9040*/  ISETP.GE.AND P4, PT, R112, RZ, PT ;  /* 0x000000ff7000720c */ /* 0x000fe20003f86270 */
[----:B------:R-:W-:Y:S01]  /*9050*/  IMAD R112, R5, R136, R135 ;  /* 0x0000008805707224 */ /* 0x000fe200078e0287 */
[----:B------:R-:W-:-:S05]  /*9060*/  LOP3.LUT R113, R7, 0x12c, RZ, 0xfc, !PT ;  /* 0x0000012c07717812 */ /* 0x000fca00078efcff */
[----:B------:R-:W-:Y:S01]  /*9070*/  @!P5 IMAD.IADD R3, R3, 0x1, -R5 ;  /* 0x000000010303d824 */ /* 0x000fe200078e0a05 */
[----:B------:R-:W-:Y:S02]  /*9080*/  ISETP.GT.U32.AND P5, PT, R5, R112, PT ;  /* 0x000000700500720c */ /* 0x000fe40003fa4070 */
[----:B------:R-:W-:Y:S01]  /*9090*/  IABS R135, R113 ;  /* 0x0000007100877213 */ /* 0x000fe20000000000 */
[----:B------:R2:W-:Y:S04]  /*90a0*/  STS.U8 [R151+UR11+0x8900], R98 ;  /* 0x0089006297007988 */ /* 0x0005e8000800000b */
[----:B------:R-:W-:-:S04]  /*90b0*/  IMAD.HI.U32 R136, R6, R135, RZ ;  /* 0x0000008706887227 */ /* 0x000fc800078e00ff */
[----:B--2---:R-:W-:Y:S02]  /*90c0*/  IMAD.MOV.U32 R98, RZ, RZ, R2 ;  /* 0x000000ffff627224 */ /* 0x004fe400078e0002 */
[----:B------:R-:W-:Y:S02]  /*90d0*/  @!P5 IMAD.IADD R112, R112, 0x1, -R5 ;  /* 0x000000017070d824 */ /* 0x000fe400078e0a05 */
[----:B------:R-:W-:Y:S01]  /*90e0*/  @!P6 IMAD.MOV R98, RZ, RZ, -R98 ;  /* 0x000000ffff62e224 */ /* 0x000fe200078e0a62 */
[----:B------:R-:W-:Y:S01]  /*90f0*/  ISETP.GE.AND P6, PT, R113, RZ, PT ;  /* 0x000000ff7100720c */ /* 0x000fe20003fc6270 */
[----:B------:R-:W-:Y:S01]  /*9100*/  IMAD.MOV R136, RZ, RZ, -R136 ;  /* 0x000000ffff887224 */ /* 0x000fe200078e0a88 */
[----:B------:R-:W-:Y:S02]  /*9110*/  LOP3.LUT R113, R7, 0x134, RZ, 0xfc, !PT ;  /* 0x0000013407717812 */ /* 0x000fe400078efcff */
[C---:B------:R-:W-:Y:S01]  /*9120*/  ISETP.GT.U32.AND P5, PT, R5.reuse, R112, PT ;  /* 0x000000700500720c */ /* 0x040fe20003fa4070 */
[----:B------:R-:W-:Y:S01]  /*9130*/  IMAD R2, R5, R136, R135 ;  /* 0x0000008805027224 */ /* 0x000fe200078e0287 */
[----:B------:R-:W-:Y:S01]  /*9140*/  IABS R135, R113 ;  /* 0x0000007100877213 */ /* 0x000fe20000000000 */
[----:B------:R2:W-:Y:S01]  /*9150*/  STS.U8 [R151+UR11+0x8d00], R90 ;  /* 0x008d005a97007988 */ /* 0x0005e2000800000b */
[----:B------:R-:W-:Y:S01]  /*9160*/  LOP3.LUT R136, R51, 0x30, RZ, 0x3c, !PT ;  /* 0x0000003033887812 */ /* 0x000fe200078e3cff */
[----:B--2---:R-:W-:-:S02]  /*9170*/  IMAD.MOV.U32 R90, RZ, RZ, R3 ;  /* 0x000000ffff5a7224 */ /* 0x004fc400078e0003 */
        /* <DEDUP_REMOVED lines=11> */
[--C-:B------:R-:W-:Y:S02]  /*9230*/  @!P3 IMAD.IADD R2, R2, 0x1, -R5.reuse ;  /* 0x000000010202b824 */ /* 0x100fe400078e0a05 */
[----:B------:R-:W-:Y:S01]  /*9240*/  VIADD R111, R8, 0x13c ;  /* 0x0000013c086f7836 */ /* 0x000fe20000000000 */
        /* <DEDUP_REMOVED lines=50> */
[----:B------:R-:W-:Y:S02]  /*9570*/  IMAD R110, R5, R113, R112 ;  /* 0x00000071056e7224 */ /* 0x000fe400078e0270 */
[----:B------:R-:W-:-:S04]  /*9580*/  VIADD R111, R8, 0x15c ;  /* 0x0000015c086f7836 */ /* 0x000fc80000000000 */
        /* <DEDUP_REMOVED lines=14> */
[----:B------:R2:W-:Y:S02]  /*9670*/  STS.U8 [R135+UR11+0x8e00], R88 ;  /* 0x008e005887007988 */ /* 0x0005e4000800000b */
[----:B--2---:R-:W-:Y:S01]  /*9680*/  IMAD.MOV.U32 R88, RZ, RZ, R3 ;  /* 0x000000ffff587224 */ /* 0x004fe200078e0003 */
[----:B------:R-:W-:Y:S01]  /*9690*/  LOP3.LUT R135, R51, 0x50, RZ, 0x3c, !PT ;  /* 0x0000005033877812 */ /* 0x000fe200078e3cff */
[----:B------:R-:W-:-:S04]  /*96a0*/  IMAD.HI.U32 R3, R6, R112, RZ ;  /* 0x0000007006037227 */ /* 0x000fc800078e00ff */
[----:B------:R-:W-:Y:S02]  /*96b0*/  IMAD.MOV R3, RZ, RZ, -R3 ;  /* 0x000000ffff037224 */ /* 0x000fe400078e0a03 */
[----:B------:R-:W-:Y:S01]  /*96c0*/  @!P3 IMAD.IADD R110, R110, 0x1, -R5 ;  /* 0x000000016e6eb824 */ /* 0x000fe200078e0a05 */
[----:B------:R-:W-:Y:S01]  /*96d0*/  STS.U8 [R135+UR11+0x8280], R109 ;  /* 0x0082806d87007988 */ /* 0x000fe2000800000b */
[----:B------:R-:W-:Y:S01]  /*96e0*/  @!P4 IMAD.MOV R88, RZ, RZ, -R88 ;  /* 0x000000ffff58c224 */ /* 0x000fe200078e0a58 */
[C---:B------:R-:W-:Y:S01]  /*96f0*/  ISETP.GT.U32.AND P4, PT, R5.reuse, R2, PT ;  /* 0x000000020500720c */ /* 0x040fe20003f84070 */
[----:B------:R-:W-:Y:S01]  /*9700*/  IMAD R3, R5, R3, R112 ;  /* 0x0000000305037224 */ /* 0x000fe200078e0270 */
[----:B---3--:R2:W-:Y:S02]  /*9710*/  STS.U8 [R135+UR11+0x8680], R102 ;  /* 0x0086806687007988 */ /* 0x0085e4000800000b */
[----:B--2---:R-:W-:-:S04]  /*9720*/  IMAD.MOV.U32 R102, RZ, RZ, R110 ;  /* 0x000000ffff667224 */ /* 0x004fc800078e006e */
[----:B------:R-:W-:Y:S01]  /*9730*/  @!P5 IMAD.MOV R102, RZ, RZ, -R102 ;  /* 0x000000ffff66d224 */ /* 0x000fe200078e0a66 */
[----:B------:R-:W-:-:S04]  /*9740*/  ISETP.GT.U32.AND P5, PT, R5, R3, PT ;  /* 0x000000030500720c */ /* 0x000fc80003fa4070 */
[--C-:B------:R-:W-:Y:S01]  /*9750*/  @!P4 IMAD.IADD R2, R2, 0x1, -R5.reuse ;  /* 0x000000010202c824 */ /* 0x100fe200078e0a05 */
[----:B------:R-:W-:Y:S02]  /*9760*/  LOP3.LUT R109, R7, 0x16c, RZ, 0xfc, !PT ;  /* 0x0000016c076d7812 */ /* 0x000fe400078efcff */
[----:B------:R-:W-:Y:S02]  /*9770*/  ISETP.GE.AND P3, PT, R111, RZ, PT ;  /* 0x000000ff6f00720c */ /* 0x000fe40003f66270 */
[----:B------:R-:W-:Y:S02]  /*9780*/  ISETP.GT.U32.AND P4, PT, R5, R2, PT ;  /* 0x000000020500720c */ /* 0x000fe40003f84070 */
[----:B------:R-:W-:Y:S02]  /*9790*/  IABS R111, R109 ;  /* 0x0000006d006f7213 */ /* 0x000fe40000000000 */
[----:B------:R-:W-:-:S03]  /*97a0*/  @!P5 IMAD.IADD R3, R3, 0x1, -R5 ;  /* 0x000000010303d824 */ /* 0x000fc600078e0a05 */
[----:B------:R-:W-:Y:S02]  /*97b0*/  IMAD.HI.U32 R112, R6, R111, RZ ;  /* 0x0000006f06707227 */ /* 0x000fe400078e00ff */
[----:B------:R-:W-:Y:S02]  /*97c0*/  ISETP.GT.U32.AND P5, PT, R5, R3, PT ;  /* 0x000000030500720c */ /* 0x000fe40003fa4070 */
[----:B------:R-:W-:Y:S02]  /*97d0*/  IMAD.MOV R112, RZ, RZ, -R112 ;  /* 0x000000ffff707224 */ /* 0x000fe400078e0a70 */
[----:B------:R-:W-:Y:S01]  /*97e0*/  @!P4 IMAD.IADD R2, R2, 0x1, -R5 ;  /* 0x000000010202c824 */ /* 0x000fe200078e0a05 */
[----:B------:R-:W-:Y:S01]  /*97f0*/  ISETP.GE.AND P4, PT, R109, RZ, PT ;  /* 0x000000ff6d00720c */ /* 0x000fe20003f86270 */
[----:B------:R-:W-:Y:S01]  /*9800*/  IMAD R109, R5, R112, R111 ;  /* 0x00000070056d7224 */ /* 0x000fe200078e026f */
[----:B------:R-:W-:-:S06]  /*9810*/  LOP3.LUT R110, R7, 0x174, RZ, 0xfc, !PT ;  /* 0x00000174076e7812 */ /* 0x000fcc00078efcff */
[----:B------:R-:W-:Y:S01]  /*9820*/  @!P5 IMAD.IADD R3, R3, 0x1, -R5 ;  /* 0x000000010303d824 */ /* 0x000fe200078e0a05 */
[----:B------:R-:W-:Y:S02]  /*9830*/  ISETP.GT.U32.AND P5, PT, R5, R109, PT ;  /* 0x0000006d0500720c */ /* 0x000fe40003fa4070 */
[----:B------:R-:W-:Y:S01]  /*9840*/  IABS R111, R110 ;  /* 0x0000006e006f7213 */ /* 0x000fe20000000000 */
[----:B----4-:R2:W-:Y:S04]  /*9850*/  STS.U8 [R135+UR11+0x8a80], R95 ;  /* 0x008a805f87007988 */ /* 0x0105e8000800000b */
        /* <DEDUP_REMOVED lines=20> */
[----:B-----5:R2:W-:Y:S02]  /*99a0*/  STS.U8 [R135+UR11+0x8700], R101 ;  /* 0x0087006587007988 */ /* 0x0205e4000800000b */
        /* <DEDUP_REMOVED lines=10> */
[C---:B------:R-:W-:Y:S02]  /*9a50*/  ISETP.GT.U32.AND P4, PT, R5.reuse, R3, PT ;  /* 0x000000030500720c */ /* 0x040fe40003f84070 */
        /* <DEDUP_REMOVED lines=8> */
[----:B------:R2:W-:Y:S04]  /*9ae0*/  STS.U8 [R135+UR11+0x8b00], R94 ;  /* 0x008b005e87007988 */ /* 0x0005e8000800000b */
[----:B------:R-:W-:Y:S01]  /*9af0*/  IMAD.HI.U32 R111, R6, R110, RZ ;  /* 0x0000006e066f7227 */ /* 0x000fe200078e00ff */
[----:B------:R3:W-:Y:S03]  /*9b00*/  STS.U8 [R135+UR11+0x8f00], R86 ;  /* 0x008f005687007988 */ /* 0x0007e6000800000b */
[----:B------:R-:W-:-:S02]  /*9b10*/  IMAD.MOV R111, RZ, RZ, -R111 ;  /* 0x000000ffff6f7224 */ /* 0x000fc400078e0a6f */
[----:B--2---:R-:W-:Y:S02]  /*9b20*/  IMAD.MOV.U32 R94, RZ, RZ, R2 ;  /* 0x000000ffff5e7224 */ /* 0x004fe400078e0002 */
[----:B------:R-:W-:Y:S02]  /*9b30*/  @!P4 IMAD.IADD R108, R108, 0x1, -R5 ;  /* 0x000000016c6cc824 */ /* 0x000fe400078e0a05 */
[----:B------:R-:W-:Y:S01]  /*9b40*/  @!P6 IMAD.MOV R94, RZ, RZ, -R94 ;  /* 0x000000ffff5ee224 */ /* 0x000fe200078e0a5e */
[----:B------:R-:W-:Y:S01]  /*9b50*/  ISETP.GE.AND P6, PT, R109, RZ, PT ;  /* 0x000000ff6d00720c */ /* 0x000fe20003fc6270 */
[----:B------:R-:W-:Y:S01]  /*9b60*/  IMAD R2, R5, R111, R110 ;  /* 0x0000006f05027224 */ /* 0x000fe200078e026e */
[----:B------:R-:W-:Y:S01]  /*9b70*/  LOP3.LUT R109, R7, 0x194, RZ, 0xfc, !PT ;  /* 0x00000194076d7812 */ /* 0x000fe200078efcff */
[----:B---3--:R-:W-:Y:S01]  /*9b80*/  IMAD.MOV.U32 R86, RZ, RZ, R3 ;  /* 0x000000ffff567224 */ /* 0x008fe200078e0003 */
[----:B------:R-:W-:Y:S02]  /*9b90*/  ISETP.GT.U32.AND P4, PT, R5, R108, PT ;  /* 0x0000006c0500720c */ /* 0x000fe40003f84070 */
[----:B------:R-:W-:Y:S01]  /*9ba0*/  LOP3.LUT R111, R51, 0x70, RZ, 0x3c, !PT ;  /* 0x00000070336f7812 */ /* 0x000fe200078e3cff */
[----:B------:R-:W-:Y:S01]  /*9bb0*/  @!P5 IMAD.MOV R86, RZ, RZ, -R86 ;  /* 0x000000ffff56d224 */ /* 0x000fe200078e0a56 */
[----:B------:R-:W-:-:S02]  /*9bc0*/  IABS R110, R109 ;  /* 0x0000006d006e7213 */ /* 0x000fc40000000000 */
[----:B------:R-:W-:Y:S01]  /*9bd0*/  ISETP.GT.U32.AND P5, PT, R5, R2, PT ;  /* 0x000000020500720c */ /* 0x000fe20003fa4070 */
[----:B------:R2:W-:Y:S06]  /*9be0*/  STS.U8 [R111+UR11+0x8380], R107 ;  /* 0x0083806b6f007988 */ /* 0x0005ec000800000b */
[----:B------:R-:W-:Y:S02]  /*9bf0*/  @!P4 IMAD.IADD R108, R108, 0x1, -R5 ;  /* 0x000000016c6cc824 */ /* 0x000fe400078e0a05 */
[----:B--2---:R-:W-:Y:S01]  /*9c00*/  IMAD.HI.U32 R107, R6, R110, RZ ;  /* 0x0000006e066b7227 */ /* 0x004fe200078e00ff */
[----:B------:R2:W-:Y:S03]  /*9c10*/  STS.U8 [R111+UR11+0x8780], R100 ;  /* 0x008780646f007988 */ /* 0x0005e6000800000b */
[----:B------:R-:W-:-:S02]  /*9c20*/  IMAD.MOV R107, RZ, RZ, -R107 ;  /* 0x000000ffff6b7224 */ /* 0x000fc400078e0a6b */
[----:B------:R-:W-:Y:S02]  /*9c30*/  @!P5 IMAD.IADD R2, R2, 0x1, -R5 ;  /* 0x000000010202d824 */ /* 0x000fe400078e0a05 */
[C---:B------:R-:W-:Y:S02]  /*9c40*/  IMAD R3, R5.reuse, R107, R110 ;  /* 0x0000006b05037224 */ /* 0x040fe400078e026e */
[----:B--2---:R-:W-:Y:S01]  /*9c50*/  IMAD.MOV.U32 R100, RZ, RZ, R108 ;  /* 0x000000ffff647224 */ /* 0x004fe200078e006c */
[C---:B------:R-:W-:Y:S01]  /*9c60*/  ISETP.GT.U32.AND P5, PT, R5.reuse, R2, PT ;  /* 0x000000020500720c */ /* 0x040fe20003fa4070 */
[----:B------:R-:W-:Y:S02]  /*9c70*/  VIADD R107, R8, 0x19c ;  /* 0x0000019c086b7836 */ /* 0x000fe40000000000 */
[----:B------:R-:W-:Y:S01]  /*9c80*/  @!P3 IMAD.MOV R100, RZ, RZ, -R100 ;  /* 0x000000ffff64b224 */ /* 0x000fe200078e0a64 */
[----:B------:R-:W-:Y:S02]  /*9c90*/  ISETP.GT.U32.AND P3, PT, R5, R3, PT ;  /* 0x000000030500720c */ /* 0x000fe40003f64070 */
[----:B------:R-:W-:-:S02]  /*9ca0*/  ISETP.GE.AND P4, PT, R109, RZ, PT ;  /* 0x000000ff6d00720c */ /* 0x000fc40003f86270 */
[----:B------:R-:W-:-:S05]  /*9cb0*/  IABS R109, R107 ;  /* 0x0000006b006d7213 */ /* 0x000fca0000000000 */
[----:B------:R-:W-:-:S04]  /*9cc0*/  IMAD.HI.U32 R110, R6, R109, RZ ;  /* 0x0000006d066e7227 */ /* 0x000fc800078e00ff */
[--C-:B------:R-:W-:Y:S02]  /*9cd0*/  @!P3 IMAD.IADD R3, R3, 0x1, -R5.reuse ;  /* 0x000000010303b824 */ /* 0x100fe400078e0a05 */
[----:B------:R-:W-:Y:S02]  /*9ce0*/  IMAD.MOV R110, RZ, RZ, -R110 ;  /* 0x000000ffff6e7224 */ /* 0x000fe400078e0a6e */
[----:B------:R-:W-:Y:S01]  /*9cf0*/  @!P5 IMAD.IADD R2, R2, 0x1, -R5 ;  /* 0x000000010202d824 */ /* 0x000fe200078e0a05 */
[----:B------:R-:W-:Y:S01]  /*9d00*/  ISETP.GE.AND P5, PT, R107, RZ, PT ;  /* 0x000000ff6b00720c */ /* 0x000fe20003fa6270 */
[----:B------:R2:W-:Y:S01]  /*9d10*/  STS.U8 [R111+UR11+0x8b80], R92 ;  /* 0x008b805c6f007988 */ /* 0x0005e2000800000b */
[----:B------:R-:W-:Y:S01]  /*9d20*/  IMAD R107, R5, R110, R109 ;  /* 0x0000006e056b7224 */ /* 0x000fe200078e026d */
[----:B------:R-:W-:Y:S02]  /*9d30*/  LOP3.LUT R108, R7, 0x1a4, RZ, 0xfc, !PT ;  /* 0x000001a4076c7812 */ /* 0x000fe400078efcff */
[----:B------:R-:W-:-:S02]  /*9d40*/  ISETP.GT.U32.AND P3, PT, R5, R3, PT ;  /* 0x000000030500720c */ /* 0x000fc40003f64070 */
[----:B------:R-:W-:Y:S01]  /*9d50*/  IABS R109, R108 ;  /* 0x0000006c006d7213 */ /* 0x000fe20000000000 */
[----:B--2---:R-:W-:-:S04]  /*9d60*/  IMAD.MOV.U32 R92, RZ, RZ, R2 ;  /* 0x000000ffff5c7224 */ /* 0x004fc800078e0002 */
[----:B------:R-:W-:Y:S01]  /*9d70*/  @!P6 IMAD.MOV R92, RZ, RZ, -R92 ;  /* 0x000000ffff5ce224 */ /* 0x000fe200078e0a5c */
[----:B------:R-:W-:Y:S01]  /*9d80*/  ISETP.GT.U32.AND P6, PT, R5, R107, PT ;  /* 0x0000006b0500720c */ /* 0x000fe20003fc4070 */
[----:B------:R-:W-:Y:S01]  /*9d90*/  IMAD.HI.U32 R110, R6, R109, RZ ;  /* 0x0000006d066e7227 */ /* 0x000fe200078e00ff */
[----:B------:R2:W-:Y:S03]  /*9da0*/  STS.U8 [R111+UR11+0x8f80], R85 ;  /* 0x008f80556f007988 */ /* 0x0005e6000800000b */
[----:B------:R-:W-:Y:S02]  /*9db0*/  IMAD.MOV R110, RZ, RZ, -R110 ;  /* 0x000000ffff6e7224 */ /* 0x000fe400078e0a6e */
[----:B------:R-:W-:Y:S01]  /*9dc0*/  @!P3 IMAD.IADD R3, R3, 0x1, -R5 ;  /* 0x000000010303b824 */ /* 0x000fe200078e0a05 */
[----:B------:R-:W-:Y:S01]  /*9dd0*/  ISETP.GE.AND P3, PT, R108, RZ, PT ;  /* 0x000000ff6c00720c */ /* 0x000fe20003f66270 */
[----:B------:R-:W-:-:S02]  /*9de0*/  IMAD R108, R5, R110, R109 ;  /* 0x0000006e056c7224 */ /* 0x000fc400078e026d */
[----:B--2---:R-:W-:Y:S02]  /*9df0*/  IMAD.MOV.U32 R85, RZ, RZ, R3 ;  /* 0x000000ffff557224 */ /* 0x004fe400078e0003 */
[----:B------:R-:W-:Y:S02]  /*9e00*/  @!P6 IMAD.IADD R107, R107, 0x1, -R5 ;  /* 0x000000016b6be824 */ /* 0x000fe400078e0a05 */
[----:B------:R-:W-:Y:S01]  /*9e10*/  @!P4 IMAD.MOV R85, RZ, RZ, -R85 ;  /* 0x000000ffff55c224 */ /* 0x000fe200078e0a55 */
[----:B------:R-:W-:Y:S02]  /*9e20*/  ISETP.GT.U32.AND P4, PT, R5, R108, PT ;  /* 0x0000006c0500720c */ /* 0x000fe40003f84070 */
[----:B------:R-:W-:Y:S02]  /*9e30*/  LOP3.LUT R2, R7, 0x1ac, RZ, 0xfc, !PT ;  /* 0x000001ac07027812 */ /* 0x000fe400078efcff */
[----:B------:R-:W-:Y:S02]  /*9e40*/  ISETP.GT.U32.AND P6, PT, R5, R107, PT ;  /* 0x0000006b0500720c */ /* 0x000fe40003fc4070 */
[----:B------:R-:W-:-:S05]  /*9e50*/  IABS R109, R2 ;  /* 0x00000002006d7213 */ /* 0x000fca0000000000 */
[----:B------:R-:W-:-:S04]  /*9e60*/  IMAD.HI.U32 R110, R6, R109, RZ ;  /* 0x0000006d066e7227 */ /* 0x000fc800078e00ff */
[--C-:B------:R-:W-:Y:S02]  /*9e70*/  @!P4 IMAD.IADD R108, R108, 0x1, -R5.reuse ;  /* 0x000000016c6cc824 */ /* 0x100fe400078e0a05 */
[----:B------:R-:W-:Y:S02]  /*9e80*/  IMAD.MOV R110, RZ, RZ, -R110 ;  /* 0x000000ffff6e7224 */ /* 0x000fe400078e0a6e */
[----:B------:R-:W-:Y:S01]  /*9e90*/  @!P6 IMAD.IADD R107, R107, 0x1, -R5 ;  /* 0x000000016b6be824 */ /* 0x000fe200078e0a05 */
[----:B------:R-:W-:Y:S02]  /*9ea0*/  ISETP.GE.AND P6, PT, R2, RZ, PT ;  /* 0x000000ff0200720c */ /* 0x000fe40003fc6270 */
[----:B------:R-:W-:Y:S01]  /*9eb0*/  LOP3.LUT R2, R7, 0x1b4, RZ, 0xfc, !PT ;  /* 0x000001b407027812 */ /* 0x000fe200078efcff */
[C---:B------:R-:W-:Y:S01]  /*9ec0*/  IMAD R109, R5.reuse, R110, R109 ;  /* 0x0000006e056d7224 */ /* 0x040fe200078e026d */
[C---:B------:R-:W-:Y:S02]  /*9ed0*/  ISETP.GT.U32.AND P4, PT, R5.reuse, R108, PT ;  /* 0x0000006c0500720c */ /* 0x040fe40003f84070 */
[----:B------:R-:W-:Y:S01]  /*9ee0*/  IABS R3, R2 ;  /* 0x0000000200037213 */ /* 0x000fe20000000000 */
[----:B------:R-:W-:Y:S01]  /*9ef0*/  @!P5 IMAD.MOV R107, RZ, RZ, -R107 ;  /* 0x000000ffff6bd224 */ /* 0x000fe200078e0a6b */
[----:B------:R-:W-:Y:S01]  /*9f00*/  ISETP.GT.U32.AND P5, PT, R5, R109, PT ;  /* 0x0000006d0500720c */ /* 0x000fe20003fa4070 */
[----:B------:R2:W-:Y:S02]  /*9f10*/  STS.U8 [R51+UR11], R80 ;  /* 0x0000005033007988 */ /* 0x0005e4000800000b */
[----:B--2---:R-:W-:-:S04]  /*9f20*/  IMAD.HI.U32 R80, R6, R3, RZ ;  /* 0x0000000306507227 */ /* 0x004fc800078e00ff */
[----:B------:R-:W-:Y:S02]  /*9f30*/  IMAD.MOV R80, RZ, RZ, -R80 ;  /* 0x000000ffff507224 */ /* 0x000fe400078e0a50 */
[----:B------:R-:W-:Y:S01]  /*9f40*/  @!P4 IMAD.IADD R108, R108, 0x1, -R5 ;  /* 0x000000016c6cc824 */ /* 0x000fe200078e0a05 */
[----:B------:R-:W-:Y:S01]  /*9f50*/  ISETP.GE.AND P4, PT, R2, RZ, PT ;  /* 0x000000ff0200720c */ /* 0x000fe20003f86270 */
[----:B------:R-:W-:Y:S02]  /*9f60*/  IMAD R2, R5, R80, R3 ;  /* 0x0000005005027224 */ /* 0x000fe400078e0203 */
[----:B------:R-:W-:Y:S02]  /*9f70*/  @!P5 IMAD.IADD R109, R109, 0x1, -R5 ;  /* 0x000000016d6dd824 */ /* 0x000fe400078e0a05 */
[----:B------:R-:W-:Y:S01]  /*9f80*/  @!P3 IMAD.MOV R108, RZ, RZ, -R108 ;  /* 0x000000ffff6cb224 */ /* 0x000fe200078e0a6c */
[C---:B------:R-:W-:Y:S01]  /*9f90*/  ISETP.GT.U32.AND P3, PT, R5.reuse, R2, PT ;  /* 0x000000020500720c */ /* 0x040fe20003f64070 */
[----:B------:R-:W-:Y:S01]  /*9fa0*/  VIADD R3, R8, 0x1bc ;  /* 0x000001bc08037836 */ /* 0x000fe20000000000 */
[----:B------:R-:W-:Y:S01]  /*9fb0*/  ISETP.GT.U32.AND P5, PT, R5, R109, PT ;  /* 0x0000006d0500720c */ /* 0x000fe20003fa4070 */
[----:B------:R2:W-:Y:S03]  /*9fc0*/  STS.U8 [R51+UR11+0x100], R20 ;  /* 0x0001001433007988 */ /* 0x0005e6000800000b */
[----:B--2---:R-:W-:-:S07]  /*9fd0*/  IABS R20, R3 ;  /* 0x0000000300147213 */ /* 0x004fce0000000000 */
[----:B------:R-:W-:Y:S02]  /*9fe0*/  @!P3 IMAD.IADD R2, R2, 0x1, -R5 ;  /* 0x000000010202b824 */ /* 0x000fe400078e0a05 */
[----:B------:R-:W-:-:S03]  /*9ff0*/  IMAD.HI.U32 R80, R6, R20, RZ ;  /* 0x0000001406507227 */ /* 0x000fc600078e00ff */
[----:B------:R-:W-:Y:S01]  /*a000*/  ISETP.GT.U32.AND P3, PT, R5, R2, PT ;  /* 0x000000020500720c */ /* 0x000fe20003f64070 */
[----:B------:R-:W-:Y:S01]  /*a010*/  @!P5 IMAD.IADD R109, R109, 0x1, -R5 ;  /* 0x000000016d6dd824 */ /* 0x000fe200078e0a05 */
[----:B------:R-:W-:Y:S01]  /*a020*/  ISETP.GE.AND P5, PT, R3, RZ, PT ;  /* 0x000000ff0300720c */ /* 0x000fe20003fa6270 */
[----:B------:R-:W-:Y:S01]  /*a030*/  IMAD.MOV R80, RZ, RZ, -R80 ;  /* 0x000000ffff507224 */ /* 0x000fe200078e0a50 */
[----:B------:R-:W-:-:S03]  /*a040*/  LOP3.LUT R3, R7, 0x1c4, RZ, 0xfc, !PT ;  /* 0x000001c407037812 */ /* 0x000fc600078efcff */
[C---:B------:R-:W-:Y:S01]  /*a050*/  IMAD R20, R5.reuse, R80, R20 ;  /* 0x0000005005147224 */ /* 0x040fe200078e0214 */
[----:B------:R-:W-:Y:S01]  /*a060*/  IABS R80, R3 ;  /* 0x0000000300507213 */ /* 0x000fe20000000000 */
[----:B------:R2:W-:Y:S04]  /*a070*/  STS.U8 [R51+UR11+0x200], R19 ;  /* 0x0002001333007988 */ /* 0x0005e8000800000b */
[----:B------:R-:W-:Y:S02]  /*a080*/  @!P3 IMAD.IADD R2, R2, 0x1, -R5 ;  /* 0x000000010202b824 */ /* 0x000fe400078e0a05 */
[----:B------:R-:W-:Y:S02]  /*a090*/  @!P6 IMAD.MOV R109, RZ, RZ, -R109 ;  /* 0x000000ffff6de224 */ /* 0x000fe400078e0a6d */
[----:B--2---:R-:W-:Y:S01]  /*a0a0*/  IMAD.HI.U32 R19, R6, R80, RZ ;  /* 0x0000005006137227 */ /* 0x004fe200078e00ff */
[----:B------:R-:W-:-:S03]  /*a0b0*/  ISETP.GT.U32.AND P6, PT, R5, R20, PT ;  /* 0x000000140500720c */ /* 0x000fc60003fc4070 */
[----:B------:R-:W-:Y:S01]  /*a0c0*/  IMAD.MOV R19, RZ, RZ, -R19 ;  /* 0x000000ffff137224 */ /* 0x000fe200078e0a13 */
[----:B------:R2:W-:Y:S03]  /*a0d0*/  STS.U8 [R51+UR11+0x300], R18 ;  /* 0x0003001233007988 */ /* 0x0005e6000800000b */
[----:B------:R-:W-:Y:S02]  /*a0e0*/  IMAD R19, R5, R19, R80 ;  /* 0x0000001305137224 */ /* 0x000fe400078e0250 */
[----:B--2---:R-:W-:-:S04]  /*a0f0*/  IMAD.MOV.U32 R18, RZ, RZ, R2 ;  /* 0x000000ffff127224 */ /* 0x004fc800078e0002 */
[----:B------:R-:W-:Y:S01]  /*a100*/  @!P4 IMAD.MOV R18, RZ, RZ, -R18 ;  /* 0x000000ffff12c224 */ /* 0x000fe200078e0a12 */
[----:B------:R-:W-:Y:S01]  /*a110*/  ISETP.GT.U32.AND P4, PT, R5, R19, PT ;  /* 0x000000130500720c */ /* 0x000fe20003f84070 */
[----:B------:R-:W-:Y:S01]  /*a120*/  @!P6 IMAD.IADD R20, R20, 0x1, -R5 ;  /* 0x000000011414e824 */ /* 0x000fe200078e0a05 */
[----:B------:R-:W-:Y:S02]  /*a130*/  ISETP.GE.AND P3, PT, R3, RZ, PT ;  /* 0x000000ff0300720c */ /* 0x000fe40003f66270 */
[----:B------:R-:W-:Y:S02]  /*a140*/  LOP3.LUT R3, R7, 0x1cc, RZ, 0xfc, !PT ;  /* 0x000001cc07037812 */ /* 0x000fe400078efcff */
[----:B------:R-:W-:Y:S02]  /*a150*/  ISETP.GT.U32.AND P6, PT, R5, R20, PT ;  /* 0x000000140500720c */ /* 0x000fe40003fc4070 */
[----:B------:R-:W-:-:S05]  /*a160*/  IABS R80, R3 ;  /* 0x0000000300507213 */ /* 0x000fca0000000000 */
[----:B------:R-:W-:Y:S02]  /*a170*/  @!P4 IMAD.IADD R19, R19, 0x1, -R5 ;  /* 0x000000011313c824 */ /* 0x000fe400078e0a05 */
[----:B------:R-:W-:-:S03]  /*a180*/  IMAD.HI.U32 R2, R6, R80, RZ ;  /* 0x0000005006027227 */ /* 0x000fc600078e00ff */
[----:B------:R-:W-:Y:S01]  /*a190*/  ISETP.GT.U32.AND P4, PT, R5, R19, PT ;  /* 0x000000130500720c */ /* 0x000fe20003f84070 */
[----:B------:R-:W-:Y:S02]  /*a1a0*/  IMAD.MOV R2, RZ, RZ, -R2 ;  /* 0x000000ffff027224 */ /* 0x000fe400078e0a02 */
[----:B------:R-:W-:Y:S01]  /*a1b0*/  @!P6 IMAD.IADD R20, R20, 0x1, -R5 ;  /* 0x000000011414e824 */ /* 0x000fe200078e0a05 */
[----:B------:R-:W-:Y:S01]  /*a1c0*/  ISETP.GE.AND P6, PT, R3, RZ, PT ;  /* 0x000000ff0300720c */ /* 0x000fe20003fc6270 */
[----:B------:R-:W-:-:S08]  /*a1d0*/  IMAD R3, R5, R2, R80 ;  /* 0x0000000205037224 */ /* 0x000fd000078e0250 */
[----:B------:R-:W-:Y:S01]  /*a1e0*/  @!P4 IMAD.IADD R19, R19, 0x1, -R5 ;  /* 0x000000011313c824 */ /* 0x000fe200078e0a05 */
[----:B------:R-:W-:Y:S01]  /*a1f0*/  ISETP.GT.U32.AND P4, PT, R5, R3, PT ;  /* 0x000000030500720c */ /* 0x000fe20003f84070 */
[----:B------:R-:W-:Y:S01]  /*a200*/  VIADD R110, R8, 0x1dc ;  /* 0x000001dc086e7836 */ /* 0x000fe20000000000 */
[----:B------:R-:W-:-:S11]  /*a210*/  LOP3.LUT R80, R7, 0x1d4, RZ, 0xfc, !PT ;  /* 0x000001d407507812 */ /* 0x000fd600078efcff */
[----:B------:R-:W-:Y:S01]  /*a220*/  @!P4 IMAD.IADD R3, R3, 0x1, -R5 ;  /* 0x000000010303c824 */ /* 0x000fe200078e0a05 */
[----:B------:R-:W-:-:S04]  /*a230*/  IABS R111, R110 ;  /* 0x0000006e006f7213 */ /* 0x000fc80000000000 */
[----:B------:R-:W-:Y:S01]  /*a240*/  ISETP.GT.U32.AND P4, PT, R5, R3, PT ;  /* 0x000000030500720c */ /* 0x000fe20003f84070 */
[----:B------:R-:W-:Y:S01]  /*a250*/  IMAD.MOV.U32 R8, RZ, RZ, R19 ;  /* 0x000000ffff087224 */ /* 0x000fe200078e0013 */
[----:B------:R-:W-:Y:S01]  /*a260*/  IABS R2, R80 ;  /* 0x0000005000027213 */ /* 0x000fe20000000000 */
[----:B------:R-:W-:Y:S01]  /*a270*/  IMAD.HI.U32 R19, R6, R111, RZ ;  /* 0x0000006f06137227 */ /* 0x000fe200078e00ff */
[----:B------:R2:W-:Y:S03]  /*a280*/  STS.U8 [R51+UR11+0x400], R17 ;  /* 0x0004001133007988 */ /* 0x0005e6000800000b */
[----:B------:R-:W-:Y:S01]  /*a290*/  IMAD.MOV R19, RZ, RZ, -R19 ;  /* 0x000000ffff137224 */ /* 0x000fe200078e0a13 */
[----:B------:R3:W-:Y:S05]  /*a2a0*/  STS.U8 [R51+UR11+0x500], R15 ;  /* 0x0005000f33007988 */ /* 0x0007ea000800000b */
[----:B------:R-:W-:-:S02]  /*a2b0*/  @!P4 IMAD.IADD R3, R3, 0x1, -R5 ;  /* 0x000000010303c824 */ /* 0x000fc400078e0a05 */
[----:B--2---:R-:W-:Y:S01]  /*a2c0*/  IMAD.HI.U32 R17, R6, R2, RZ ;  /* 0x0000000206117227 */ /* 0x004fe200078e00ff */
[----:B------:R-:W-:-:S03]  /*a2d0*/  ISETP.GE.AND P4, PT, R110, RZ, PT ;  /* 0x000000ff6e00720c */ /* 0x000fc60003f86270 */
[C---:B------:R-:W-:Y:S02]  /*a2e0*/  IMAD R110, R5.reuse, R19, R111 ;  /* 0x00000013056e7224 */ /* 0x040fe400078e026f */
[----:B---3--:R-:W-:Y:S02]  /*a2f0*/  IMAD.MOV.U32 R15, RZ, RZ, R3 ;  /* 0x000000ffff0f7224 */ /* 0x008fe400078e0003 */
[----:B------:R-:W-:Y:S02]  /*a300*/  IMAD.MOV R17, RZ, RZ, -R17 ;  /* 0x000000ffff117224 */ /* 0x000fe400078e0a11 */
[----:B------:R-:W-:Y:S01]  /*a310*/  @!P6 IMAD.MOV R15, RZ, RZ, -R15 ;  /* 0x000000ffff0fe224 */ /* 0x000fe200078e0a0f */
[C---:B------:R-:W-:Y:S01]  /*a320*/  ISETP.GT.U32.AND P6, PT, R5.reuse, R110, PT ;  /* 0x0000006e0500720c */ /* 0x040fe20003fc4070 */
[----:B------:R-:W-:Y:S02]  /*a330*/  IMAD R2, R5, R17, R2 ;  /* 0x0000001105027224 */ /* 0x000fe400078e0202 */
[----:B------:R-:W-:-:S03]  /*a340*/  @!P3 IMAD.MOV R8, RZ, RZ, -R8 ;  /* 0x000000ffff08b224 */ /* 0x000fc600078e0a08 */
[----:B------:R-:W-:Y:S02]  /*a350*/  ISETP.GT.U32.AND P3, PT, R5, R2, PT ;  /* 0x000000020500720c */ /* 0x000fe40003f64070 */
[----:B------:R-:W-:Y:S01]  /*a360*/  LOP3.LUT R19, R7, 0x1e4, RZ, 0xfc, !PT ;  /* 0x000001e407137812 */ /* 0x000fe200078efcff */
[----:B------:R-:W-:-:S03]  /*a370*/  IMAD.MOV.U32 R17, RZ, RZ, R20 ;  /* 0x000000ffff117224 */ /* 0x000fc600078e0014 */
[----:B------:R-:W-:Y:S01]  /*a380*/  IABS R20, R19 ;  /* 0x0000001300147213 */ /* 0x000fe20000000000 */
[----:B------:R-:W-:-:S04]  /*a390*/  @!P6 IMAD.IADD R110, R110, 0x1, -R5 ;  /* 0x000000016e6ee824 */ /* 0x000fc800078e0a05 */
[----:B------:R-:W-:Y:S01]  /*a3a0*/  IMAD.HI.U32 R3, R6, R20, RZ ;  /* 0x0000001406037227 */ /* 0x000fe200078e00ff */
[----:B------:R-:W-:-:S03]  /*a3b0*/  ISETP.GT.U32.AND P6, PT, R5, R110, PT ;  /* 0x0000006e0500720c */ /* 0x000fc60003fc4070 */
[----:B------:R-:W-:Y:S02]  /*a3c0*/  @!P3 IMAD.IADD R2, R2, 0x1, -R5 ;  /* 0x000000010202b824 */ /* 0x000fe400078e0a05 */
[----:B------:R-:W-:-:S03]  /*a3d0*/  IMAD.MOV R3, RZ, RZ, -R3 ;  /* 0x000000ffff037224 */ /* 0x000fc600078e0a03 */
[C---:B------:R-:W-:Y:S01]  /*a3e0*/  ISETP.GT.U32.AND P3, PT, R5.reuse, R2, PT ;  /* 0x000000020500720c */ /* 0x040fe20003f64070 */
[----:B------:R-:W-:Y:S01]  /*a3f0*/  @!P5 IMAD.MOV R17, RZ, RZ, -R17 ;  /* 0x000000ffff11d224 */ /* 0x000fe200078e0a11 */
[----:B------:R-:W-:Y:S01]  /*a400*/  ISETP.GE.AND P5, PT, R80, RZ, PT ;  /* 0x000000ff5000720c */ /* 0x000fe20003fa6270 */
[----:B------:R-:W-:Y:S02]  /*a410*/  IMAD R80, R5, R3, R20 ;  /* 0x0000000305507224 */ /* 0x000fe400078e0214 */
[----:B------:R-:W-:-:S03]  /*a420*/  @!P6 IMAD.IADD R110, R110, 0x1, -R5 ;  /* 0x000000016e6ee824 */ /* 0x000fc600078e0a05 */
[----:B------:R-:W-:-:S05]  /*a430*/  ISETP.GT.U32.AND P6, PT, R5, R80, PT ;  /* 0x000000500500720c */ /* 0x000fca0003fc4070 */
[--C-:B------:R-:W-:Y:S01]  /*a440*/  @!P3 IMAD.IADD R2, R2, 0x1, -R5.reuse ;  /* 0x000000010202b824 */ /* 0x100fe200078e0a05 */
[----:B------:R-:W-:Y:S02]  /*a450*/  ISETP.GE.AND P3, PT, R19, RZ, PT ;  /* 0x000000ff1300720c */ /* 0x000fe40003f66270 */
[----:B------:R-:W-:Y:S01]  /*a460*/  LOP3.LUT R19, R7, 0x1ec, RZ, 0xfc, !PT ;  /* 0x000001ec07137812 */ /* 0x000fe200078efcff */
[----:B------:R2:W-:Y:S04]  /*a470*/  STS.U8 [R51+UR11+0x600], R14 ;  /* 0x0006000e33007988 */ /* 0x0005e8000800000b */
[----:B------:R-:W-:Y:S01]  /*a480*/  @!P6 IMAD.IADD R80, R80, 0x1, -R5 ;  /* 0x000000015050e824 */ /* 0x000fe200078e0a05 */
[----:B--2---:R-:W-:-:S04]  /*a490*/  IABS R14, R19 ;  /* 0x00000013000e7213 */ /* 0x004fc80000000000 */
[----:B------:R-:W-:Y:S01]  /*a4a0*/  ISETP.GT.U32.AND P6, PT, R5, R80, PT ;  /* 0x000000500500720c */ /* 0x000fe20003fc4070 */
[----:B------:R-:W-:-:S04]  /*a4b0*/  IMAD.HI.U32 R3, R6, R14, RZ ;  /* 0x0000000e06037227 */ /* 0x000fc800078e00ff */
[----:B------:R-:W-:-:S04]  /*a4c0*/  IMAD.MOV R3, RZ, RZ, -R3 ;  /* 0x000000ffff037224 */ /* 0x000fc800078e0a03 */
[----:B------:R-:W-:Y:S01]  /*a4d0*/  IMAD R14, R5, R3, R14 ;  /* 0x00000003050e7224 */ /* 0x000fe200078e020e */
[----:B------:R-:W-:-:S03]  /*a4e0*/  LOP3.LUT R3, R7, 0x1f4, RZ, 0xfc, !PT ;  /* 0x000001f407037812 */ /* 0x000fc600078efcff */
[----:B------:R-:W-:Y:S01]  /*a4f0*/  @!P6 IMAD.IADD R80, R80, 0x1, -R5 ;  /* 0x000000015050e824 */ /* 0x000fe200078e0a05 */
[----:B------:R-:W-:Y:S02]  /*a500*/  IABS R7, R3 ;  /* 0x0000000300077213 */ /* 0x000fe40000000000 */
[----:B------:R-:W-:-:S03]  /*a510*/  ISETP.GT.U32.AND P6, PT, R5, R14, PT ;  /* 0x0000000e0500720c */ /* 0x000fc60003fc4070 */
[----:B------:R-:W-:-:S04]  /*a520*/  IMAD.HI.U32 R6, R6, R7, RZ ;  /* 0x0000000706067227 */ /* 0x000fc800078e00ff */
[----:B------:R-:W-:-:S04]  /*a530*/  IMAD.MOV R6, RZ, RZ, -R6 ;  /* 0x000000ffff067224 */ /* 0x000fc800078e0a06 */
[----:B------:R-:W-:Y:S02]  /*a540*/  IMAD R6, R5, R6, R7 ;  /* 0x0000000605067224 */ /* 0x000fe400078e0207 */
[----:B------:R-:W-:-:S03]  /*a550*/  @!P6 IMAD.IADD R14, R14, 0x1, -R5 ;  /* 0x000000010e0ee824 */ /* 0x000fc600078e0a05 */
[----:B------:R-:W-:Y:S01]  /*a560*/  ISETP.GT.U32.AND P6, PT, R5, R6, PT ;  /* 0x000000060500720c */ /* 0x000fe20003fc4070 */
[----:B------:R-:W-:-:S04]  /*a570*/  IMAD.MOV.U32 R7, RZ, RZ, R2 ;  /* 0x000000ffff077224 */ /* 0x000fc800078e0002 */
[----:B------:R-:W-:-:S08]  /*a580*/  @!P5 IMAD.MOV R7, RZ, RZ, -R7 ;  /* 0x000000ffff07d224 */ /* 0x000fd000078e0a07 */
[----:B------:R-:W-:Y:S01]  /*a590*/  @!P6 IMAD.IADD R6, R6, 0x1, -R5 ;  /* 0x000000010606e824 */ /* 0x000fe200078e0a05 */
[----:B------:R-:W-:-:S04]  /*a5a0*/  ISETP.GT.U32.AND P6, PT, R5, R14, PT ;  /* 0x0000000e0500720c */ /* 0x000fc80003fc4070 */
[----:B------:R-:W-:Y:S02]  /*a5b0*/  ISETP.GT.U32.AND P5, PT, R5, R6, PT ;  /* 0x000000060500720c */ /* 0x000fe40003fa4070 */
[----:B------:R-:W-:-:S05]  /*a5c0*/  SEL R2, R4, R9, !P2 ;  /* 0x0000000904027207 */ /* 0x000fca0005000000 */
[----:B------:R-:W-:Y:S02]  /*a5d0*/  IMAD R2, R2, UR9, RZ ;  /* 0x0000000902027c24 */ /* 0x000fe4000f8e02ff */
[----:B------:R-:W-:-:S04]  /*a5e0*/  @!P6 IMAD.IADD R14, R14, 0x1, -R5 ;  /* 0x000000010e0ee824 */ /* 0x000fc800078e0a05 */
[----:B------:R-:W-:Y:S01]  /*a5f0*/  @!P5 IMAD.IADD R6, R6, 0x1, -R5 ;  /* 0x000000010606d824 */ /* 0x000fe200078e0a05 */
[C---:B------:R-:W-:Y:S02]  /*a600*/  IADD3 R20, P5, PT, R2.reuse, R84, RZ ;  /* 0x0000005402147210 */ /* 0x040fe40007fbe0ff */
[----:B------:R-:W-:Y:S02]  /*a610*/  ISETP.GE.AND P6, PT, R19, RZ, PT ;  /* 0x000000ff1300720c */ /* 0x000fe40003fc6270 */
[----:B------:R-:W-:Y:S02]  /*a620*/  LEA.HI.X.SX32 R19, R2, R81, 0x1, P5 ;  /* 0x0000005102137211 */ /* 0x000fe400028f0eff */
[----:B------:R-:W-:Y:S01]  /*a630*/  ISETP.GE.AND P5, PT, R3, RZ, PT ;  /* 0x000000ff0300720c */ /* 0x000fe20003fa6270 */
[----:B------:R-:W-:Y:S01]  /*a640*/  @P0 IMAD.MOV.U32 R2, RZ, RZ, R20 ;  /* 0x000000ffff020224 */ /* 0x000fe200078e0014 */
[----:B------:R-:W-:Y:S01]  /*a650*/  PRMT R112, RZ, 0x7610, R112 ;  /* 0x00007610ff707816 */ /* 0x000fe20000000070 */
[----:B------:R-:W-:Y:S01]  /*a660*/  @P0 IMAD.MOV.U32 R3, RZ, RZ, R19 ;  /* 0x000000ffff030224 */ /* 0x000fe200078e0013 */
[----:B------:R-:W-:Y:S01]  /*a670*/  SEL R13, R4, R13, !P2 ;  /* 0x0000000d040d7207 */ /* 0x000fe20005000000 */
[----:B------:R-:W-:-:S02]  /*a680*/  IMAD.MOV.U32 R9, RZ, RZ, R14 ;  /* 0x000000ffff097224 */ /* 0x000fc400078e000e */
[----:B------:R-:W-:Y:S01]  /*a690*/  IMAD.MOV.U32 R14, RZ, RZ, R6 ;  /* 0x000000ffff0e7224 */ /* 0x000fe200078e0006 */
[----:B------:R2:W3:Y:S01]  /*a6a0*/  @P0 LDG.E.U8 R112, desc[UR24][R2.64] ;  /* 0x0000001802700981 */ /* 0x0004e2000c1e1100 */
[----:B------:R-:W-:Y:S01]  /*a6b0*/  @!P6 IMAD.MOV R9, RZ, RZ, -R9 ;  /* 0x000000ffff09e224 */ /* 0x000fe200078e0a09 */
[----:B------:R-:W-:Y:S01]  /*a6c0*/  SEL R10, R4, R10, !P2 ;  /* 0x0000000a040a7207 */ /* 0x000fe20005000000 */
[----:B------:R-:W-:Y:S02]  /*a6d0*/  IMAD R13, R13, UR9, RZ ;  /* 0x000000090d0d7c24 */ /* 0x000fe4000f8e02ff */
[----:B------:R-:W-:Y:S02]  /*a6e0*/  @!P5 IMAD.MOV R14, RZ, RZ, -R14 ;  /* 0x000000ffff0ed224 */ /* 0x000fe400078e0a0e */
[----:B--2---:R-:W-:Y:S02]  /*a6f0*/  IMAD.MOV.U32 R3, RZ, RZ, R110 ;  /* 0x000000ffff037224 */ /* 0x004fe400078e006e */
[----:B------:R-:W-:-:S02]  /*a700*/  IMAD.MOV.U32 R2, RZ, RZ, R80 ;  /* 0x000000ffff027224 */ /* 0x000fc400078e0050 */
[----:B------:R-:W-:Y:S02]  /*a710*/  @!P4 IMAD.MOV R3, RZ, RZ, -R3 ;  /* 0x000000ffff03c224 */ /* 0x000fe400078e0a03 */
[----:B------:R-:W-:Y:S01]  /*a720*/  @!P3 IMAD.MOV R2, RZ, RZ, -R2 ;  /* 0x000000ffff02b224 */ /* 0x000fe200078e0a02 */
[C---:B------:R-:W-:Y:S02]  /*a730*/  SEL R187, R4.reuse, R79, !P2 ;  /* 0x0000004f04bb7207 */ /* 0x040fe40005000000 */
[C---:B------:R-:W-:Y:S02]  /*a740*/  SEL R191, R4.reuse, R78, !P2 ;  /* 0x0000004e04bf7207 */ /* 0x040fe40005000000 */
[C---:B------:R-:W-:Y:S02]  /*a750*/  SEL R195, R4.reuse, R77, !P2 ;  /* 0x0000004d04c37207 */ /* 0x040fe40005000000 */
[C---:B------:R-:W-:Y:S02]  /*a760*/  SEL R199, R4.reuse, R76, !P2 ;  /* 0x0000004c04c77207 */ /* 0x040fe40005000000 */
[----:B------:R-:W-:-:S02]  /*a770*/  SEL R203, R4, R106, !P2 ;  /* 0x0000006a04cb7207 */ /* 0x000fc40005000000 */
[C---:B------:R-:W-:Y:S02]  /*a780*/  SEL R207, R4.reuse, R99, !P2 ;  /* 0x0000006304cf7207 */ /* 0x040fe40005000000 */
        /* <DEDUP_REMOVED lines=53> */
[----:B------:R-:W-:Y:S01]  /*aae0*/  SEL R76, R4, R14, !P2 ;  /* 0x0000000e044c7207 */ /* 0x000fe20005000000 */
[----:B------:R-:W-:Y:S01]  /*aaf0*/  IMAD R10, R10, UR9, RZ ;  /* 0x000000090a0a7c24 */ /* 0x000fe2000f8e02ff */
[CC--:B------:R-:W-:Y:S01]  /*ab00*/  IADD3 R18, P2, PT, R13.reuse, R84.reuse, RZ ;  /* 0x000000540d127210 */ /* 0x0c0fe20007f5e0ff */
[----:B------:R2:W-:Y:S03]  /*ab10*/  STS.U8 [R51+UR11+0x700], R16 ;  /* 0x0007001033007988 */ /* 0x0005e6000800000b */
[----:B------:R-:W-:Y:S01]  /*ab20*/  LEA.HI.X.SX32 R17, R13, R81, 0x1, P2 ;  /* 0x000000510d117211 */ /* 0x000fe200010f0eff */
[----:B------:R-:W-:Y:S01]  /*ab30*/  @P0 IMAD.MOV.U32 R2, RZ, RZ, R18 ;  /* 0x000000ffff020224 */ /* 0x000fe200078e0012 */
[----:B------:R-:W-:Y:S02]  /*ab40*/  PRMT R113, RZ, 0x7610, R113 ;  /* 0x00007610ff717816 */ /* 0x000fe40000000071 */
[----:B--2---:R-:W-:Y:S01]  /*ab50*/  IADD3 R16, P2, PT, R10, R84, RZ ;  /* 0x000000540a107210 */ /* 0x004fe20007f5e0ff */
[----:B------:R-:W-:-:S03]  /*ab60*/  @P0 IMAD.MOV.U32 R3, RZ, RZ, R17 ;  /* 0x000000ffff030224 */ /* 0x000fc600078e0011 */
[----:B------:R-:W-:Y:S02]  /*ab70*/  LEA.HI.X.SX32 R15, R10, R81, 0x1, P2 ;  /* 0x000000510a0f7211 */ /* 0x000fe400010f0eff */
[----:B------:R2:W4:Y:S01]  /*ab80*/  @P0 LDG.E.U8 R113, desc[UR24][R2.64] ;  /* 0x0000001802710981 */ /* 0x000522000c1e1100 */
[----:B------:R-:W-:Y:S01]  /*ab90*/  PRMT R116, RZ, 0x7610, R116 ;  /* 0x00007610ff747816 */ /* 0x000fe20000000074 */
[----:B--2---:R-:W-:Y:S02]  /*aba0*/  @P0 IMAD.MOV.U32 R2, RZ, RZ, R16 ;  /* 0x000000ffff020224 */ /* 0x004fe400078e0010 */
[----:B------:R-:W-:-:S05]  /*abb0*/  @P0 IMAD.MOV.U32 R3, RZ, RZ, R15 ;  /* 0x000000ffff030224 */ /* 0x000fca00078e000f */
[----:B------:R2:W5:Y:S01]  /*abc0*/  @P0 LDG.E.U8 R116, desc[UR24][R2.64] ;  /* 0x0000001802740981 */ /* 0x000562000c1e1100 */
[----:B------:R-:W-:Y:S02]  /*abd0*/  IMAD R12, R12, UR9, RZ ;  /* 0x000000090c0c7c24 */ /* 0x000fe4000f8e02ff */
[----:B------:R-:W-:-:S03]  /*abe0*/  IMAD R11, R11, UR9, RZ ;  /* 0x000000090b0b7c24 */ /* 0x000fc6000f8e02ff */
[----:B------:R-:W-:Y:S01]  /*abf0*/  IADD3 R14, P2, PT, R12, R84, RZ ;  /* 0x000000540c0e7210 */ /* 0x000fe20007f5e0ff */
[----:B------:R-:W-:-:S03]  /*ac00*/  IMAD R115, R115, UR9, RZ ;  /* 0x0000000973737c24 */ /* 0x000fc6000f8e02ff */
[-C--:B------:R-:W-:Y:S02]  /*ac10*/  LEA.HI.X.SX32 R13, R12, R81.reuse, 0x1, P2 ;  /* 0x000000510c0d7211 */ /* 0x080fe400010f0eff */
[CC--:B------:R-:W-:Y:S01]  /*ac20*/  IADD3 R12, P2, PT, R11.reuse, R84.reuse, RZ ;  /* 0x000000540b0c7210 */ /* 0x0c0fe20007f5e0ff */
[----:B--2---:R-:W-:Y:S01]  /*ac30*/  @P0 IMAD.MOV.U32 R2, RZ, RZ, R14 ;  /* 0x000000ffff020224 */ /* 0x004fe200078e000e */
[----:B------:R-:W-:Y:S01]  /*ac40*/  PRMT R118, RZ, 0x7610, R118 ;  /* 0x00007610ff767816 */ /* 0x000fe20000000076 */
[----:B------:R-:W-:Y:S01]  /*ac50*/  @P0 IMAD.MOV.U32 R3, RZ, RZ, R13 ;  /* 0x000000ffff030224 */ /* 0x000fe200078e000d */
[----:B------:R-:W-:Y:S01]  /*ac60*/  LEA.HI.X.SX32 R11, R11, R81, 0x1, P2 ;  /* 0x000000510b0b7211 */ /* 0x000fe200010f0eff */
[----:B------:R-:W-:Y:S01]  /*ac70*/  IMAD R6, R6, UR9, RZ ;  /* 0x0000000906067c24 */ /* 0x000fe2000f8e02ff */
[----:B------:R-:W-:Y:S02]  /*ac80*/  IADD3 R10, P2, PT, R115, R84, RZ ;  /* 0x00000054730a7210 */ /* 0x000fe40007f5e0ff */
[----:B------:R2:W3:Y:S01]  /*ac90*/  @P0 LDG.E.U8 R118, desc[UR24][R2.64] ;  /* 0x0000001802760981 */ /* 0x0004e2000c1e1100 */
[----:B------:R-:W-:-:S02]  /*aca0*/  PRMT R117, RZ, 0x7610, R117 ;  /* 0x00007610ff757816 */ /* 0x000fc40000000075 */
[-C--:B------:R-:W-:Y:S01]  /*acb0*/  LEA.HI.X.SX32 R9, R115, R81.reuse, 0x1, P2 ;  /* 0x0000005173097211 */ /* 0x080fe200010f0eff */
[----:B------:R-:W-:Y:S01]  /*acc0*/  IMAD R5, R5, UR9, RZ ;  /* 0x0000000905057c24 */ /* 0x000fe2000f8e02ff */
[CC--:B------:R-:W-:Y:S01]  /*acd0*/  IADD3 R8, P2, PT, R6.reuse, R84.reuse, RZ ;  /* 0x0000005406087210 */ /* 0x0c0fe20007f5e0ff */
[----:B--2---:R-:W-:Y:S02]  /*ace0*/  @P0 IMAD.MOV.U32 R2, RZ, RZ, R12 ;  /* 0x000000ffff020224 */ /* 0x004fe400078e000c */
[----:B------:R-:W-:Y:S01]  /*acf0*/  @P0 IMAD.MOV.U32 R3, RZ, RZ, R11 ;  /* 0x000000ffff030224 */ /* 0x000fe200078e000b */
[----:B------:R-:W-:Y:S02]  /*ad00*/  PRMT R114, RZ, 0x7610, R114 ;  /* 0x00007610ff727816 */ /* 0x000fe40000000072 */
[----:B------:R-:W-:Y:S02]  /*ad10*/  LEA.HI.X.SX32 R7, R6, R81, 0x1, P2 ;  /* 0x0000005106077211 */ /* 0x000fe400010f0eff */
[----:B------:R2:W3:Y:S01]  /*ad20*/  @P0 LDG.E.U8 R117, desc[UR24][R2.64] ;  /* 0x0000001802750981 */ /* 0x0004e2000c1e1100 */
[----:B------:R-:W-:-:S02]  /*ad30*/  IADD3 R6, P2, PT, R5, R84, RZ ;  /* 0x0000005405067210 */ /* 0x000fc40007f5e0ff */
[----:B------:R-:W-:Y:S01]  /*ad40*/  PRMT R115, RZ, 0x7610, R115 ;  /* 0x00007610ff737816 */ /* 0x000fe20000000073 */
[----:B--2---:R-:W-:Y:S02]  /*ad50*/  @P0 IMAD.MOV.U32 R2, RZ, RZ, R10 ;  /* 0x000000ffff020224 */ /* 0x004fe400078e000a */
[----:B------:R-:W-:Y:S01]  /*ad60*/  @P0 IMAD.MOV.U32 R3, RZ, RZ, R9 ;  /* 0x000000ffff030224 */ /* 0x000fe200078e0009 */
[----:B------:R-:W-:Y:S01]  /*ad70*/  LEA.HI.X.SX32 R5, R5, R81, 0x1, P2 ;  /* 0x0000005105057211 */ /* 0x000fe200010f0eff */
[----:B------:R-:W-:-:S03]  /*ad80*/  IMAD R80, R80, UR9, RZ ;  /* 0x0000000950507c24 */ /* 0x000fc6000f8e02ff */
[----:B------:R2:W3:Y:S01]  /*ad90*/  @P0 LDG.E.U8 R114, desc[UR24][R2.64] ;  /* 0x0000001802720981 */ /* 0x0004e2000c1e1100 */
[----:B------:R-:W-:Y:S02]  /*ada0*/  PRMT R110, RZ, 0x7610, R110 ;  /* 0x00007610ff6e7816 */ /* 0x000fe4000000006e */
[----:B------:R-:W-:Y:S01]  /*adb0*/  IADD3 R4, P2, PT, R80, R84, RZ ;  /* 0x0000005450047210 */ /* 0x000fe20007f5e0ff */
[----:B--2---:R-:W-:Y:S02]  /*adc0*/  @P0 IMAD.MOV.U32 R2, RZ, RZ, R8 ;  /* 0x000000ffff020224 */ /* 0x004fe400078e0008 */
[----:B------:R-:W-:-:S05]  /*add0*/  @P0 IMAD.MOV.U32 R3, RZ, RZ, R7 ;  /* 0x000000ffff030224 */ /* 0x000fca00078e0007 */
[----:B------:R2:W3:Y:S01]  /*ade0*/  @P0 LDG.E.U8 R115, desc[UR24][R2.64] ;  /* 0x0000001802730981 */ /* 0x0004e2000c1e1100 */
[----:B------:R-:W-:Y:S01]  /*adf0*/  PRMT R111, RZ, 0x7610, R111 ;  /* 0x00007610ff6f7816 */ /* 0x000fe2000000006f */
[----:B------:R-:W-:Y:S02]  /*ae00*/  IMAD R119, R119, UR9, RZ ;  /* 0x0000000977777c24 */ /* 0x000fe4000f8e02ff */
[----:B--2---:R-:W-:Y:S02]  /*ae10*/  @P0 IMAD.MOV.U32 R2, RZ, RZ, R6 ;  /* 0x000000ffff020224 */ /* 0x004fe400078e0006 */
[----:B------:R-:W-:-:S05]  /*ae20*/  @P0 IMAD.MOV.U32 R3, RZ, RZ, R5 ;  /* 0x000000ffff030224 */ /* 0x000fca00078e0005 */
[----:B------:R2:W3:Y:S01]  /*ae30*/  @P0 LDG.E.U8 R110, desc[UR24][R2.64] ;  /* 0x00000018026e0981 */ /* 0x0004e2000c1e1100 */
[----:B------:R-:W-:Y:S01]  /*ae40*/  IMAD R135, R135, UR9, RZ ;  /* 0x0000000987877c24 */ /* 0x000fe2000f8e02ff */
[----:B--2---:R-:W-:Y:S01]  /*ae50*/  LEA.HI.X.SX32 R3, R80, R81, 0x1, P2 ;  /* 0x0000005150037211 */ /* 0x004fe200010f0eff */
[----:B------:R-:W-:-:S05]  /*ae60*/  @P0 IMAD.MOV.U32 R2, RZ, RZ, R4 ;  /* 0x000000ffff020224 */ /* 0x000fca00078e0004 */
[----:B------:R2:W3:Y:S01]  /*ae70*/  @P0 LDG.E.U8 R111, desc[UR24][R2.64] ;  /* 0x00000018026f0981 */ /* 0x0004e2000c1e1100 */
[----:B------:R-:W-:Y:S01]  /*ae80*/  IMAD R121, R121, UR9, RZ ;  /* 0x0000000979797c24 */ /* 0x000fe2000f8e02ff */
[----:B------:R-:W-:Y:S02]  /*ae90*/  PRMT R94, RZ, 0x7610, R94 ;  /* 0x00007610ff5e7816 */ /* 0x000fe4000000005e */
[----:B--2---:R-:W-:-:S04]  /*aea0*/  IADD3 R2, P2, PT, R119, R84, RZ ;  /* 0x0000005477027210 */ /* 0x004fc80007f5e0ff */
[-C--:B------:R-:W-:Y:S02]  /*aeb0*/  LEA.HI.X.SX32 R96, R119, R81.reuse, 0x1, P2 ;  /* 0x0000005177607211 */ /* 0x080fe400010f0eff */
[C---:B------:R-:W-:Y:S01]  /*aec0*/  IADD3 R80, P2, PT, R135.reuse, R84, RZ ;  /* 0x0000005487507210 */ /* 0x040fe20007f5e0ff */
[----:B------:R2:W-:Y:S04]  /*aed0*/  STS.U8 [R51+UR11+0xb00], R70 ;  /* 0x000b004633007988 */ /* 0x0005e8000800000b */
[----:B------:R0:W-:Y:S01]  /*aee0*/  STS.U8 [R51+UR11+0xd00], R71 ;  /* 0x000d004733007988 */ /* 0x0001e2000800000b */
[----:B------:R-:W-:-:S03]  /*aef0*/  LEA.HI.X.SX32 R97, R135, R81, 0x1, P2 ;  /* 0x0000005187617211 */ /* 0x000fc600010f0eff */
[----:B------:R1:W-:Y:S01]  /*af00*/  STS.U8 [R51+UR11+0x1500], R141 ;  /* 0x0015008d33007988 */ /* 0x0003e2000800000b */
[----:B--2---:R-:W-:Y:S02]  /*af10*/  @P0 IMAD.MOV.U32 R70, RZ, RZ, R2 ;  /* 0x000000ffff460224 */ /* 0x004fe400078e0002 */
[----:B0-----:R-:W-:Y:S01]  /*af20*/  @P0 IMAD.MOV.U32 R71, RZ, RZ, R96 ;  /* 0x000000ffff470224 */ /* 0x001fe200078e0060 */
[----:B------:R0:W-:Y:S01]  /*af30*/  STS.U8 [R51+UR11+0x1200], R144 ;  /* 0x0012009033007988 */ /* 0x0001e2000800000b */
[----:B------:R-:W-:Y:S02]  /*af40*/  IMAD R120, R120, UR9, RZ ;  /* 0x0000000978787c24 */ /* 0x000fe4000f8e02ff */
[----:B-1----:R-:W-:Y:S01]  /*af50*/  IMAD.MOV.U32 R141, RZ, RZ, R79 ;  /* 0x000000ffff8d7224 */ /* 0x002fe200078e004f */
[----:B------:R-:W-:Y:S01]  /*af60*/  IADD3 R79, P2, PT, R121, R84, RZ ;  /* 0x00000054794f7210 */ /* 0x000fe20007f5e0ff */
[----:B------:R1:W2:Y:S01]  /*af70*/  @P0 LDG.E.U8 R94, desc[UR24][R70.64] ;  /* 0x00000018465e0981 */ /* 0x0002a2000c1e1100 */
[----:B------:R-:W-:-:S03]  /*af80*/  PRMT R95, RZ, 0x7610, R95 ;  /* 0x00007610ff5f7816 */ /* 0x000fc6000000005f */
[----:B------:R1:W-:Y:S01]  /*af90*/  STS.U8 [R51+UR11+0x1000], R142 ;  /* 0x0010008e33007988 */ /* 0x0003e2000800000b */
[----:B0-----:R-:W-:Y:S01]  /*afa0*/  IMAD.MOV.U32 R144, RZ, RZ, R98 ;  /* 0x000000ffff907224 */ /* 0x001fe200078e0062 */
[----:B------:R-:W-:Y:S01]  /*afb0*/  LEA.HI.X.SX32 R98, R121, R81, 0x1, P2 ;  /* 0x0000005179627211 */ /* 0x000fe200010f0eff */
[----:B-1----:R-:W-:Y:S02]  /*afc0*/  @P0 IMAD.MOV.U32 R70, RZ, RZ, R80 ;  /* 0x000000ffff460224 */ /* 0x002fe400078e0050 */
[----:B------:R-:W-:Y:S02]  /*afd0*/  @P0 IMAD.MOV.U32 R71, RZ, RZ, R97 ;  /* 0x000000ffff470224 */ /* 0x000fe400078e0061 */
[----:B------:R-:W-:Y:S01]  /*afe0*/  IMAD.MOV.U32 R142, RZ, RZ, R78 ;  /* 0x000000ffff8e7224 */ /* 0x000fe200078e004e */
[----:B------:R-:W-:Y:S01]  /*aff0*/  IADD3 R78, P2, PT, R120, R84, RZ ;  /* 0x00000054784e7210 */ /* 0x000fe20007f5e0ff */
[----:B------:R-:W-:Y:S01]  /*b000*/  IMAD R123, R123, UR9, RZ ;  /* 0x000000097b7b7c24 */ /* 0x000fe2000f8e02ff */
[----:B------:R0:W-:Y:S01]  /*b010*/  STS.U8 [R51+UR11+0x1700], R143 ;  /* 0x0017008f33007988 */ /* 0x0001e2000800000b */
[----:B------:R-:W-:-:S03]  /*b020*/  PRMT R91, RZ, 0x7610, R91 ;  /* 0x00007610ff5b7816 */ /* 0x000fc6000000005b */
[----:B------:R1:W2:Y:S01]  /*b030*/  @P0 LDG.E.U8 R95, desc[UR24][R70.64] ;  /* 0x00000018465f0981 */ /* 0x0002a2000c1e1100 */
[----:B------:R-:W-:-:S03]  /*b040*/  IMAD R122, R122, UR9, RZ ;  /* 0x000000097a7a7c24 */ /* 0x000fc6000f8e02ff */
[----:B------:R1:W-:Y:S01]  /*b050*/  STS.U8 [R51+UR11+0x1300], R139 ;  /* 0x0013008b33007988 */ /* 0x0003e2000800000b */
[----:B0-----:R-:W-:Y:S01]  /*b060*/  IMAD.MOV.U32 R143, RZ, RZ, R99 ;  /* 0x000000ffff8f7224 */ /* 0x001fe200078e0063 */
[----:B------:R-:W-:Y:S01]  /*b070*/  LEA.HI.X.SX32 R99, R120, R81, 0x1, P2 ;  /* 0x0000005178637211 */ /* 0x000fe200010f0eff */
[----:B-1----:R-:W-:Y:S02]  /*b080*/  @P0 IMAD.MOV.U32 R70, RZ, RZ, R79 ;  /* 0x000000ffff460224 */ /* 0x002fe400078e004f */
[----:B------:R-:W-:Y:S02]  /*b090*/  @P0 IMAD.MOV.U32 R71, RZ, RZ, R98 ;  /* 0x000000ffff470224 */ /* 0x000fe400078e0062 */
[----:B------:R-:W-:Y:S01]  /*b0a0*/  IMAD.MOV.U32 R139, RZ, RZ, R77 ;  /* 0x000000ffff8b7224 */ /* 0x000fe200078e004d */
[----:B------:R-:W-:Y:S02]  /*b0b0*/  IADD3 R77, P2, PT, R123, R84, RZ ;  /* 0x000000547b4d7210 */ /* 0x000fe40007f5e0ff */
[----:B------:R0:W2:Y:S01]  /*b0c0*/  @P0 LDG.E.U8 R91, desc[UR24][R70.64] ;  /* 0x00000018465b0981 */ /* 0x0000a2000c1e1100 */
[----:B------:R-:W-:-:S02]  /*b0d0*/  PRMT R92, RZ, 0x7610, R92 ;  /* 0x00007610ff5c7816 */ /* 0x000fc4000000005c */
[----:B------:R-:W-:Y:S01]  /*b0e0*/  LEA.HI.X.SX32 R100, R123, R81, 0x1, P2 ;  /* 0x000000517b647211 */ /* 0x000fe200010f0eff */
[----:B------:R1:W-:Y:S01]  /*b0f0*/  STS.U8 [R51+UR11+0xc00], R138 ;  /* 0x000c008a33007988 */ /* 0x0003e2000800000b */
[----:B------:R-:W-:Y:S02]  /*b100*/  IMAD R125, R125, UR9, RZ ;  /* 0x000000097d7d7c24 */ /* 0x000fe4000f8e02ff */
[----:B0-----:R-:W-:Y:S02]  /*b110*/  @P0 IMAD.MOV.U32 R70, RZ, RZ, R78 ;  /* 0x000000ffff460224 */ /* 0x001fe400078e004e */
[----:B------:R-:W-:Y:S02]  /*b120*/  @P0 IMAD.MOV.U32 R71, RZ, RZ, R99 ;  /* 0x000000ffff470224 */ /* 0x000fe400078e0063 */
[----:B-1----:R-:W-:Y:S01]  /*b130*/  IMAD.MOV.U32 R138, RZ, RZ, R76 ;  /* 0x000000ffff8a7224 */ /* 0x002fe200078e004c */
[----:B------:R-:W-:Y:S02]  /*b140*/  IADD3 R76, P2, PT, R122, R84, RZ ;  /* 0x000000547a4c7210 */ /* 0x000fe40007f5e0ff */
[----:B------:R0:W2:Y:S01]  /*b150*/  @P0 LDG.E.U8 R92, desc[UR24][R70.64] ;  /* 0x00000018465c0981 */ /* 0x0000a2000c1e1100 */
[----:B------:R-:W-:-:S02]  /*b160*/  PRMT R89, RZ, 0x7610, R89 ;  /* 0x00007610ff597816 */ /* 0x000fc40000000059 */
[-C--:B------:R-:W-:Y:S01]  /*b170*/  LEA.HI.X.SX32 R101, R122, R81.reuse, 0x1, P2 ;  /* 0x000000517a657211 */ /* 0x080fe200010f0eff */
[----:B------:R1:W-:Y:S01]  /*b180*/  STS.U8 [R51+UR11+0x1100], R75 ;  /* 0x0011004b33007988 */ /* 0x0003e2000800000b */
[----:B------:R-:W-:Y:S02]  /*b190*/  IMAD R124, R124, UR9, RZ ;  /* 0x000000097c7c7c24 */ /* 0x000fe4000f8e02ff */
[----:B0-----:R-:W-:Y:S02]  /*b1a0*/  @P0 IMAD.MOV.U32 R70, RZ, RZ, R77 ;  /* 0x000000ffff460224 */ /* 0x001fe400078e004d */
[----:B------:R-:W-:Y:S01]  /*b1b0*/  @P0 IMAD.MOV.U32 R71, RZ, RZ, R100 ;  /* 0x000000ffff470224 */ /* 0x000fe200078e0064 */
[C---:B-1----:R-:W-:Y:S02]  /*b1c0*/  IADD3 R75, P2, PT, R125.reuse, R84, RZ ;  /* 0x000000547d4b7210 */ /* 0x042fe40007f5e0ff */
[----:B------:R-:W-:Y:S02]  /*b1d0*/  PRMT R90, RZ, 0x7610, R90 ;  /* 0x00007610ff5a7816 */ /* 0x000fe4000000005a */
[----:B------:R0:W2:Y:S01]  /*b1e0*/  @P0 LDG.E.U8 R89, desc[UR24][R70.64] ;  /* 0x0000001846590981 */ /* 0x0000a2000c1e1100 */
[----:B------:R-:W-:Y:S01]  /*b1f0*/  LEA.HI.X.SX32 R102, R125, R81, 0x1, P2 ;  /* 0x000000517d667211 */ /* 0x000fe200010f0eff */
[----:B------:R-:W-:-:S02]  /*b200*/  IMAD R127, R127, UR9, RZ ;  /* 0x000000097f7f7c24 */ /* 0x000fc4000f8e02ff */
[----:B------:R1:W-:Y:S01]  /*b210*/  STS.U8 [R51+UR11+0xa00], R74 ;  /* 0x000a004a33007988 */ /* 0x0003e2000800000b */
[----:B------:R-:W-:Y:S01]  /*b220*/  PRMT R87, RZ, 0x7610, R87 ;  /* 0x00007610ff577816 */ /* 0x000fe20000000057 */
[----:B0-----:R-:W-:Y:S02]  /*b230*/  @P0 IMAD.MOV.U32 R70, RZ, RZ, R76 ;  /* 0x000000ffff460224 */ /* 0x001fe400078e004c */
[----:B------:R-:W-:Y:S01]  /*b240*/  @P0 IMAD.MOV.U32 R71, RZ, RZ, R101 ;  /* 0x000000ffff470224 */ /* 0x000fe200078e0065 */
[----:B-1----:R-:W-:-:S04]  /*b250*/  IADD3 R74, P2, PT, R124, R84, RZ ;  /* 0x000000547c4a7210 */ /* 0x002fc80007f5e0ff */
[----:B------:R0:W2:Y:S01]  /*b260*/  @P0 LDG.E.U8 R90, desc[UR24][R70.64] ;  /* 0x00000018465a0981 */ /* 0x0000a2000c1e1100 */
[----:B------:R-:W-:Y:S01]  /*b270*/  LEA.HI.X.SX32 R103, R124, R81, 0x1, P2 ;  /* 0x000000517c677211 */ /* 0x000fe200010f0eff */
[----:B------:R-:W-:Y:S02]  /*b280*/  IMAD R126, R126, UR9, RZ ;  /* 0x000000097e7e7c24 */ /* 0x000fe4000f8e02ff */
[----:B------:R1:W-:Y:S01]  /*b290*/  STS.U8 [R51+UR11+0xf00], R73 ;  /* 0x000f004933007988 */ /* 0x0003e2000800000b */
[----:B------:R-:W-:Y:S01]  /*b2a0*/  PRMT R88, RZ, 0x7610, R88 ;  /* 0x00007610ff587816 */ /* 0x000fe20000000058 */
[----:B0-----:R-:W-:Y:S02]  /*b2b0*/  @P0 IMAD.MOV.U32 R70, RZ, RZ, R75 ;  /* 0x000000ffff460224 */ /* 0x001fe400078e004b */
[----:B------:R-:W-:Y:S01]  /*b2c0*/  @P0 IMAD.MOV.U32 R71, RZ, RZ, R102 ;  /* 0x000000ffff470224 */ /* 0x000fe200078e0066 */
[----:B-1----:R-:W-:Y:S01]  /*b2d0*/  IADD3 R73, P2, PT, R127, R84, RZ ;  /* 0x000000547f497210 */ /* 0x002fe20007f5e0ff */
[----:B------:R0:W-:Y:S04]  /*b2e0*/  STS.U8 [R51+UR11+0x1600], R148 ;  /* 0x0016009433007988 */ /* 0x0001e8000800000b */
[----:B------:R1:W2:Y:S01]  /*b2f0*/  @P0 LDG.E.U8 R87, desc[UR24][R70.64] ;  /* 0x0000001846570981 */ /* 0x0002a2000c1e1100 */
[----:B------:R-:W-:-:S03]  /*b300*/  PRMT R85, RZ, 0x7610, R85 ;  /* 0x00007610ff557816 */ /* 0x000fc60000000055 */
[----:B------:R1:W-:Y:S01]  /*b310*/  STS.U8 [R51+UR11+0x800], R72 ;  /* 0x0008004833007988 */ /* 0x0003e2000800000b */
[----:B0-----:R-:W-:Y:S01]  /*b320*/  IMAD.MOV.U32 R148, RZ, RZ, R104 ;  /* 0x000000ffff947224 */ /* 0x001fe200078e0068 */
[-C--:B------:R-:W-:Y:S01]  /*b330*/  LEA.HI.X.SX32 R104, R127, R81.reuse, 0x1, P2 ;  /* 0x000000517f687211 */ /* 0x080fe200010f0eff */
[----:B-1----:R-:W-:Y:S02]  /*b340*/  @P0 IMAD.MOV.U32 R70, RZ, RZ, R74 ;  /* 0x000000ffff460224 */ /* 0x002fe400078e004a */
[----:B------:R-:W-:Y:S01]  /*b350*/  @P0 IMAD.MOV.U32 R71, RZ, RZ, R103 ;  /* 0x000000ffff470224 */ /* 0x000fe200078e0067 */
[C---:B------:R-:W-:Y:S01]  /*b360*/  IADD3 R72, P2, PT, R126.reuse, R84, RZ ;  /* 0x000000547e487210 */ /* 0x040fe20007f5e0ff */
[----:B------:R0:W-:Y:S04]  /*b370*/  STS.U8 [R51+UR11+0xe00], R140 ;  /* 0x000e008c33007988 */ /* 0x0001e8000800000b */
[----:B------:R1:W2:Y:S01]  /*b380*/  @P0 LDG.E.U8 R88, desc[UR24][R70.64] ;  /* 0x0000001846580981 */ /* 0x0002a2000c1e1100 */
[----:B------:R-:W-:Y:S01]  /*b390*/  PRMT R86, RZ, 0x7610, R86 ;  /* 0x00007610ff567816 */ /* 0x000fe20000000056 */
[----:B0-----:R-:W-:Y:S01]  /*b3a0*/  IMAD.MOV.U32 R140, RZ, RZ, R105 ;  /* 0x000000ffff8c7224 */ /* 0x001fe200078e0069 */
[----:B------:R-:W-:Y:S01]  /*b3b0*/  LEA.HI.X.SX32 R105, R126, R81, 0x1, P2 ;  /* 0x000000517e697211 */ /* 0x000fe200010f0eff */
[----:B-1----:R-:W-:-:S02]  /*b3c0*/  @P0 IMAD.MOV.U32 R70, RZ, RZ, R73 ;  /* 0x000000ffff460224 */ /* 0x002fc400078e0049 */
[----:B------:R-:W-:-:S05]  /*b3d0*/  @P0 IMAD.MOV.U32 R71, RZ, RZ, R104 ;  /* 0x000000ffff470224 */ /* 0x000fca00078e0068 */
[----:B------:R0:W2:Y:S01]  /*b3e0*/  @P0 LDG.E.U8 R85, desc[UR24][R70.64] ;  /* 0x0000001846550981 */ /* 0x0000a2000c1e1100 */
[----:B------:R-:W-:Y:S02]  /*b3f0*/  IMAD R129, R129, UR9, RZ ;  /* 0x0000000981817c24 */ /* 0x000fe4000f8e02ff */
[----:B0-----:R-:W-:Y:S02]  /*b400*/  @P0 IMAD.MOV.U32 R70, RZ, RZ, R72 ;  /* 0x000000ffff460224 */ /* 0x001fe400078e0048 */
[----:B------:R-:W-:-:S05]  /*b410*/  @P0 IMAD.MOV.U32 R71, RZ, RZ, R105 ;  /* 0x000000ffff470224 */ /* 0x000fca00078e0069 */
[----:B------:R0:W2:Y:S01]  /*b420*/  @P0 LDG.E.U8 R86, desc[UR24][R70.64] ;  /* 0x0000001846560981 */ /* 0x0000a2000c1e1100 */
[----:B------:R-:W-:-:S03]  /*b430*/  IMAD R128, R128, UR9, RZ ;  /* 0x0000000980807c24 */ /* 0x000fc6000f8e02ff */
[----:B------:R1:W-:Y:S01]  /*b440*/  STS.U8 [R51+UR11+0x1400], R146 ;  /* 0x0014009233007988 */ /* 0x0003e2000800000b */
[----:B0-----:R-:W-:Y:S01]  /*b450*/  IADD3 R71, P2, PT, R129, R84, RZ ;  /* 0x0000005481477210 */ /* 0x001fe20007f5e0ff */
[----:B-1----:R-:W-:-:S03]  /*b460*/  IMAD.MOV.U32 R146, RZ, RZ, R106 ;  /* 0x000000ffff927224 */ /* 0x002fc600078e006a */
[-C--:B------:R-:W-:Y:S01]  /*b470*/  LEA.HI.X.SX32 R106, R129, R81.reuse, 0x1, P2 ;  /* 0x00000051816a7211 */ /* 0x080fe200010f0eff */
[----:B------:R0:W-:Y:S01]  /*b480*/  STS.U8 [R51+UR11+0x1800], R150 ;  /* 0x0018009633007988 */ /* 0x0001e2000800000b */
[C---:B------:R-:W-:Y:S01]  /*b490*/  IADD3 R70, P2, PT, R128.reuse, R84, RZ ;  /* 0x0000005480467210 */ /* 0x040fe20007f5e0ff */
[----:B------:R-:W-:Y:S01]  /*b4a0*/  @P0 IMAD.MOV.U32 R108, RZ, RZ, R71 ;  /* 0x000000ffff6c0224 */ /* 0x000fe200078e0047 */
[----:B------:R-:W-:Y:S02]  /*b4b0*/  PRMT R120, RZ, 0x7610, R120 ;  /* 0x00007610ff787816 */ /* 0x000fe40000000078 */
[----:B------:R-:W-:Y:S01]  /*b4c0*/  LEA.HI.X.SX32 R107, R128, R81, 0x1, P2 ;  /* 0x00000051806b7211 */ /* 0x000fe200010f0eff */
[----:B------:R-:W-:Y:S02]  /*b4d0*/  IMAD R131, R131, UR9, RZ ;  /* 0x0000000983837c24 */ /* 0x000fe4000f8e02ff */
[----:B0-----:R-:W-:Y:S02]  /*b4e0*/  IMAD.MOV.U32 R150, RZ, RZ, R109 ;  /* 0x000000ffff967224 */ /* 0x001fe400078e006d */
[----:B------:R-:W-:Y:S01]  /*b4f0*/  @P0 IMAD.MOV.U32 R109, RZ, RZ, R106 ;  /* 0x000000ffff6d0224 */ /* 0x000fe200078e006a */
[----:B------:R-:W-:Y:S01]  /*b500*/  PRMT R119, RZ, 0x7610, R119 ;  /* 0x00007610ff777816 */ /* 0x000fe20000000077 */
[----:B------:R0:W-:Y:S01]  /*b510*/  STS.U8 [R51+UR11+0x900], R69 ;  /* 0x0009004533007988 */ /* 0x0001e2000800000b */
[----:B------:R-:W-:-:S03]  /*b520*/  IMAD R130, R130, UR9, RZ ;  /* 0x0000000982827c24 */ /* 0x000fc6000f8e02ff */
[----:B------:R1:W2:Y:S01]  /*b530*/  @P0 LDG.E.U8 R120, desc[UR24][R108.64] ;  /* 0x000000186c780981 */ /* 0x0002a2000c1e1100 */
[----:B------:R-:W-:Y:S01]  /*b540*/  IMAD R133, R133, UR9, RZ ;  /* 0x0000000985857c24 */ /* 0x000fe2000f8e02ff */
[----:B0-----:R-:W-:Y:S01]  /*b550*/  IADD3 R69, P2, PT, R131, R84, RZ ;  /* 0x0000005483457210 */ /* 0x001fe20007f5e0ff */
[----:B-1----:R-:W-:Y:S02]  /*b560*/  @P0 IMAD.MOV.U32 R108, RZ, RZ, R70 ;  /* 0x000000ffff6c0224 */ /* 0x002fe400078e0046 */
[----:B------:R-:W-:Y:S01]  /*b570*/  @P0 IMAD.MOV.U32 R109, RZ, RZ, R107 ;  /* 0x000000ffff6d0224 */ /* 0x000fe200078e006b */
[----:B------:R0:W-:Y:S04]  /*b580*/  STS.U8 [R51+UR11+0x2900], R171 ;  /* 0x002900ab33007988 */ /* 0x0001e8000800000b */
[----:B------:R1:W2:Y:S01]  /*b590*/  @P0 LDG.E.U8 R119, desc[UR24][R108.64] ;  /* 0x000000186c770981 */ /* 0x0002a2000c1e1100 */
[----:B------:R-:W-:-:S03]  /*b5a0*/  IMAD R132, R132, UR9, RZ ;  /* 0x0000000984847c24 */ /* 0x000fc6000f8e02ff */
[----:B------:R4:W-:Y:S01]  /*b5b0*/  STS.U8 [R51+UR11+0x2800], R175 ;  /* 0x002800af33007988 */ /* 0x0009e2000800000b */
[----:B-1----:R-:W-:Y:S02]  /*b5c0*/  LEA.HI.X.SX32 R108, R131, R81, 0x1, P2 ;  /* 0x00000051836c7211 */ /* 0x002fe400010f0eff */
[----:B0-----:R-:W-:-:S04]  /*b5d0*/  IADD3 R171, P2, PT, R130, R84, RZ ;  /* 0x0000005482ab7210 */ /* 0x001fc80007f5e0ff */
[----:B------:R-:W-:Y:S02]  /*b5e0*/  LEA.HI.X.SX32 R109, R130, R81, 0x1, P2 ;  /* 0x00000051826d7211 */ /* 0x000fe400010f0eff */
[----:B----4-:R-:W-:Y:S01]  /*b5f0*/  IADD3 R175, P2, PT, R133, R84, RZ ;  /* 0x0000005485af7210 */ /* 0x010fe20007f5e0ff */
[----:B------:R0:W-:Y:S01]  /*b600*/  STS.U8 [R51+UR11+0x2600], R174 ;  /* 0x002600ae33007988 */ /* 0x0001e2000800000b */
[----:B------:R-:W-:-:S03]  /*b610*/  IMAD R134, R134, UR9, RZ ;  /* 0x0000000986867c24 */ /* 0x000fc6000f8e02ff */
[----:B------:R1:W-:Y:S01]  /*b620*/  STS.U8 [R51+UR11+0x2f00], R180 ;  /* 0x002f00b433007988 */ /* 0x0003e2000800000b */
[----:B0-----:R-:W-:-:S03]  /*b630*/  LEA.HI.X.SX32 R174, R133, R81, 0x1, P2 ;  /* 0x0000005185ae7211 */ /* 0x001fc600010f0eff */
[----:B------:R0:W-:Y:S01]  /*b640*/  STS.U8 [R51+UR11+0x2a00], R179 ;  /* 0x002a00b333007988 */ /* 0x0001e2000800000b */
[----:B-1----:R-:W-:-:S03]  /*b650*/  IADD3 R180, P2, PT, R132, R84, RZ ;  /* 0x0000005484b47210 */ /* 0x002fc60007f5e0ff */
[----:B------:R1:W-:Y:S01]  /*b660*/  STS.U8 [R51+UR11+0x3100], R184 ;  /* 0x003100b833007988 */ /* 0x0003e2000800000b */
[----:B------:R-:W-:Y:S01]  /*b670*/  IMAD R187, R187, UR9, RZ ;  /* 0x00000009bbbb7c24 */ /* 0x000fe2000f8e02ff */
[----:B0-----:R-:W-:Y:S02]  /*b680*/  LEA.HI.X.SX32 R179, R132, R81, 0x1, P2 ;  /* 0x0000005184b37211 */ /* 0x001fe400010f0eff */
[----:B------:R0:W-:Y:S01]  /*b690*/  STS.U8 [R51+UR11+0x2c00], R183 ;  /* 0x002c00b733007988 */ /* 0x0001e2000800000b */
[----:B-1----:R-:W-:-:S03]  /*b6a0*/  IADD3 R184, P2, PT, R134, R84, RZ ;  /* 0x0000005486b87210 */ /* 0x002fc60007f5e0ff */
[----:B------:R1:W-:Y:S01]  /*b6b0*/  STS.U8 [R51+UR11+0x2e00], R188 ;  /* 0x002e00bc33007988 */ /* 0x0003e2000800000b */
[----:B------:R-:W-:Y:S01]  /*b6c0*/  IMAD R191, R191, UR9, RZ ;  /* 0x00000009bfbf7c24 */ /* 0x000fe2000f8e02ff */
[-C--:B0-----:R-:W-:Y:S02]  /*b6d0*/  LEA.HI.X.SX32 R183, R134, R81.reuse, 0x1, P2 ;  /* 0x0000005186b77211 */ /* 0x081fe400010f0eff */
[-C--:B-1----:R-:W-:Y:S01]  /*b6e0*/  IADD3 R188, P2, PT, R187, R84.reuse, RZ ;  /* 0x00000054bbbc7210 */ /* 0x082fe20007f5e0ff */
[----:B------:R0:W-:Y:S01]  /*b6f0*/  STS.U8 [R51+UR11+0x3000], R192 ;  /* 0x003000c033007988 */ /* 0x0001e2000800000b */
[----:B------:R-:W-:Y:S02]  /*b700*/  IMAD R195, R195, UR9, RZ ;  /* 0x00000009c3c37c24 */ /* 0x000fe4000f8e02ff */
[----:B------:R-:W-:Y:S01]  /*b710*/  LEA.HI.X.SX32 R187, R187, R81, 0x1, P2 ;  /* 0x00000051bbbb7211 */ /* 0x000fe200010f0eff */
[----:B------:R1:W-:Y:S01]  /*b720*/  STS.U8 [R51+UR11+0x3500], R196 ;  /* 0x003500c433007988 */ /* 0x0003e2000800000b */
[----:B------:R-:W-:Y:S01]  /*b730*/  IMAD R199, R199, UR9, RZ ;  /* 0x00000009c7c77c24 */ /* 0x000fe2000f8e02ff */
[----:B0-----:R-:W-:-:S04]  /*b740*/  IADD3 R192, P2, PT, R191, R84, RZ ;  /* 0x00000054bfc07210 */ /* 0x001fc80007f5e0ff */
[-C--:B------:R-:W-:Y:S02]  /*b750*/  LEA.HI.X.SX32 R191, R191, R81.reuse, 0x1, P2 ;  /* 0x00000051bfbf7211 */ /* 0x080fe400010f0eff */
        /* <DEDUP_REMOVED lines=8> */
[CC--:B-1----:R-:W-:Y:S01]  /*b7e0*/  IADD3 R204, P2, PT, R203.reuse, R84.reuse, RZ ;  /* 0x00000054cbcc7210 */ /* 0x0c2fe20007f5e0ff */
[----:B------:R0:W-:Y:S03]  /*b7f0*/  STS.U8 [R51+UR11+0x3200], R208 ;  /* 0x003200d033007988 */ /* 0x0001e6000800000b */
[----:B------:R-:W-:Y:S01]  /*b800*/  LEA.HI.X.SX32 R203, R203, R81, 0x1, P2 ;  /* 0x00000051cbcb7211 */ /* 0x000fe200010f0eff */
[----:B------:R-:W-:Y:S01]  /*b810*/  STS.U8 [R51+UR11+0x1900], R145 ;  /* 0x0019009133007988 */ /* 0x000fe2000800000b */
[----:B0-----:R-:W-:-:S03]  /*b820*/  IADD3 R208, P2, PT, R207, R84, RZ ;  /* 0x00000054cfd07210 */ /* 0x001fc60007f5e0ff */
[----:B------:R-:W-:Y:S01]  /*b830*/  STS.U8 [R51+UR11+0x1a00], R153 ;  /* 0x001a009933007988 */ /* 0x000fe2000800000b */
[----:B------:R-:W-:-:S03]  /*b840*/  LEA.HI.X.SX32 R207, R207, R81, 0x1, P2 ;  /* 0x00000051cfcf7211 */ /* 0x000fc600010f0eff */
[----:B------:R-:W-:Y:S04]  /*b850*/  STS.U8 [R51+UR11+0x1b00], R147 ;  /* 0x001b009333007988 */ /* 0x000fe8000800000b */
        /* <DEDUP_REMOVED lines=23> */
[----:B-----5:R0:W-:Y:S04]  /*b9d0*/  STS.U8 [R93+UR11+0x280], R116 ;  /* 0x000280745d007988 */ /* 0x0201e8000800000b */
[----:B---3--:R1:W-:Y:S04]  /*b9e0*/  STS.U8 [R93+UR11+0x80], R112 ;  /* 0x000080705d007988 */ /* 0x0083e8000800000b */
[----:B------:R3:W-:Y:S01]  /*b9f0*/  STS.U8 [R93+UR11+0x180], R113 ;  /* 0x000180715d007988 */ /* 0x0007e2000800000b */
[----:B0-----:R-:W-:Y:S01]  /*ba00*/  PRMT R116, RZ, 0x7610, R116 ;  /* 0x00007610ff747816 */ /* 0x001fe20000000074 */
[----:B-1----:R-:W-:-:S02]  /*ba10*/  @P0 IMAD.MOV.U32 R112, RZ, RZ, R208 ;  /* 0x000000ffff700224 */ /* 0x002fc400078e00d0 */
[----:B---3--:R-:W-:-:S05]  /*ba20*/  @P0 IMAD.MOV.U32 R113, RZ, RZ, R207 ;  /* 0x000000ffff710224 */ /* 0x008fca00078e00cf */
[----:B------:R-:W3:Y:S01]  /*ba30*/  @P0 LDG.E.U8 R116, desc[UR24][R112.64] ;  /* 0x0000001870740981 */ /* 0x000ee2000c1e1100 */
[----:B------:R-:W-:Y:S01]  /*ba40*/  PRMT R122, RZ, 0x7610, R122 ;  /* 0x00007610ff7a7816 */ /* 0x000fe2000000007a */
[----:B------:R-:W-:Y:S02]  /*ba50*/  @P0 IMAD.MOV.U32 R124, RZ, RZ, R69 ;  /* 0x000000ffff7c0224 */ /* 0x000fe400078e0045 */
[----:B------:R-:W-:Y:S01]  /*ba60*/  @P0 IMAD.MOV.U32 R125, RZ, RZ, R108 ;  /* 0x000000ffff7d0224 */ /* 0x000fe200078e006c */
[----:B------:R-:W-:-:S04]  /*ba70*/  PRMT R121, RZ, 0x7610, R121 ;  /* 0x00007610ff797816 */ /* 0x000fc80000000079 */
[----:B------:R0:W4:Y:S01]  /*ba80*/  @P0 LDG.E.U8 R122, desc[UR24][R124.64] ;  /* 0x000000187c7a0981 */ /* 0x000122000c1e1100 */
[----:B------:R-:W-:Y:S02]  /*ba90*/  @P0 IMAD.MOV.U32 R126, RZ, RZ, R175 ;  /* 0x000000ffff7e0224 */ /* 0x000fe400078e00af */
[----:B------:R-:W-:Y:S02]  /*baa0*/  @P0 IMAD.MOV.U32 R127, RZ, RZ, R174 ;  /* 0x000000ffff7f0224 */ /* 0x000fe400078e00ae */
[----:B0-----:R-:W-:Y:S02]  /*bab0*/  @P0 IMAD.MOV.U32 R124, RZ, RZ, R171 ;  /* 0x000000ffff7c0224 */ /* 0x001fe400078e00ab */
[----:B------:R-:W-:-:S05]  /*bac0*/  @P0 IMAD.MOV.U32 R125, RZ, RZ, R109 ;  /* 0x000000ffff7d0224 */ /* 0x000fca00078e006d */
[----:B------:R0:W5:Y:S01]  /*bad0*/  @P0 LDG.E.U8 R121, desc[UR24][R124.64] ;  /* 0x000000187c790981 */ /* 0x000162000c1e1100 */
[----:B------:R-:W-:Y:S02]  /*bae0*/  PRMT R123, RZ, 0x7610, R123 ;  /* 0x00007610ff7b7816 */ /* 0x000fe4000000007b */
[----:B0-----:R-:W-:-:S06]  /*baf0*/  PRMT R124, RZ, 0x7610, R124 ;  /* 0x00007610ff7c7816 */ /* 0x001fcc000000007c */
[----:B------:R0:W3:Y:S01]  /*bb00*/  @P0 LDG.E.U8 R124, desc[UR24][R126.64] ;  /* 0x000000187e7c0981 */ /* 0x0000e2000c1e1100 */
[----:B------:R-:W-:Y:S02]  /*bb10*/  @P0 IMAD.MOV.U32 R128, RZ, RZ, R184 ;  /* 0x000000ffff800224 */ /* 0x000fe400078e00b8 */
[----:B------:R-:W-:Y:S02]  /*bb20*/  @P0 IMAD.MOV.U32 R129, RZ, RZ, R183 ;  /* 0x000000ffff810224 */ /* 0x000fe400078e00b7 */
[----:B0-----:R-:W-:Y:S02]  /*bb30*/  @P0 IMAD.MOV.U32 R126, RZ, RZ, R180 ;  /* 0x000000ffff7e0224 */ /* 0x001fe400078e00b4 */
[----:B------:R-:W-:-:S05]  /*bb40*/  @P0 IMAD.MOV.U32 R127, RZ, RZ, R179 ;  /* 0x000000ffff7f0224 */ /* 0x000fca00078e00b3 */
[----:B------:R0:W3:Y:S01]  /*bb50*/  @P0 LDG.E.U8 R123, desc[UR24][R126.64] ;  /* 0x000000187e7b0981 */ /* 0x0000e2000c1e1100 */
[----:B------:R-:W-:Y:S02]  /*bb60*/  PRMT R125, RZ, 0x7610, R125 ;  /* 0x00007610ff7d7816 */ /* 0x000fe4000000007d */
[----:B0-----:R-:W-:Y:S01]  /*bb70*/  PRMT R126, RZ, 0x7610, R126 ;  /* 0x00007610ff7e7816 */ /* 0x001fe2000000007e */
[----:B------:R-:W-:-:S05]  /*bb80*/  IMAD R211, R211, UR9, RZ ;  /* 0x00000009d3d37c24 */ /* 0x000fca000f8e02ff */
[----:B------:R0:W3:Y:S01]  /*bb90*/  @P0 LDG.E.U8 R126, desc[UR24][R128.64] ;  /* 0x00000018807e0981 */ /* 0x0000e2000c1e1100 */
[----:B------:R-:W-:Y:S02]  /*bba0*/  @P0 IMAD.MOV.U32 R130, RZ, RZ, R192 ;  /* 0x000000ffff820224 */ /* 0x000fe400078e00c0 */
[----:B------:R-:W-:Y:S02]  /*bbb0*/  @P0 IMAD.MOV.U32 R131, RZ, RZ, R191 ;  /* 0x000000ffff830224 */ /* 0x000fe400078e00bf */
[----:B0-----:R-:W-:Y:S02]  /*bbc0*/  @P0 IMAD.MOV.U32 R128, RZ, RZ, R188 ;  /* 0x000000ffff800224 */ /* 0x001fe400078e00bc */
[----:B------:R-:W-:Y:S01]  /*bbd0*/  @P0 IMAD.MOV.U32 R129, RZ, RZ, R187 ;  /* 0x000000ffff810224 */ /* 0x000fe200078e00bb */
[----:B------:R-:W-:-:S04]  /*bbe0*/  IADD3 R212, P2, PT, R211, R84, RZ ;  /* 0x00000054d3d47210 */ /* 0x000fc80007f5e0ff */
[----:B------:R0:W3:Y:S01]  /*bbf0*/  @P0 LDG.E.U8 R125, desc[UR24][R128.64] ;  /* 0x00000018807d0981 */ /* 0x0000e2000c1e1100 */
[----:B------:R-:W-:Y:S01]  /*bc00*/  IMAD R215, R215, UR9, RZ ;  /* 0x00000009d7d77c24 */ /* 0x000fe2000f8e02ff */
[----:B------:R-:W-:Y:S02]  /*bc10*/  PRMT R127, RZ, 0x7610, R127 ;  /* 0x00007610ff7f7816 */ /* 0x000fe4000000007f */
[----:B0-----:R-:W-:Y:S01]  /*bc20*/  PRMT R128, RZ, 0x7610, R128 ;  /* 0x00007610ff807816 */ /* 0x001fe20000000080 */
[----:B------:R-:W-:Y:S01]  /*bc30*/  IMAD R219, R219, UR9, RZ ;  /* 0x00000009dbdb7c24 */ /* 0x000fe2000f8e02ff */
[-C--:B------:R-:W-:Y:S02]  /*bc40*/  LEA.HI.X.SX32 R211, R211, R81.reuse, 0x1, P2 ;  /* 0x00000051d3d37211 */ /* 0x080fe400010f0eff */
[-C--:B------:R-:W-:Y:S02]  /*bc50*/  IADD3 R216, P2, PT, R215, R84.reuse, RZ ;  /* 0x00000054d7d87210 */ /* 0x080fe40007f5e0ff */
[----:B------:R0:W4:Y:S01]  /*bc60*/  @P0 LDG.E.U8 R128, desc[UR24][R130.64] ;  /* 0x0000001882800981 */ /* 0x000122000c1e1100 */
[----:B------:R-:W-:Y:S01]  /*bc70*/  IMAD R223, R223, UR9, RZ ;  /* 0x00000009dfdf7c24 */ /* 0x000fe2000f8e02ff */
[----:B------:R-:W-:Y:S01]  /*bc80*/  LEA.HI.X.SX32 R215, R215, R81, 0x1, P2 ;  /* 0x00000051d7d77211 */ /* 0x000fe200010f0eff */
[----:B------:R-:W-:Y:S01]  /*bc90*/  @P0 IMAD.MOV.U32 R132, RZ, RZ, R200 ;  /* 0x000000ffff840224 */ /* 0x000fe200078e00c8 */
[----:B------:R-:W-:Y:S01]  /*bca0*/  IADD3 R220, P2, PT, R219, R84, RZ ;  /* 0x00000054dbdc7210 */ /* 0x000fe20007f5e0ff */
[----:B0-----:R-:W-:-:S02]  /*bcb0*/  @P0 IMAD.MOV.U32 R130, RZ, RZ, R196 ;  /* 0x000000ffff820224 */ /* 0x001fc400078e00c4 */
[----:B------:R-:W-:Y:S02]  /*bcc0*/  @P0 IMAD.MOV.U32 R131, RZ, RZ, R195 ;  /* 0x000000ffff830224 */ /* 0x000fe400078e00c3 */
[----:B------:R-:W-:-:S03]  /*bcd0*/  @P0 IMAD.MOV.U32 R133, RZ, RZ, R199 ;  /* 0x000000ffff850224 */ /* 0x000fc600078e00c7 */
[----:B------:R0:W4:Y:S01]  /*bce0*/  @P0 LDG.E.U8 R127, desc[UR24][R130.64] ;  /* 0x00000018827f0981 */ /* 0x000122000c1e1100 */
[----:B------:R-:W-:Y:S01]  /*bcf0*/  LEA.HI.X.SX32 R219, R219, R81, 0x1, P2 ;  /* 0x00000051dbdb7211 */ /* 0x000fe200010f0eff */
[----:B------:R-:W-:Y:S01]  /*bd00*/  IMAD R227, R227, UR9, RZ ;  /* 0x00000009e3e37c24 */ /* 0x000fe2000f8e02ff */
[----:B------:R-:W-:Y:S02]  /*bd10*/  IADD3 R224, P2, PT, R223, R84, RZ ;  /* 0x00000054dfe07210 */ /* 0x000fe40007f5e0ff */
[----:B0-----:R-:W-:Y:S02]  /*bd20*/  PRMT R130, RZ, 0x7610, R130 ;  /* 0x00007610ff827816 */ /* 0x001fe40000000082 */
[----:B------:R-:W-:-:S04]  /*bd30*/  PRMT R129, RZ, 0x7610, R129 ;  /* 0x00007610ff817816 */ /* 0x000fc80000000081 */
[----:B------:R0:W4:Y:S01]  /*bd40*/  @P0 LDG.E.U8 R130, desc[UR24][R132.64] ;  /* 0x0000001884820981 */ /* 0x000122000c1e1100 */
[-C--:B------:R-:W-:Y:S01]  /*bd50*/  LEA.HI.X.SX32 R223, R223, R81.reuse, 0x1, P2 ;  /* 0x00000051dfdf7211 */ /* 0x080fe200010f0eff */
[----:B------:R-:W-:Y:S01]  /*bd60*/  IMAD R231, R231, UR9, RZ ;  /* 0x00000009e7e77c24 */ /* 0x000fe2000f8e02ff */
[C---:B------:R-:W-:Y:S02]  /*bd70*/  IADD3 R228, P2, PT, R227.reuse, R84, RZ ;  /* 0x00000054e3e47210 */ /* 0x040fe40007f5e0ff */
[----:B------:R-:W-:Y:S01]  /*bd80*/  PRMT R113, RZ, 0x7610, R113 ;  /* 0x00007610ff717816 */ /* 0x000fe20000000071 */
[----:B0-----:R-:W-:Y:S02]  /*bd90*/  @P0 IMAD.MOV.U32 R132, RZ, RZ, R204 ;  /* 0x000000ffff840224 */ /* 0x001fe400078e00cc */
[----:B------:R-:W-:Y:S01]  /*bda0*/  @P0 IMAD.MOV.U32 R133, RZ, RZ, R203 ;  /* 0x000000ffff850224 */ /* 0x000fe200078e00cb */
[----:B------:R-:W-:Y:S01]  /*bdb0*/  LEA.HI.X.SX32 R227, R227, R81, 0x1, P2 ;  /* 0x00000051e3e37211 */ /* 0x000fe200010f0eff */
[----:B------:R-:W-:-:S03]  /*bdc0*/  IMAD R235, R235, UR9, RZ ;  /* 0x00000009ebeb7c24 */ /* 0x000fc6000f8e02ff */
[----:B------:R0:W4:Y:S01]  /*bdd0*/  @P0 LDG.E.U8 R129, desc[UR24][R132.64] ;  /* 0x0000001884810981 */ /* 0x000122000c1e1100 */
[-C--:B------:R-:W-:Y:S01]  /*bde0*/  IADD3 R232, P2, PT, R231, R84.reuse, RZ ;  /* 0x00000054e7e87210 */ /* 0x080fe20007f5e0ff */
[----:B------:R-:W-:Y:S02]  /*bdf0*/  IMAD R239, R239, UR9, RZ ;  /* 0x00000009efef7c24 */ /* 0x000fe4000f8e02ff */
[----:B0-----:R-:W-:Y:S02]  /*be00*/  @P0 IMAD.MOV.U32 R132, RZ, RZ, R212 ;  /* 0x000000ffff840224 */ /* 0x001fe400078e00d4 */
[----:B------:R-:W-:Y:S01]  /*be10*/  @P0 IMAD.MOV.U32 R133, RZ, RZ, R211 ;  /* 0x000000ffff850224 */ /* 0x000fe200078e00d3 */
[-C--:B------:R-:W-:Y:S02]  /*be20*/  LEA.HI.X.SX32 R231, R231, R81.reuse, 0x1, P2 ;  /* 0x00000051e7e77211 */ /* 0x080fe400010f0eff */
[CC--:B------:R-:W-:Y:S02]  /*be30*/  IADD3 R236, P2, PT, R235.reuse, R84.reuse, RZ ;  /* 0x00000054ebec7210 */ /* 0x0c0fe40007f5e0ff */
[----:B------:R0:W4:Y:S02]  /*be40*/  @P0 LDG.E.U8 R113, desc[UR24][R132.64] ;  /* 0x0000001884710981 */ /* 0x000124000c1e1100 */
[----:B------:R-:W-:Y:S01]  /*be50*/  LEA.HI.X.SX32 R235, R235, R81, 0x1, P2 ;  /* 0x00000051ebeb7211 */ /* 0x000fe200010f0eff */
[----:B------:R-:W-:Y:S01]  /*be60*/  IMAD R243, R243, UR9, RZ ;  /* 0x00000009f3f37c24 */ /* 0x000fe2000f8e02ff */
[----:B------:R-:W-:Y:S01]  /*be70*/  IADD3 R240, P2, PT, R239, R84, RZ ;  /* 0x00000054eff07210 */ /* 0x000fe20007f5e0ff */
[----:B--2---:R1:W-:Y:S01]  /*be80*/  STS.U8 [R93+UR11+0x980], R94 ;  /* 0x0009805e5d007988 */ /* 0x0043e2000800000b */
[----:B------:R-:W-:-:S03]  /*be90*/  PRMT R112, RZ, 0x7610, R112 ;  /* 0x00007610ff707816 */ /* 0x000fc60000000070 */
[----:B------:R2:W-:Y:S01]  /*bea0*/  STS.U8 [R93+UR11+0xa80], R95 ;  /* 0x000a805f5d007988 */ /* 0x0005e2000800000b */
[----:B------:R-:W-:Y:S02]  /*beb0*/  LEA.HI.X.SX32 R239, R239, R81, 0x1, P2 ;  /* 0x00000051efef7211 */ /* 0x000fe400010f0eff */
[----:B------:R-:W-:Y:S01]  /*bec0*/  IADD3 R244, P2, PT, R243, R84, RZ ;  /* 0x00000054f3f47210 */ /* 0x000fe20007f5e0ff */
[----:B-1----:R-:W-:Y:S02]  /*bed0*/  @P0 IMAD.MOV.U32 R94, RZ, RZ, R224 ;  /* 0x000000ffff5e0224 */ /* 0x002fe400078e00e0 */
[----:B--2---:R-:W-:Y:S01]  /*bee0*/  @P0 IMAD.MOV.U32 R95, RZ, RZ, R223 ;  /* 0x000000ffff5f0224 */ /* 0x004fe200078e00df */
[----:B------:R1:W-:Y:S01]  /*bef0*/  STS.U8 [R93+UR11+0x780], R110 ;  /* 0x0007806e5d007988 */ /* 0x0003e2000800000b */
[----:B------:R-:W-:-:S03]  /*bf00*/  IMAD R247, R247, UR9, RZ ;  /* 0x00000009f7f77c24 */ /* 0x000fc6000f8e02ff */
[----:B------:R2:W-:Y:S01]  /*bf10*/  STS.U8 [R93+UR11+0xc80], R92 ;  /* 0x000c805c5d007988 */ /* 0x0005e2000800000b */
[----:B0-----:R-:W-:Y:S01]  /*bf20*/  @P0 IMAD.MOV.U32 R132, RZ, RZ, R216 ;  /* 0x000000ffff840224 */ /* 0x001fe200078e00d8 */
[----:B------:R-:W-:Y:S02]  /*bf30*/  LEA.HI.X.SX32 R243, R243, R81, 0x1, P2 ;  /* 0x00000051f3f37211 */ /* 0x000fe400010f0eff */
[----:B------:R0:W-:Y:S01]  /*bf40*/  STS.U8 [R93+UR11+0x580], R114 ;  /* 0x000580725d007988 */ /* 0x0001e2000800000b */
[----:B-1----:R-:W-:-:S03]  /*bf50*/  PRMT R110, RZ, 0x7610, R110 ;  /* 0x00007610ff6e7816 */ /* 0x002fc6000000006e */
[----:B------:R1:W5:Y:S01]  /*bf60*/  @P0 LDG.E.U8 R112, desc[UR24][R94.64] ;  /* 0x000000185e700981 */ /* 0x000362000c1e1100 */
[----:B--2---:R-:W-:-:S03]  /*bf70*/  PRMT R92, RZ, 0x7610, R92 ;  /* 0x00007610ff5c7816 */ /* 0x004fc6000000005c */
[----:B------:R2:W-:Y:S01]  /*bf80*/  STS.U8 [R93+UR11+0xf80], R87 ;  /* 0x000f80575d007988 */ /* 0x0005e2000800000b */
[----:B------:R-:W-:Y:S01]  /*bf90*/  @P0 IMAD.MOV.U32 R133, RZ, RZ, R215 ;  /* 0x000000ffff850224 */ /* 0x000fe200078e00d7 */
[----:B0-----:R-:W-:Y:S02]  /*bfa0*/  PRMT R114, RZ, 0x7610, R114 ;  /* 0x00007610ff727816 */ /* 0x001fe40000000072 */
[----:B------:R0:W-:Y:S01]  /*bfb0*/  STS.U8 [R93+UR11+0x1280], R86 ;  /* 0x001280565d007988 */ /* 0x0001e2000800000b */
[----:B-1----:R-:W-:Y:S02]  /*bfc0*/  @P0 IMAD.MOV.U32 R94, RZ, RZ, R228 ;  /* 0x000000ffff5e0224 */ /* 0x002fe400078e00e4 */
[----:B------:R-:W-:Y:S01]  /*bfd0*/  @P0 IMAD.MOV.U32 R95, RZ, RZ, R227 ;  /* 0x000000ffff5f0224 */ /* 0x000fe200078e00e3 */
[----:B------:R1:W-:Y:S01]  /*bfe0*/  STS.U8 [R93+UR11+0x1180], R85 ;  /* 0x001180555d007988 */ /* 0x0003e2000800000b */
[----:B--2---:R-:W-:Y:S01]  /*bff0*/  @P0 IMAD.MOV.U32 R87, RZ, RZ, R239 ;  /* 0x000000ffff570224 */ /* 0x004fe200078e00ef */
[----:B------:R-:W-:Y:S01]  /*c000*/  IADD3 R248, P2, PT, R247, R84, RZ ;  /* 0x00000054f7f87210 */ /* 0x000fe20007f5e0ff */
[----:B------:R-:W-:Y:S01]  /*c010*/  IMAD R251, R251, UR9, RZ ;  /* 0x00000009fbfb7c24 */ /* 0x000fe2000f8e02ff */
[----:B------:R2:W-:Y:S01]  /*c020*/  STS.U8 [R93+UR11+0x880], R111 ;  /* 0x0008806f5d007988 */ /* 0x0005e2000800000b */
[----:B0-----:R-:W-:-:S03]  /*c030*/  @P0 IMAD.MOV.U32 R86, RZ, RZ, R240 ;  /* 0x000000ffff560224 */ /* 0x001fc600078e00f0 */
[----:B------:R0:W5:Y:S01]  /*c040*/  @P0 LDG.E.U8 R110, desc[UR24][R94.64] ;  /* 0x000000185e6e0981 */ /* 0x000162000c1e1100 */
[----:B-1----:R-:W-:-:S03]  /*c050*/  PRMT R85, RZ, 0x7610, R85 ;  /* 0x00007610ff557816 */ /* 0x002fc60000000055 */
[----:B------:R1:W5:Y:S01]  /*c060*/  @P0 LDG.E.U8 R92, desc[UR24][R86.64] ;  /* 0x00000018565c0981 */ /* 0x000362000c1e1100 */
[----:B--2---:R-:W-:-:S03]  /*c070*/  PRMT R111, RZ, 0x7610, R111 ;  /* 0x00007610ff6f7816 */ /* 0x004fc6000000006f */
[----:B------:R2:W5:Y:S01]  /*c080*/  @P0 LDG.E.U8 R114, desc[UR24][R132.64] ;  /* 0x0000001884720981 */ /* 0x000562000c1e1100 */
[----:B0-----:R-:W-:-:S03]  /*c090*/  PRMT R94, RZ, 0x7610, R94 ;  /* 0x00007610ff5e7816 */ /* 0x001fc6000000005e */
[----:B------:R0:W-:Y:S01]  /*c0a0*/  STS.U8 [R93+UR11+0xd80], R89 ;  /* 0x000d80595d007988 */ /* 0x0001e2000800000b */
[----:B-1----:R-:W-:-:S03]  /*c0b0*/  @P0 IMAD.MOV.U32 R86, RZ, RZ, R244 ;  /* 0x000000ffff560224 */ /* 0x002fc600078e00f4 */
[----:B------:R1:W-:Y:S01]  /*c0c0*/  STS.U8 [R93+UR11+0x1080], R88 ;  /* 0x001080585d007988 */ /* 0x0003e2000800000b */
[----:B------:R-:W-:Y:S01]  /*c0d0*/  @P0 IMAD.MOV.U32 R87, RZ, RZ, R243 ;  /* 0x000000ffff570224 */ /* 0x000fe200078e00f3 */
[----:B------:R-:W-:Y:S01]  /*c0e0*/  LEA.HI.X.SX32 R247, R247, R81, 0x1, P2 ;  /* 0x00000051f7f77211 */ /* 0x000fe200010f0eff */
[----:B--2---:R-:W-:Y:S02]  /*c0f0*/  @P0 IMAD.MOV.U32 R132, RZ, RZ, R220 ;  /* 0x000000ffff840224 */ /* 0x004fe400078e00dc */
[----:B------:R-:W-:Y:S01]  /*c100*/  @P0 IMAD.MOV.U32 R133, RZ, RZ, R219 ;  /* 0x000000ffff850224 */ /* 0x000fe200078e00db */
[----:B------:R2:W-:Y:S01]  /*c110*/  STS.U8 [R93+UR11+0x3f80], R252 ;  /* 0x003f80fc5d007988 */ /* 0x0005e2000800000b */
[----:B0-----:R-:W-:Y:S02]  /*c120*/  @P0 IMAD.MOV.U32 R89, RZ, RZ, R235 ;  /* 0x000000ffff590224 */ /* 0x001fe400078e00eb */
[----:B-1----:R-:W-:Y:S01]  /*c130*/  @P0 IMAD.MOV.U32 R88, RZ, RZ, R236 ;  /* 0x000000ffff580224 */ /* 0x002fe200078e00ec */
[----:B------:R0:W5:Y:S04]  /*c140*/  @P0 LDG.E.U8 R85, desc[UR24][R86.64] ;  /* 0x0000001856550981 */ /* 0x000168000c1e1100 */
[----:B------:R-:W5:Y:S01]  /*c150*/  @P0 LDG.E.U8 R111, desc[UR24][R132.64] ;  /* 0x00000018846f0981 */ /* 0x000f62000c1e1100 */
[----:B--2---:R-:W-:-:S03]  /*c160*/  IADD3 R252, P2, PT, R251, R84, RZ ;  /* 0x00000054fbfc7210 */ /* 0x004fc60007f5e0ff */
[----:B------:R1:W2:Y:S01]  /*c170*/  @P0 LDG.E.U8 R94, desc[UR24][R88.64] ;  /* 0x00000018585e0981 */ /* 0x0002a2000c1e1100 */
[----:B0-----:R-:W-:Y:S02]  /*c180*/  PRMT R87, RZ, 0x7610, R87 ;  /* 0x00007610ff577816 */ /* 0x001fe40000000057 */
[----:B------:R-:W-:Y:S01]  /*c190*/  LEA.HI.X.SX32 R251, R251, R81, 0x1, P2 ;  /* 0x00000051fbfb7211 */ /* 0x000fe200010f0eff */
[----:B-1----:R-:W-:Y:S02]  /*c1a0*/  @P0 IMAD.MOV.U32 R88, RZ, RZ, R248 ;  /* 0x000000ffff580224 */ /* 0x002fe400078e00f8 */
[----:B------:R-:W-:Y:S01]  /*c1b0*/  @P0 IMAD.MOV.U32 R89, RZ, RZ, R247 ;  /* 0x000000ffff590224 */ /* 0x000fe200078e00f7 */
[----:B------:R-:W-:Y:S01]  /*c1c0*/  PRMT R86, RZ, 0x7610, R86 ;  /* 0x00007610ff567816 */ /* 0x000fe20000000056 */
[----:B------:R0:W-:Y:S01]  /*c1d0*/  STS.U8 [R93+UR11+0xb80], R91 ;  /* 0x000b805b5d007988 */ /* 0x0001e2000800000b */
[----:B------:R-:W-:-:S03]  /*c1e0*/  PRMT R95, RZ, 0x7610, R95 ;  /* 0x00007610ff5f7816 */ /* 0x000fc6000000005f */
[----:B------:R1:W2:Y:S04]  /*c1f0*/  @P0 LDG.E.U8 R87, desc[UR24][R88.64] ;  /* 0x0000001858570981 */ /* 0x0002a8000c1e1100 */
[----:B------:R1:W-:Y:S01]  /*c200*/  STS.U8 [R93+UR11+0xe80], R90 ;  /* 0x000e805a5d007988 */ /* 0x0003e2000800000b */
[----:B0-----:R-:W-:Y:S02]  /*c210*/  @P0 IMAD.MOV.U32 R91, RZ, RZ, R231 ;  /* 0x000000ffff5b0224 */ /* 0x001fe400078e00e7 */
[----:B-1----:R-:W-:Y:S02]  /*c220*/  @P0 IMAD.MOV.U32 R88, RZ, RZ, R252 ;  /* 0x000000ffff580224 */ /* 0x002fe400078e00fc */
[----:B------:R-:W-:Y:S02]  /*c230*/  @P0 IMAD.MOV.U32 R89, RZ, RZ, R251 ;  /* 0x000000ffff590224 */ /* 0x000fe400078e00fb */
[----:B------:R-:W-:-:S03]  /*c240*/  @P0 IMAD.MOV.U32 R90, RZ, RZ, R232 ;  /* 0x000000ffff5a0224 */ /* 0x000fc600078e00e8 */
[----:B------:R0:W2:Y:S04]  /*c250*/  @P0 LDG.E.U8 R86, desc[UR24][R88.64] ;  /* 0x0000001858560981 */ /* 0x0000a8000c1e1100 */
[----:B------:R1:W2:Y:S01]  /*c260*/  @P0 LDG.E.U8 R95, desc[UR24][R90.64] ;  /* 0x000000185a5f0981 */ /* 0x0002a2000c1e1100 */
[----:B0-----:R-:W-:-:S05]  /*c270*/  IMAD R88, R136, UR9, RZ ;  /* 0x0000000988587c24 */ /* 0x001fca000f8e02ff */
[----:B------:R-:W-:-:S04]  /*c280*/  IADD3 R145, P2, PT, R88, R84, RZ ;  /* 0x0000005458917210 */ /* 0x000fc80007f5e0ff */
[----:B------:R-:W-:Y:S01]  /*c290*/  LEA.HI.X.SX32 R135, R88, R81, 0x1, P2 ;  /* 0x0000005158877211 */ /* 0x000fe200010f0eff */
[----:B------:R-:W-:Y:S01]  /*c2a0*/  IMAD R88, R137, UR9, RZ ;  /* 0x0000000989587c24 */ /* 0x000fe2000f8e02ff */
[----:B------:R0:W-:Y:S01]  /*c2b0*/  STS.U8 [R93+UR11+0x680], R115 ;  /* 0x000680735d007988 */ /* 0x0001e2000800000b */
[----:B------:R-:W-:Y:S01]  /*c2c0*/  PRMT R89, RZ, 0x7610, R89 ;  /* 0x00007610ff597816 */ /* 0x000fe20000000059 */
[----:B-1----:R-:W-:Y:S02]  /*c2d0*/  @P0 IMAD.MOV.U32 R90, RZ, RZ, R145 ;  /* 0x000000ffff5a0224 */ /* 0x002fe400078e0091 */
[----:B------:R1:W-:Y:S01]  /*c2e0*/  STS.U8 [R93+UR11+0x480], R117 ;  /* 0x000480755d007988 */ /* 0x0003e2000800000b */
[----:B------:R-:W-:Y:S01]  /*c2f0*/  @P0 IMAD.MOV.U32 R91, RZ, RZ, R135 ;  /* 0x000000ffff5b0224 */ /* 0x000fe200078e0087 */
[----:B0-----:R-:W-:-:S04]  /*c300*/  IADD3 R115, P2, PT, R88, R84, RZ ;  /* 0x0000005458737210 */ /* 0x001fc80007f5e0ff */
[----:B------:R0:W2:Y:S01]  /*c310*/  @P0 LDG.E.U8 R89, desc[UR24][R90.64] ;  /* 0x000000185a590981 */ /* 0x0000a2000c1e1100 */
[----:B-1----:R-:W-:Y:S02]  /*c320*/  LEA.HI.X.SX32 R117, R88, R81, 0x1, P2 ;  /* 0x0000005158757211 */ /* 0x002fe400010f0eff */
[----:B------:R-:W-:Y:S01]  /*c330*/  PRMT R88, RZ, 0x7610, R88 ;  /* 0x00007610ff587816 */ /* 0x000fe20000000058 */
[----:B0-----:R-:W-:Y:S02]  /*c340*/  @P0 IMAD.MOV.U32 R90, RZ, RZ, R115 ;  /* 0x000000ffff5a0224 */ /* 0x001fe400078e0073 */
[----:B------:R-:W-:-:S05]  /*c350*/  @P0 IMAD.MOV.U32 R91, RZ, RZ, R117 ;  /* 0x000000ffff5b0224 */ /* 0x000fca00078e0075 */
[----:B------:R0:W2:Y:S04]  /*c360*/  @P0 LDG.E.U8 R88, desc[UR24][R90.64] ;  /* 0x000000185a580981 */ /* 0x0000a8000c1e1100 */
[----:B------:R-:W-:Y:S01]  /*c370*/  STL [R1+0xc], R145 ;  /* 0x00000c9101007387 */ /* 0x000fe20000100800 */
[----:B0-----:R-:W-:-:S03]  /*c380*/  IMAD R90, R151, UR9, RZ ;  /* 0x00000009975a7c24 */ /* 0x001fc6000f8e02ff */
[----:B------:R-:W-:Y:S04]  /*c390*/  STL [R1+0x8], R135 ;  /* 0x0000088701007387 */ /* 0x000fe80000100800 */
[----:B------:R0:W-:Y:S04]  /*c3a0*/  STL [R1+0x1c], R115 ;  /* 0x00001c7301007387 */ /* 0x0001e80000100800 */
[----:B------:R1:W-:Y:S01]  /*c3b0*/  STL [R1+0x18], R117 ;  /* 0x0000187501007387 */ /* 0x0003e20000100800 */
[----:B0-----:R-:W-:-:S04]  /*c3c0*/  IADD3 R115, P2, PT, R90, R84, RZ ;  /* 0x000000545a737210 */ /* 0x001fc80007f5e0ff */
[----:B-1----:R-:W-:Y:S01]  /*c3d0*/  LEA.HI.X.SX32 R117, R90, R81, 0x1, P2 ;  /* 0x000000515a757211 */ /* 0x002fe200010f0eff */
[----:B------:R-:W-:Y:S01]  /*c3e0*/  IMAD R90, R154, UR9, RZ ;  /* 0x000000099a5a7c24 */ /* 0x000fe2000f8e02ff */
[----:B------:R0:W-:Y:S04]  /*c3f0*/  STS.U8 [R93+UR11+0x380], R118 ;  /* 0x000380765d007988 */ /* 0x0001e8000800000b */
[----:B------:R1:W-:Y:S01]  /*c400*/  STL [R1+0x2c], R115 ;  /* 0x00002c7301007387 */ /* 0x0003e20000100800 */
[----:B0-----:R-:W-:-:S03]  /*c410*/  @P0 IMAD.MOV.U32 R118, RZ, RZ, R115 ;  /* 0x000000ffff760224 */ /* 0x001fc600078e0073 */
[----:B------:R0:W-:Y:S01]  /*c420*/  STS.U8 [R93+UR11+0x1480], R119 ;  /* 0x001480775d007988 */ /* 0x0001e2000800000b */
[----:B-1----:R-:W-:-:S03]  /*c430*/  IADD3 R115, P2, PT, R90, R84, RZ ;  /* 0x000000545a737210 */ /* 0x002fc60007f5e0ff */
[----:B------:R1:W-:Y:S04]  /*c440*/  STL [R1+0x28], R117 ;  /* 0x0000287501007387 */ /* 0x0003e80000100800 */
[----:B---3--:R3:W-:Y:S01]  /*c450*/  STS.U8 [R93+UR11+0x1f80], R116 ;  /* 0x001f80745d007988 */ /* 0x0087e2000800000b */
[----:B0-----:R-:W-:Y:S01]  /*c460*/  @P0 IMAD.MOV.U32 R119, RZ, RZ, R117 ;  /* 0x000000ffff770224 */ /* 0x001fe200078e0075 */
[----:B-1----:R-:W-:Y:S02]  /*c470*/  LEA.HI.X.SX32 R117, R90, R81, 0x1, P2 ;  /* 0x000000515a757211 */ /* 0x002fe400010f0eff */
[----:B------:R-:W-:Y:S01]  /*c480*/  PRMT R90, RZ, 0x7610, R90 ;  /* 0x00007610ff5a7816 */ /* 0x000fe2000000005a */
[----:B---3--:R-:W-:Y:S01]  /*c490*/  @P0 IMAD.MOV.U32 R116, RZ, RZ, R115 ;  /* 0x000000ffff740224 */ /* 0x008fe200078e0073 */
[----:B------:R-:W-:-:S04]  /*c4a0*/  PRMT R91, RZ, 0x7610, R91 ;  /* 0x00007610ff5b7816 */ /* 0x000fc8000000005b */
[----:B------:R-:W3:Y:S04]  /*c4b0*/  @P0 LDG.E.U8 R90, desc[UR24][R116.64] ;  /* 0x00000018745a0981 */ /* 0x000ee8000c1e1100 */
[----:B------:R0:W3:Y:S04]  /*c4c0*/  @P0 LDG.E.U8 R91, desc[UR24][R118.64] ;  /* 0x00000018765b0981 */ /* 0x0000e8000c1e1100 */
[----:B------:R-:W-:Y:S04]  /*c4d0*/  STL [R1+0x3c], R115 ;  /* 0x00003c7301007387 */ /* 0x000fe80000100800 */
[----:B------:R-:W-:Y:S04]  /*c4e0*/  STL [R1+0x38], R117 ;  /* 0x0000387501007387 */ /* 0x000fe80000100800 */
[----:B----4-:R1:W-:Y:S02]  /*c4f0*/  STS.U8 [R93+UR11+0x2080], R113 ;  /* 0x002080715d007988 */ /* 0x0103e4000800000b */
[----:B-1----:R-:W-:-:S05]  /*c500*/  IMAD R113, R155, UR9, RZ ;  /* 0x000000099b717c24 */ /* 0x002fca000f8e02ff */
[----:B------:R-:W-:-:S04]  /*c510*/  IADD3 R115, P2, PT, R113, R84, RZ ;  /* 0x0000005471737210 */ /* 0x000fc80007f5e0ff */
[----:B0-----:R-:W-:Y:S01]  /*c520*/  LEA.HI.X.SX32 R118, R113, R81, 0x1, P2 ;  /* 0x0000005171767211 */ /* 0x001fe200010f0eff */
[----:B------:R-:W-:-:S05]  /*c530*/  IMAD R113, R159, UR9, RZ ;  /* 0x000000099f717c24 */ /* 0x000fca000f8e02ff */
[----:B------:R-:W-:-:S04]  /*c540*/  IADD3 R116, P2, PT, R113, R84, RZ ;  /* 0x0000005471747210 */ /* 0x000fc80007f5e0ff */
[----:B------:R-:W-:Y:S01]  /*c550*/  LEA.HI.X.SX32 R117, R113, R81, 0x1, P2 ;  /* 0x0000005171757211 */ /* 0x000fe200010f0eff */
[----:B-----5:R0:W-:Y:S04]  /*c560*/  STS.U8 [R93+UR11+0x2380], R112 ;  /* 0x002380705d007988 */ /* 0x0201e8000800000b */
[----:B------:R-:W-:Y:S01]  /*c570*/  @P0 IMAD.MOV.U32 R113, RZ, RZ, R117 ;  /* 0x000000ffff710224 */ /* 0x000fe200078e0075 */
[----:B------:R-:W-:Y:S01]  /*c580*/  STL [R1+0x4c], R115 ;  /* 0x00004c7301007387 */ /* 0x000fe20000100800 */
[----:B0-----:R-:W-:-:S03]  /*c590*/  @P0 IMAD.MOV.U32 R112, RZ, RZ, R116 ;  /* 0x000000ffff700224 */ /* 0x001fc600078e0074 */
[----:B------:R0:W-:Y:S02]  /*c5a0*/  STS.U8 [R93+UR11+0x2480], R110 ;  /* 0x0024806e5d007988 */ /* 0x0001e4000800000b */
[----:B0-----:R-:W-:Y:S02]  /*c5b0*/  PRMT R110, RZ, 0x7610, R110 ;  /* 0x00007610ff6e7816 */ /* 0x001fe4000000006e */
[----:B------:R0:W-:Y:S04]  /*c5c0*/  STS.U8 [R93+UR11+0x2180], R114 ;  /* 0x002180725d007988 */ /* 0x0001e8000800000b */
[----:B------:R1:W4:Y:S01]  /*c5d0*/  @P0 LDG.E.U8 R110, desc[UR24][R112.64] ;  /* 0x00000018706e0981 */ /* 0x000322000c1e1100 */
[----:B0-----:R-:W-:Y:S02]  /*c5e0*/  @P0 IMAD.MOV.U32 R114, RZ, RZ, R115 ;  /* 0x000000ffff720224 */ /* 0x001fe400078e0073 */
[----:B------:R-:W-:-:S02]  /*c5f0*/  @P0 IMAD.MOV.U32 R115, RZ, RZ, R118 ;  /* 0x000000ffff730224 */ /* 0x000fc400078e0076 */
[----:B-1----:R-:W-:Y:S01]  /*c600*/  IMAD R112, R161, UR9, RZ ;  /* 0x00000009a1707c24 */ /* 0x002fe2000f8e02ff */
[----:B------:R0:W-:Y:S02]  /*c610*/  STS.U8 [R93+UR11+0x2280], R111 ;  /* 0x0022806f5d007988 */ /* 0x0001e4000800000b */
[----:B0-----:R-:W-:Y:S02]  /*c620*/  PRMT R111, RZ, 0x7610, R111 ;  /* 0x00007610ff6f7816 */ /* 0x001fe4000000006f */
[----:B--2---:R0:W-:Y:S04]  /*c630*/  STS.U8 [R93+UR11+0x2680], R94 ;  /* 0x0026805e5d007988 */ /* 0x0041e8000800000b */
[----:B------:R1:W2:Y:S04]  /*c640*/  @P0 LDG.E.U8 R111, desc[UR24][R114.64] ;  /* 0x00000018726f0981 */ /* 0x0002a8000c1e1100 */
[----:B------:R-:W-:Y:S01]  /*c650*/  STL [R1+0x48], R118 ;  /* 0x0000487601007387 */ /* 0x000fe20000100800 */
[----:B0-----:R-:W-:Y:S01]  /*c660*/  IMAD R94, R163, UR9, RZ ;  /* 0x00000009a35e7c24 */ /* 0x001fe2000f8e02ff */
[----:B-1----:R-:W-:-:S02]  /*c670*/  IADD3 R114, P2, PT, R112, R84, RZ ;  /* 0x0000005470727210 */ /* 0x002fc40007f5e0ff */
[----:B------:R-:W-:Y:S02]  /*c680*/  STL [R1+0x5c], R116 ;  /* 0x00005c7401007387 */ /* 0x000fe40000100800 */
[----:B------:R-:W-:Y:S02]  /*c690*/  LEA.HI.X.SX32 R115, R112, R81, 0x1, P2 ;  /* 0x0000005170737211 */ /* 0x000fe400010f0eff */
[----:B------:R-:W-:Y:S01]  /*c6a0*/  STL [R1+0x58], R117 ;  /* 0x0000587501007387 */ /* 0x000fe20000100800 */
[----:B------:R-:W-:-:S03]  /*c6b0*/  @P0 IMAD.MOV.U32 R112, RZ, RZ, R114 ;  /* 0x000000ffff700224 */ /* 0x000fc600078e0072 */
[----:B------:R0:W-:Y:S01]  /*c6c0*/  STL [R1+0x6c], R114 ;  /* 0x00006c7201007387 */ /* 0x0001e20000100800 */
[----:B------:R-:W-:-:S03]  /*c6d0*/  @P0 IMAD.MOV.U32 R113, RZ, RZ, R115 ;  /* 0x000000ffff710224 */ /* 0x000fc600078e0073 */
[----:B------:R1:W-:Y:S04]  /*c6e0*/  STS.U8 [R93+UR11+0x2880], R85 ;  /* 0x002880555d007988 */ /* 0x0003e8000800000b */
[----:B------:R5:W-:Y:S01]  /*c6f0*/  STS.U8 [R93+UR11+0x2580], R95 ;  /* 0x0025805f5d007988 */ /* 0x000be2000800000b */
[----:B0-----:R-:W-:-:S03]  /*c700*/  IADD3 R114, P2, PT, R94, R84, RZ ;  /* 0x000000545e727210 */ /* 0x001fc60007f5e0ff */
[----:B------:R0:W-:Y:S01]  /*c710*/  STL [R1+0x68], R115 ;  /* 0x0000687301007387 */ /* 0x0001e20000100800 */
[----:B-1----:R-:W-:Y:S01]  /*c720*/  IMAD R85, R165, UR9, RZ ;  /* 0x00000009a5557c24 */ /* 0x002fe2000f8e02ff */
[----:B-----5:R-:W-:Y:S02]  /*c730*/  PRMT R95, RZ, 0x7610, R95 ;  /* 0x00007610ff5f7816 */ /* 0x020fe4000000005f */
[----:B------:R1:W-:Y:S01]  /*c740*/  STL [R1+0x7c], R114 ;  /* 0x00007c7201007387 */ /* 0x0003e20000100800 */
[----:B0-----:R-:W-:-:S03]  /*c750*/  LEA.HI.X.SX32 R115, R94, R81, 0x1, P2 ;  /* 0x000000515e737211 */ /* 0x001fc600010f0eff */
[----:B------:R0:W5:Y:S01]  /*c760*/  @P0 LDG.E.U8 R95, desc[UR24][R112.64] ;  /* 0x00000018705f0981 */ /* 0x000162000c1e1100 */
[----:B------:R-:W-:-:S03]  /*c770*/  PRMT R94, RZ, 0x7610, R94 ;  /* 0x00007610ff5e7816 */ /* 0x000fc6000000005e */
[----:B------:R1:W-:Y:S01]  /*c780*/  STL [R1+0x78], R115 ;  /* 0x0000787301007387 */ /* 0x0003e20000100800 */
[----:B0-----:R-:W-:Y:S01]  /*c790*/  @P0 IMAD.MOV.U32 R112, RZ, RZ, R114 ;  /* 0x000000ffff700224 */ /* 0x001fe200078e0072 */
[----:B-1----:R-:W-:Y:S01]  /*c7a0*/  IADD3 R114, P2, PT, R85, R84, RZ ;  /* 0x0000005455727210 */ /* 0x002fe20007f5e0ff */
[----:B------:R-:W-:-:S03]  /*c7b0*/  @P0 IMAD.MOV.U32 R113, RZ, RZ, R115 ;  /* 0x000000ffff710224 */ /* 0x000fc600078e0073 */
[----:B------:R-:W-:Y:S01]  /*c7c0*/  LEA.HI.X.SX32 R115, R85, R81, 0x1, P2 ;  /* 0x0000005155737211 */ /* 0x000fe200010f0eff */
[----:B------:R-:W-:Y:S01]  /*c7d0*/  IMAD R85, R167, UR9, RZ ;  /* 0x00000009a7557c24 */ /* 0x000fe2000f8e02ff */
[----:B------:R0:W2:Y:S04]  /*c7e0*/  @P0 LDG.E.U8 R94, desc[UR24][R112.64] ;  /* 0x00000018705e0981 */ /* 0x0000a8000c1e1100 */
[----:B------:R1:W-:Y:S04]  /*c7f0*/  STS.U8 [R93+UR11+0x2780], R92 ;  /* 0x0027805c5d007988 */ /* 0x0003e8000800000b */
[----:B------:R1:W-:Y:S01]  /*c800*/  STS.U8 [R93+UR11+0x2980], R87 ;  /* 0x002980575d007988 */ /* 0x0003e2000800000b */
[----:B0-----:R-:W-:-:S03]  /*c810*/  IADD3 R112, P2, PT, R85, R84, RZ ;  /* 0x0000005455707210 */ /* 0x001fc60007f5e0ff */
[----:B------:R0:W-:Y:S01]  /*c820*/  STS.U8 [R93+UR11+0x2a80], R86 ;  /* 0x002a80565d007988 */ /* 0x0001e2000800000b */
[----:B-1----:R-:W-:Y:S02]  /*c830*/  PRMT R92, RZ, 0x7610, R92 ;  /* 0x00007610ff5c7816 */ /* 0x002fe4000000005c */
[----:B------:R-:W-:Y:S01]  /*c840*/  LEA.HI.X.SX32 R113, R85, R81, 0x1, P2 ;  /* 0x0000005155717211 */ /* 0x000fe200010f0eff */
[----:B------:R-:W-:Y:S02]  /*c850*/  @P0 IMAD.MOV.U32 R87, RZ, RZ, R115 ;  /* 0x000000ffff570224 */ /* 0x000fe400078e0073 */
[----:B0-----:R-:W-:Y:S01]  /*c860*/  @P0 IMAD.MOV.U32 R86, RZ, RZ, R114 ;  /* 0x000000ffff560224 */ /* 0x001fe200078e0072 */
[----:B------:R0:W-:Y:S01]  /*c870*/  STS.U8 [R93+UR11+0x2b80], R89 ;  /* 0x002b80595d007988 */ /* 0x0001e2000800000b */
[----:B------:R-:W-:-:S03]  /*c880*/  IMAD R85, R150, UR9, RZ ;  /* 0x0000000996557c24 */ /* 0x000fc6000f8e02ff */
[----:B------:R1:W2:Y:S04]  /*c890*/  @P0 LDG.E.U8 R92, desc[UR24][R86.64] ;  /* 0x00000018565c0981 */ /* 0x0002a8000c1e1100 */
[----:B------:R1:W-:Y:S01]  /*c8a0*/  STS.U8 [R93+UR11+0x2c80], R88 ;  /* 0x002c80585d007988 */ /* 0x0003e2000800000b */
[----:B0-----:R-:W-:Y:S01]  /*c8b0*/  @P0 IMAD.MOV.U32 R89, RZ, RZ, R113 ;  /* 0x000000ffff590224 */ /* 0x001fe200078e0071 */
[----:B-1----:R-:W-:Y:S01]  /*c8c0*/  PRMT R87, RZ, 0x7610, R87 ;  /* 0x00007610ff577816 */ /* 0x002fe20000000057 */
[----:B------:R-:W-:Y:S01]  /*c8d0*/  @P0 IMAD.MOV.U32 R88, RZ, RZ, R112 ;  /* 0x000000ffff580224 */ /* 0x000fe200078e0070 */
[----:B------:R-:W-:-:S04]  /*c8e0*/  PRMT R86, RZ, 0x7610, R86 ;  /* 0x00007610ff567816 */ /* 0x000fc80000000056 */
[----:B------:R0:W2:Y:S04]  /*c8f0*/  @P0 LDG.E.U8 R87, desc[UR24][R88.64] ;  /* 0x0000001858570981 */ /* 0x0000a8000c1e1100 */
[----:B------:R-:W-:Y:S01]  /*c900*/  STL [R1+0x8c], R114 ;  /* 0x00008c7201007387 */ /* 0x000fe20000100800 */
[----:B0-----:R-:W-:-:S03]  /*c910*/  IADD3 R88, P2, PT, R85, R84, RZ ;  /* 0x0000005455587210 */ /* 0x001fc60007f5e0ff */
[----:B------:R-:W-:Y:S01]  /*c920*/  STL [R1+0x88], R115 ;  /* 0x0000887301007387 */ /* 0x000fe20000100800 */
[----:B------:R-:W-:Y:S01]  /*c930*/  LEA.HI.X.SX32 R89, R85, R81, 0x1, P2 ;  /* 0x0000005155597211 */ /* 0x000fe200010f0eff */
[----:B------:R-:W-:Y:S02]  /*c940*/  IMAD R85, R143, UR9, RZ ;  /* 0x000000098f557c24 */ /* 0x000fe4000f8e02ff */
[----:B------:R-:W-:Y:S04]  /*c950*/  STL [R1+0x9c], R112 ;  /* 0x00009c7001007387 */ /* 0x000fe80000100800 */
[----:B------:R-:W-:Y:S04]  /*c960*/  STL [R1+0x98], R113 ;  /* 0x0000987101007387 */ /* 0x000fe80000100800 */
[----:B------:R0:W-:Y:S04]  /*c970*/  STL [R1+0xac], R88 ;  /* 0x0000ac5801007387 */ /* 0x0001e80000100800 */
[----:B------:R0:W4:Y:S04]  /*c980*/  @P0 LDG.E.U8 R86, desc[UR24][R88.64] ;  /* 0x0000001858560981 */ /* 0x000128000c1e1100 */
[----:B------:R1:W-:Y:S01]  /*c990*/  STL [R1+0xa8], R89 ;  /* 0x0000a85901007387 */ /* 0x0003e20000100800 */
[----:B0-----:R-:W-:-:S04]  /*c9a0*/  IADD3 R88, P2, PT, R85, R84, RZ ;  /* 0x0000005455587210 */ /* 0x001fc80007f5e0ff */
[----:B-1----:R-:W-:Y:S02]  /*c9b0*/  LEA.HI.X.SX32 R89, R85, R81, 0x1, P2 ;  /* 0x0000005155597211 */ /* 0x002fe400010f0eff */
[----:B------:R-:W-:Y:S01]  /*c9c0*/  PRMT R85, RZ, 0x7610, R85 ;  /* 0x00007610ff557816 */ /* 0x000fe20000000055 */
[----:B------:R0:W-:Y:S05]  /*c9d0*/  STL [R1+0xbc], R88 ;  /* 0x0000bc5801007387 */ /* 0x0001ea0000100800 */
[----:B------:R0:W5:Y:S04]  /*c9e0*/  @P0 LDG.E.U8 R85, desc[UR24][R88.64] ;  /* 0x0000001858550981 */ /* 0x000168000c1e1100 */
[----:B------:R1:W-:Y:S01]  /*c9f0*/  STL [R1+0xb8], R89 ;  /* 0x0000b85901007387 */ /* 0x0003e20000100800 */
[----:B0-----:R-:W-:-:S03]  /*ca00*/  IMAD R88, R148, UR9, RZ ;  /* 0x0000000994587c24 */ /* 0x001fc6000f8e02ff */
[----:B---3--:R0:W-:Y:S02]  /*ca10*/  STS.U8 [R93+UR11+0x2e80], R90 ;  /* 0x002e805a5d007988 */ /* 0x0081e4000800000b */
[C---:B-1----:R-:W-:Y:S02]  /*ca20*/  IADD3 R89, P2, PT, R88.reuse, R84, RZ ;  /* 0x0000005458597210 */ /* 0x042fe40007f5e0ff */
[----:B------:R1:W-:Y:S02]  /*ca30*/  STS.U8 [R93+UR11+0x2d80], R91 ;  /* 0x002d805b5d007988 */ /* 0x0003e4000800000b */
[----:B0-----:R-:W-:Y:S02]  /*ca40*/  LEA.HI.X.SX32 R90, R88, R81, 0x1, P2 ;  /* 0x00000051585a7211 */ /* 0x001fe400010f0eff */
[----:B------:R-:W-:Y:S01]  /*ca50*/  STL [R1+0xcc], R89 ;  /* 0x0000cc5901007387 */ /* 0x000fe20000100800 */
[----:B------:R-:W-:-:S03]  /*ca60*/  PRMT R88, RZ, 0x7610, R88 ;  /* 0x00007610ff587816 */ /* 0x000fc60000000058 */
[----:B------:R0:W-:Y:S01]  /*ca70*/  STL [R1+0xc8], R90 ;  /* 0x0000c85a01007387 */ /* 0x0001e20000100800 */
[----:B-1----:R-:W-:Y:S02]  /*ca80*/  @P0 IMAD.MOV.U32 R91, RZ, RZ, R90 ;  /* 0x000000ffff5b0224 */ /* 0x002fe400078e005a */
[----:B0-----:R-:W-:-:S05]  /*ca90*/  @P0 IMAD.MOV.U32 R90, RZ, RZ, R89 ;  /* 0x000000ffff5a0224 */ /* 0x001fca00078e0059 */
[----:B------:R0:W3:Y:S01]  /*caa0*/  @P0 LDG.E.U8 R88, desc[UR24][R90.64] ;  /* 0x000000185a580981 */ /* 0x0000e2000c1e1100 */
[----:B------:R-:W-:-:S05]  /*cab0*/  IMAD R89, R141, UR9, RZ ;  /* 0x000000098d597c24 */ /* 0x000fca000f8e02ff */
[----:B0-----:R-:W-:-:S04]  /*cac0*/  IADD3 R90, P2, PT, R89, R84, RZ ;  /* 0x00000054595a7210 */ /* 0x001fc80007f5e0ff */
[----:B------:R-:W-:Y:S01]  /*cad0*/  LEA.HI.X.SX32 R91, R89, R81, 0x1, P2 ;  /* 0x00000051595b7211 */ /* 0x000fe200010f0eff */
[----:B------:R-:W-:Y:S01]  /*cae0*/  IMAD R89, R146, UR9, RZ ;  /* 0x0000000992597c24 */ /* 0x000fe2000f8e02ff */
[----:B------:R-:W-:Y:S04]  /*caf0*/  STL [R1+0xdc], R90 ;  /* 0x0000dc5a01007387 */ /* 0x000fe80000100800 */
[----:B------:R-:W-:Y:S04]  /*cb00*/  STL [R1+0xd8], R91 ;  /* 0x0000d85b01007387 */ /* 0x000fe80000100800 */
[----:B--2---:R0:W-:Y:S02]  /*cb10*/  STS.U8 [R93+UR11+0x3480], R87 ;  /* 0x003480575d007988 */ /* 0x0041e4000800000b */
[----:B0-----:R-:W-:-:S06]  /*cb20*/  PRMT R87, RZ, 0x7610, R87 ;  /* 0x00007610ff577816 */ /* 0x001fcc0000000057 */
[----:B------:R0:W2:Y:S02]  /*cb30*/  @P0 LDG.E.U8 R87, desc[UR24][R90.64] ;  /* 0x000000185a570981 */ /* 0x0000a4000c1e1100 */
[C---:B0-----:R-:W-:Y:S02]  /*cb40*/  IADD3 R90, P2, PT, R89.reuse, R84, RZ ;  /* 0x00000054595a7210 */ /* 0x041fe40007f5e0ff */
[----:B----4-:R0:W-:Y:S02]  /*cb50*/  STS.U8 [R93+UR11+0x3580], R86 ;  /* 0x003580565d007988 */ /* 0x0101e4000800000b */
[----:B------:R-:W-:Y:S02]  /*cb60*/  LEA.HI.X.SX32 R91, R89, R81, 0x1, P2 ;  /* 0x00000051595b7211 */ /* 0x000fe400010f0eff */
[----:B------:R-:W-:Y:S01]  /*cb70*/  STL [R1+0xec], R90 ;  /* 0x0000ec5a01007387 */ /* 0x000fe20000100800 */
[----:B0-----:R-:W-:-:S03]  /*cb80*/  PRMT R86, RZ, 0x7610, R86 ;  /* 0x00007610ff567816 */ /* 0x001fc60000000056 */
[----:B-----5:R0:W-:Y:S04]  /*cb90*/  STS.U8 [R93+UR11+0x3680], R85 ;  /* 0x003680555d007988 */ /* 0x0201e8000800000b */
[----:B------:R1:W4:Y:S01]  /*cba0*/  @P0 LDG.E.U8 R86, desc[UR24][R90.64] ;  /* 0x000000185a560981 */ /* 0x000322000c1e1100 */
[----:B0-----:R-:W-:-:S05]  /*cbb0*/  IMAD R85, R139, UR9, RZ ;  /* 0x000000098b557c24 */ /* 0x001fca000f8e02ff */
[C---:B------:R-:W-:Y:S01]  /*cbc0*/  IADD3 R89, P2, PT, R85.reuse, R84, RZ ;  /* 0x0000005455597210 */ /* 0x040fe20007f5e0ff */
[----:B------:R-:W-:Y:S03]  /*cbd0*/  STL [R1+0xe8], R91 ;  /* 0x0000e85b01007387 */ /* 0x000fe60000100800 */
[----:B-1----:R-:W-:Y:S01]  /*cbe0*/  LEA.HI.X.SX32 R90, R85, R81, 0x1, P2 ;  /* 0x00000051555a7211 */ /* 0x002fe200010f0eff */
[----:B------:R-:W-:Y:S01]  /*cbf0*/  STL [R1+0xfc], R89 ;  /* 0x0000fc5901007387 */ /* 0x000fe20000100800 */
[----:B------:R-:W-:-:S03]  /*cc00*/  PRMT R85, RZ, 0x7610, R85 ;  /* 0x00007610ff557816 */ /* 0x000fc60000000055 */
[----:B---3--:R0:W-:Y:S02]  /*cc10*/  STS.U8 [R93+UR11+0x3780], R88 ;  /* 0x003780585d007988 */ /* 0x0081e4000800000b */
[----:B0-----:R-:W-:Y:S02]  /*cc20*/  @P0 IMAD.MOV.U32 R88, RZ, RZ, R89 ;  /* 0x000000ffff580224 */ /* 0x001fe400078e0059 */
[----:B------:R-:W-:-:S05]  /*cc30*/  @P0 IMAD.MOV.U32 R89, RZ, RZ, R90 ;  /* 0x000000ffff590224 */ /* 0x000fca00078e005a */
[----:B------:R0:W3:Y:S04]  /*cc40*/  @P0 LDG.E.U8 R85, desc[UR24][R88.64] ;  /* 0x0000001858550981 */ /* 0x0000e8000c1e1100 */
[----:B--2---:R1:W-:Y:S02]  /*cc50*/  STS.U8 [R93+UR11+0x3880], R87 ;  /* 0x003880575d007988 */ /* 0x0043e4000800000b */
[----:B-1----:R-:W-:-:S05]  /*cc60*/  IMAD R87, R144, UR9, RZ ;  /* 0x0000000990577c24 */ /* 0x002fca000f8e02ff */
[----:B0-----:R-:W-:-:S04]  /*cc70*/  IADD3 R88, P2, PT, R87, R84, RZ ;  /* 0x0000005457587210 */ /* 0x001fc80007f5e0ff */
[----:B------:R-:W-:-:S05]  /*cc80*/  LEA.HI.X.SX32 R89, R87, R81, 0x1, P2 ;  /* 0x0000005157597211 */ /* 0x000fca00010f0eff */
[----:B------:R-:W-:Y:S01]  /*cc90*/  @P0 IMAD.MOV.U32 R87, RZ, RZ, R89 ;  /* 0x000000ffff570224 */ /* 0x000fe200078e0059 */
[----:B----4-:R0:W-:Y:S02]  /*cca0*/  STS.U8 [R93+UR11+0x3980], R86 ;  /* 0x003980565d007988 */ /* 0x0101e4000800000b */
[----:B0-----:R-:W-:Y:S02]  /*ccb0*/  @P0 IMAD.MOV.U32 R86, RZ, RZ, R88 ;  /* 0x000000ffff560224 */ /* 0x001fe400078e0058 */
[----:B---3--:R0:W-:Y:S02]  /*ccc0*/  STS.U8 [R93+UR11+0x3a80], R85 ;  /* 0x003a80555d007988 */ /* 0x0081e4000800000b */
[----:B0-----:R-:W-:-:S06]  /*ccd0*/  PRMT R85, RZ, 0x7610, R85 ;  /* 0x00007610ff557816 */ /* 0x001fcc0000000055 */
[----:B------:R0:W2:Y:S02]  /*cce0*/  @P0 LDG.E.U8 R85, desc[UR24][R86.64] ;  /* 0x0000001856550981 */ /* 0x0000a4000c1e1100 */
[----:B0-----:R-:W-:Y:S02]  /*ccf0*/  IMAD R86, R142, UR9, RZ ;  /* 0x000000098e567c24 */ /* 0x001fe4000f8e02ff */
[----:B------:R-:W-:Y:S03]  /*cd00*/  STL [R1+0xf8], R90 ;  /* 0x0000f85a01007387 */ /* 0x000fe60000100800 */
[C---:B------:R-:W-:Y:S01]  /*cd10*/  IADD3 R87, P2, PT, R86.reuse, R84, RZ ;  /* 0x0000005456577210 */ /* 0x040fe20007f5e0ff */
[----:B------:R0:W-:Y:S04]  /*cd20*/  STL [R1+0x10c], R88 ;  /* 0x00010c5801007387 */ /* 0x0001e80000100800 */
[----:B------:R-:W-:Y:S01]  /*cd30*/  STL [R1+0x108], R89 ;  /* 0x0001085901007387 */ /* 0x000fe20000100800 */
[----:B0-----:R-:W-:-:S03]  /*cd40*/  LEA.HI.X.SX32 R88, R86, R81, 0x1, P2 ;  /* 0x0000005156587211 */ /* 0x001fc600010f0eff */
[----:B------:R0:W-:Y:S01]  /*cd50*/  STL [R1+0x11c], R87 ;  /* 0x00011c5701007387 */ /* 0x0001e20000100800 */
[----:B------:R-:W-:Y:S02]  /*cd60*/  @P0 IMAD.MOV.U32 R86, RZ, RZ, R87 ;  /* 0x000000ffff560224 */ /* 0x000fe400078e0057 */
[----:B0-----:R-:W-:Y:S01]  /*cd70*/  @P0 IMAD.MOV.U32 R87, RZ, RZ, R88 ;  /* 0x000000ffff570224 */ /* 0x001fe200078e0058 */
[----:B--2---:R0:W-:Y:S02]  /*cd80*/  STS.U8 [R93+UR11+0x3b80], R85 ;  /* 0x003b80555d007988 */ /* 0x0041e4000800000b */
[----:B0-----:R-:W-:-:S06]  /*cd90*/  PRMT R85, RZ, 0x7610, R85 ;  /* 0x00007610ff557816 */ /* 0x001fcc0000000055 */
[----:B------:R0:W2:Y:S02]  /*cda0*/  @P0 LDG.E.U8 R85, desc[UR24][R86.64] ;  /* 0x0000001856550981 */ /* 0x0000a4000c1e1100 */
[----:B0-----:R-:W-:Y:S02]  /*cdb0*/  IMAD R86, R140, UR9, RZ ;  /* 0x000000098c567c24 */ /* 0x001fe4000f8e02ff */
[----:B------:R0:W-:Y:S03]  /*cdc0*/  STL [R1+0x118], R88 ;  /* 0x0001185801007387 */ /* 0x0001e60000100800 */
[----:B------:R-:W-:-:S04]  /*cdd0*/  IADD3 R87, P2, PT, R86, R84, RZ ;  /* 0x0000005456577210 */ /* 0x000fc80007f5e0ff */
[----:B0-----:R-:W-:Y:S01]  /*cde0*/  LEA.HI.X.SX32 R88, R86, R81, 0x1, P2 ;  /* 0x0000005156587211 */ /* 0x001fe200010f0eff */
[----:B------:R0:W-:Y:S01]  /*cdf0*/  STL [R1+0x134], R87 ;  /* 0x0001345701007387 */ /* 0x0001e20000100800 */
[----:B------:R-:W-:-:S03]  /*ce00*/  @P0 IMAD.MOV.U32 R86, RZ, RZ, R87 ;  /* 0x000000ffff560224 */ /* 0x000fc600078e0057 */
[----:B0-----:R-:W-:Y:S01]  /*ce10*/  @P0 IMAD.MOV.U32 R87, RZ, RZ, R88 ;  /* 0x000000ffff570224 */ /* 0x001fe200078e0058 */
[----:B--2---:R0:W-:Y:S02]  /*ce20*/  STS.U8 [R93+UR11+0x3c80], R85 ;  /* 0x003c80555d007988 */ /* 0x0041e4000800000b */
[----:B0-----:R-:W-:-:S06]  /*ce30*/  PRMT R85, RZ, 0x7610, R85 ;  /* 0x00007610ff557816 */ /* 0x001fcc0000000055 */
[----:B------:R0:W2:Y:S02]  /*ce40*/  @P0 LDG.E.U8 R85, desc[UR24][R86.64] ;  /* 0x0000001856550981 */ /* 0x0000a4000c1e1100 */
[----:B0-----:R-:W-:Y:S02]  /*ce50*/  IMAD R86, R138, UR9, RZ ;  /* 0x000000098a567c24 */ /* 0x001fe4000f8e02ff */
[----:B------:R-:W0:Y:S03]  /*ce60*/  LDC R138, c[0x0][0x3a0] ;  /* 0x0000e800ff8a7b82 */ /* 0x000e260000000800 */
[----:B------:R-:W-:-:S04]  /*ce70*/  IADD3 R84, P2, PT, R86, R84, RZ ;  /* 0x0000005456547210 */ /* 0x000fc80007f5e0ff */
[----:B------:R-:W-:Y:S02]  /*ce80*/  LEA.HI.X.SX32 R87, R86, R81, 0x1, P2 ;  /* 0x0000005156577211 */ /* 0x000fe400010f0eff */
[----:B------:R-:W-:Y:S01]  /*ce90*/  PRMT R81, RZ, 0x7610, R81 ;  /* 0x00007610ff517816 */ /* 0x000fe20000000051 */
[----:B--2---:R1:W-:Y:S02]  /*cea0*/  STS.U8 [R93+UR11+0x3d80], R85 ;  /* 0x003d80555d007988 */ /* 0x0043e4000800000b */
[----:B-1----:R-:W-:-:S05]  /*ceb0*/  @P0 IMAD.MOV.U32 R85, RZ, RZ, R87 ;  /* 0x000000ffff550224 */ /* 0x002fca00078e0057 */
[----:B------:R-:W2:Y:S04]  /*cec0*/  @P0 LDG.E.U8 R81, desc[UR24][R84.64] ;  /* 0x0000001854510981 */ /* 0x000ea8000c1e1100 */
[----:B------:R1:W-:Y:S04]  /*ced0*/  STS.U8 [R93+UR11+0x1380], R120 ;  /* 0x001380785d007988 */ /* 0x0003e8000800000b */
        /* <DEDUP_REMOVED lines=14> */
[----:B------:R1:W-:Y:S01]  /*cfc0*/  STS.U8 [R93+UR11+0x3380], R92 ;  /* 0x0033805c5d007988 */ /* 0x0003e2000800000b */
[----:B0-----:R-:W-:-:S03]  /*cfd0*/  VIADD R138, R138, 0x1f ;  /* 0x0000001f8a8a7836 */ /* 0x001fc60000000000 */
[----:B------:R1:W-:Y:S01]  /*cfe0*/  STL [R1+0x130], R88 ;  /* 0x0001305801007387 */ /* 0x0003e20000100800 */
[----:B------:R-:W-:-:S03]  /*cff0*/  ISETP.NE.U32.AND P0, PT, RZ, UR7, PT ;  /* 0x00000007ff007c0c */ /* 0x000fc6000bf05070 */
[----:B------:R1:W-:Y:S04]  /*d000*/  STL [R1+0x124], R84 ;  /* 0x0001245401007387 */ /* 0x0003e80000100800 */
[----:B------:R1:W-:Y:S01]  /*d010*/  STL [R1+0x120], R87 ;  /* 0x0001205701007387 */ /* 0x0003e20000100800 */
[C---:B------:R-:W-:Y:S02]  /*d020*/  ISETP.LT.OR P2, PT, R138.reuse, 0x20, P0 ;  /* 0x000000208a00780c */ /* 0x040fe40000741670 */
[----:B------:R-:W-:Y:S01]  /*d030*/  ISETP.GE.AND P3, PT, R138, 0x40, PT ;  /* 0x000000408a00780c */ /* 0x000fe20003f66270 */
[----:B--2---:R1:W-:Y:S01]  /*d040*/  STS.U8 [R93+UR11+0x3e80], R81 ;  /* 0x003e80515d007988 */ /* 0x0043e2000800000b */
[----:B------:R0:W-:Y:S06]  /*d050*/  MEMBAR.ALL.CTA ;  /* 0x0000000000007992 */ /* 0x0001ec0000008000 */
[----:B0-----:R-:W0:Y:S02]  /*d060*/  FENCE.VIEW.ASYNC.S ;  /* 0x00000000000073c6 */ /* 0x001e240000000000 */
[----:B0-----:R-:W-:Y:S06]  /*d070*/  BAR.SYNC.DEFER_BLOCKING 0x0 ;  /* 0x0000000000007b1d */ /* 0x001fec0000010000 */
[----:B------:R-:W-:Y:S05]  /*d080*/  @P2 BRA `(.L_x_6) ;  /* 0x00000000005c2947 */ /* 0x000fea0003800000 */
[----:B------:R-:W-:Y:S02]  /*d090*/  UIADD3 UR4, UPT, UPT, UR11, 0x8000, URZ ;  /* 0x000080000b047890 */ /* 0x000fe4000fffe0ff */
[----:B------:R-:W-:Y:S02]  /*d0a0*/  USHF.R.U32.HI UR6, URZ, 0x4, UR11 ;  /* 0x00000004ff067899 */ /* 0x000fe4000801160b */
[----:B------:R-:W-:Y:S02]  /*d0b0*/  USHF.R.U32.HI UR4, URZ, 0x4, UR4 ;  /* 0x00000004ff047899 */ /* 0x000fe40008011604 */
[----:B------:R-:W-:Y:S01]  /*d0c0*/  USGXT.U32 UR6, UR6, 0xe ;  /* 0x0000000e0606789a */ /* 0x000fe20008000000 */
[----:B------:R-:W-:Y:S01]  /*d0d0*/  UMOV UR16, 0xfffffe00 ;  /* 0xfffffe0000107882 */ /* 0x000fe20000000000 */
[----:B------:R-:W-:Y:S01]  /*d0e0*/  UMOV UR17, 0x3fffbfef ;  /* 0x3fffbfef00117882 */ /* 0x000fe20000000000 */
[----:B------:R-:W-:Y:S01]  /*d0f0*/  UMOV UR7, URZ ;  /* 0x000000ff00077c82 */ /* 0x000fe20008000000 */
[----:B------:R-:W-:-:S02]  /*d100*/  USGXT.U32 UR14, UR4, 0xe ;  /* 0x0000000e040e789a */ /* 0x000fc40008000000 */
[----:B------:R-:W-:Y:S02]  /*d110*/  UIADD3 UR9, UPT, UPT, UR10, 0x100, URZ ;  /* 0x000001000a097890 */ /* 0x000fe4000fffe0ff */
[----:B------:R-:W-:Y:S01]  /*d120*/  UIADD3.64 UR16, UPT, UPT, UR6, -UR16, URZ ;  /* 0x8000001006107297 */ /* 0x000fe2000fffe0ff */
[----:B------:R-:W-:Y:S01]  /*d130*/  UMOV UR18, 0x0 ;  /* 0x0000000000127882 */ /* 0x000fe20000000000 */
[----:B------:R-:W-:Y:S01]  /*d140*/  UMOV UR19, 0x8408010 ;  /* 0x0840801000137882 */ /* 0x000fe20000000000 */
[----:B------:R-:W-:Y:S01]  /*d150*/  UMOV UR4, UR8 ;  /* 0x0000000800047c82 */ /* 0x000fe20008000000 */
[----:B------:R-:W-:Y:S01]  /*d160*/  UMOV UR5, URZ ;  /* 0x000000ff00057c82 */ /* 0x000fe20008000000 */
[----:B------:R-:W-:Y:S01]  /*d170*/  UMOV UR7, 0xc0004010 ;  /* 0xc000401000077882 */ /* 0x000fe20000000000 */
[----:B------:R-:W-:Y:S01]  /*d180*/  UMOV UR15, 0x40004040 ;  /* 0x40004040000f7882 */ /* 0x000fe20000000000 */
[----:B------:R-:W-:Y:S01]  /*d190*/  UMOV UR22, 0x0 ;  /* 0x0000000000167882 */ /* 0x000fe20000000000 */
[----:B------:R-:W-:Y:S01]  /*d1a0*/  UMOV UR23, 0x8408010 ;  /* 0x0840801000177882 */ /* 0x000fe20000000000 */
[----:B------:R-:W-:Y:S01]  /*d1b0*/  UMOV UR4, UR4 ;  /* 0x0000000400047c82 */ /* 0x000fe20008000000 */
[----:B------:R0:W-:Y:S01]  /*d1c0*/  UTCQMMA gdesc[UR14], gdesc[UR6], tmem[UR10], tmem[UR18], idesc[UR19], !UPT ;  /* 0x00ff12060e0075ea */ /* 0x0001e2000f80030a */
[----:B------:R0:W-:Y:S01]  /*d1d0*/  UTCQMMA gdesc[UR14], gdesc[UR16], tmem[UR9], tmem[UR22], idesc[UR23], !UPT ;  /* 0x00ff16100e0075ea */ /* 0x0001e2000f800309 */
[----:B------:R0:W-:Y:S01]  /*d1e0*/  UTCBAR [UR4], URZ ;  /* 0x000000ff040073e9 */ /* 0x0001e200080000ff */
[----:B------:R-:W-:Y:S01]  /*d1f0*/  NOP ;  /* 0x0000000000007918 */ /* 0x000fe20000000000 */
.L_x_6:
[----:B0-----:R-:W-:Y:S01]  /*d200*/  UMOV UR4, URZ ;  /* 0x000000ff00047c82 */ /* 0x001fe20008000000 */
[----:B------:R-:W-:Y:S05]  /*d210*/  @!P3 BRA `(.L_x_7) ;  /* 0x000000580054b947 */ /* 0x000fea0003800000 */
[----:B-1----:R-:W2:Y:S01]  /*d220*/  LDL.LU R81, [R1+0x150] ;  /* 0x0001500001517983 */ /* 0x002ea20000300800 */
[----:B------:R-:W-:Y:S01]  /*d230*/  IMAD.SHL.U32 R82, R82, 0x20, RZ ;  /* 0x0000002052527824 */ /* 0x000fe200078e00ff */
[----:B------:R-:W-:Y:S02]  /*d240*/  UIADD3 UR5, UPT, UPT, UR11, 0x4000, URZ ;  /* 0x000040000b057890 */ /* 0x000fe4000fffe0ff */
[----:B------:R-:W3:Y:S01]  /*d250*/  LDL.LU R84, [R1+0x1f4] ;  /* 0x0001f40001547983 */ /* 0x000ee20000300800 */
[----:B------:R-:W-:Y:S01]  /*d260*/  UIADD3 UR4, UPT, UPT, UR11, 0x9000, URZ ;  /* 0x000090000b047890 */ /* 0x000fe2000fffe0ff */
[----:B------:R-:W-:Y:S01]  /*d270*/  IMAD.SHL.U32 R112, R83, 0x20, RZ ;  /* 0x0000002053707824 */ /* 0x000fe200078e00ff */
[----:B------:R-:W-:Y:S01]  /*d280*/  USHF.R.U32.HI UR5, URZ, 0x4, UR5 ;  /* 0x00000004ff057899 */ /* 0x000fe20008011605 */
[----:B------:R0:W-:Y:S01]  /*d290*/  STL [R1+0x154], R82 ;  /* 0x0001545201007387 */ /* 0x0001e20000100800 */
[----:B------:R-:W-:Y:S02]  /*d2a0*/  USHF.R.U32.HI UR4, URZ, 0x4, UR4 ;  /* 0x00000004ff047899 */ /* 0x000fe40008011604 */
[----:B------:R-:W-:Y:S01]  /*d2b0*/  USGXT.U32 UR6, UR5, 0xe ;  /* 0x0000000e0506789a */ /* 0x000fe20008000000 */
[----:B------:R-:W-:Y:S01]  /*d2c0*/  SHF.R.S32.HI R113, RZ, 0x1f, R112 ;  /* 0x0000001fff717819 */ /* 0x000fe20000011470 */
[----:B------:R-:W-:Y:S01]  /*d2d0*/  UMOV UR16, 0xfffffe00 ;  /* 0xfffffe0000107882 */ /* 0x000fe20000000000 */
[----:B------:R-:W-:Y:S01]  /*d2e0*/  UMOV UR17, 0x3fffbfef ;  /* 0x3fffbfef00117882 */ /* 0x000fe20000000000 */
[----:B------:R-:W-:Y:S01]  /*d2f0*/  UMOV UR7, URZ ;  /* 0x000000ff00077c82 */ /* 0x000fe20008000000 */
[----:B------:R-:W1:Y:S01]  /*d300*/  LDCU UR22, c[0x0][0x3a8] ;  /* 0x00007500ff1677ac */ /* 0x000e620008000800 */
[----:B------:R-:W-:-:S02]  /*d310*/  USGXT.U32 UR14, UR4, 0xe ;  /* 0x0000000e040e789a */ /* 0x000fc40008000000 */
[----:B------:R-:W-:Y:S01]  /*d320*/  UIADD3.64 UR16, UPT, UPT, UR6, -UR16, URZ ;  /* 0x8000001006107297 */ /* 0x000fe2000fffe0ff */
[----:B------:R-:W-:Y:S01]  /*d330*/  UMOV UR13, 0x1 ;  /* 0x00000001000d7882 */ /* 0x000fe20000000000 */
[----:B------:R-:W-:Y:S01]  /*d340*/  UMOV UR5, URZ ;  /* 0x000000ff00057c82 */ /* 0x000fe20008000000 */
[----:B------:R-:W-:Y:S01]  /*d350*/  UMOV UR15, 0x40004040 ;  /* 0x40004040000f7882 */ /* 0x000fe20000000000 */
[----:B--2---:R-:W-:Y:S02]  /*d360*/  IADD3 R110, P2, P3, R81, UR20, R82 ;  /* 0x00000014516e7c10 */ /* 0x004fe4000fb5e052 */
[----:B------:R-:W-:Y:S02]  /*d370*/  SHF.R.S32.HI R81, RZ, 0x1f, R138 ;  /* 0x0000001fff517819 */ /* 0x000fe4000001148a */
[----:B0-----:R-:W-:Y:S02]  /*d380*/  SHF.R.S32.HI R82, RZ, 0x1f, R82 ;  /* 0x0000001fff527819 */ /* 0x001fe40000011452 */
[----:B------:R-:W-:-:S02]  /*d390*/  LEA.HI R81, R81, R138, RZ, 0x5 ;  /* 0x0000008a51517211 */ /* 0x000fc400078f28ff */
[----:B---3--:R-:W-:Y:S01]  /*d3a0*/  IADD3.X R111, PT, PT, R84, UR21, R82, P2, P3 ;  /* 0x00000015546f7c10 */ /* 0x008fe200097e6452 */
[----:B------:R0:W-:Y:S01]  /*d3b0*/  STL [R1+0x1ec], R82 ;  /* 0x0001ec5201007387 */ /* 0x0001e20000100800 */
[----:B------:R-:W-:-:S04]  /*d3c0*/  SHF.R.S32.HI R81, RZ, 0x5, R81 ;  /* 0x00000005ff517819 */ /* 0x000fc80000011451 */
[----:B------:R-:W-:-:S05]  /*d3d0*/  VIMNMX R81, PT, PT, R81, 0x2, !PT ;  /* 0x0000000251517848 */ /* 0x000fca0007fe0100 */
[----:B0-----:R-:W-:Y:S02]  /*d3e0*/  VIADD R82, R81, 0xffffffff ;  /* 0xffffffff51527836 */ /* 0x001fe40000000000 */
[----:B------:R-:W-:-:S03]  /*d3f0*/  IMAD.MOV.U32 R81, RZ, RZ, RZ ;  /* 0x000000ffff517224 */ /* 0x000fc600078e00ff */
[----:B-1----:R0:W-:Y:S04]  /*d400*/  STL [R1+0x150], R82 ;  /* 0x0001505201007387 */ /* 0x0021e80000100800 */
.L_x_10:
[----:B------:R-:W2:Y:S01]  /*d410*/  LDL R84, [R1+0x1d0] ;  /* 0x0001d00001547983 */ /* 0x000ea20000100800 */
[----:B------:R-:W-:Y:S01]  /*d420*/  IMAD.U32 R81, R81, -0x80000000, RZ ;  /* 0x8000000051517824 */ /* 0x000fe200078e00ff */
[----:B0-----:R-:W-:Y:S02]  /*d430*/  IADD3 R82, P5, PT, R110, UR22, RZ ;  /* 0x000000166e527c10 */ /* 0x001fe4000ffbe0ff */
[C---:B------:R-:W-:Y:S01]  /*d440*/  ISETP.GT.AND P3, PT, R52.reuse, 0x1, PT ;  /* 0x000000013400780c */ /* 0x040fe20003f64270 */
[----:B------:R-:W0:Y:S01]  /*d450*/  SYNCS.PHASECHK.TRANS64.TRYWAIT P4, [UR8], R81 ;  /* 0x00000051ff0075a7 */ /* 0x000e220008081108 */
[----:B------:R-:W-:Y:S02]  /*d460*/  ISETP.GT.AND P2, PT, R52, 0x2, PT ;  /* 0x000000023400780c */ /* 0x000fe40003f44270 */
[----:B------:R-:W-:Y:S01]  /*d470*/  PRMT R121, RZ, 0x7610, R121 ;  /* 0x00007610ff797816 */ /* 0x000fe20000000079 */
[----:B--2---:R-:W-:Y:S01]  /*d480*/  IMAD.X R83, R84, 0x1, R111, P5 ;  /* 0x0000000154537824 */ /* 0x004fe200028e066f */
[----:B0-----:R-:W-:Y:S09]  /*d490*/  @!P4 BRA `(.L_x_8) ;  /* 0x000001c400f8c947 */ /* 0x001ff20003800000 */
.L_x_16:
[----:B------:R-:W2:Y:S04]  /*d4a0*/  LDL R84, [R1+0x1cc] ;  /* 0x0001cc0001547983 */ /* 0x000ea80000100800 */
[----:B------:R-:W3:Y:S04]  /*d4b0*/  LDL R119, [R1+0x1c8] ;  /* 0x0001c80001777983 */ /* 0x000ee80000100800 */
[----:B------:R-:W4:Y:S04]  /*d4c0*/  LDL R95, [R1+0x26c] ;  /* 0x00026c00015f7983 */ /* 0x000f280000100800 */
[----:B------:R-:W5:Y:S04]  /*d4d0*/  LDL R88, [R1+0x1c4] ;  /* 0x0001c40001587983 */ /* 0x000f680000100800 */
[----:B------:R-:W5:Y:S04]  /*d4e0*/  LDL R89, [R1+0x268] ;  /* 0x0002680001597983 */ /* 0x000f680000100800 */
[----:B------:R-:W5:Y:S04]  /*d4f0*/  LDL R94, [R1+0x264] ;  /* 0x00026400015e7983 */ /* 0x000f680000100800 */
[----:B------:R-:W5:Y:S04]  /*d500*/  LDL R118, [R1+0x1c0] ;  /* 0x0001c00001767983 */ /* 0x000f680000100800 */
[----:B------:R-:W5:Y:S04]  /*d510*/  LDL R90, [R1+0x1bc] ;  /* 0x0001bc00015a7983 */ /* 0x000f680000100800 */
[----:B------:R-:W5:Y:S04]  /*d520*/  LDL R91, [R1+0x260] ;  /* 0x00026000015b7983 */ /* 0x000f680000100800 */
[----:B------:R-:W5:Y:S04]  /*d530*/  LDL R51, [R1+0x25c] ;  /* 0x00025c0001337983 */ /* 0x000f680000100800 */
[----:B------:R3:W5:Y:S01]  /*d540*/  @P3 LDG.E.U8 R121, desc[UR24][R82.64] ;  /* 0x0000001852793981 */ /* 0x000762000c1e1100 */
[----:B------:R-:W-:-:S03]  /*d550*/  PRMT R117, RZ, 0x7610, R117 ;  /* 0x00007610ff757816 */ /* 0x000fc60000000075 */
[----:B------:R-:W5:Y:S04]  /*d560*/  LDL R124, [R1+0x1b0] ;  /* 0x0001b000017c7983 */ /* 0x000f680000100800 */
[----:B------:R-:W5:Y:S04]  /*d570*/  LDL R125, [R1+0x1b4] ;  /* 0x0001b400017d7983 */ /* 0x000f680000100800 */
[----:B------:R-:W5:Y:S04]  /*d580*/  LDL R122, [R1+0x250] ;  /* 0x00025000017a7983 */ /* 0x000f680000100800 */
[----:B------:R-:W5:Y:S01]  /*d590*/  LDL R123, [R1+0x254] ;  /* 0x00025400017b7983 */ /* 0x000f620000100800 */
[----:B------:R-:W-:-:S02]  /*d5a0*/  ISETP.GT.AND P4, PT, R52, 0x3, PT ;  /* 0x000000033400780c */ /* 0x000fc40003f84270 */
[----:B------:R-:W-:Y:S01]  /*d5b0*/  PRMT R114, RZ, 0x7610, R114 ;  /* 0x00007610ff727816 */ /* 0x000fe20000000072 */
[----:B------:R-:W5:Y:S01]  /*d5c0*/  LDL R127, [R1+0x23c] ;  /* 0x00023c00017f7983 */ /* 0x000f620000100800 */
[----:B------:R-:W-:Y:S02]  /*d5d0*/  PRMT R86, RZ, 0x7610, R86 ;  /* 0x00007610ff567816 */ /* 0x000fe40000000056 */
[----:B------:R-:W-:Y:S01]  /*d5e0*/  PRMT R92, RZ, 0x7610, R92 ;  /* 0x00007610ff5c7816 */ /* 0x000fe2000000005c */
[----:B------:R-:W5:Y:S01]  /*d5f0*/  LDL R126, [R1+0x238] ;  /* 0x00023800017e7983 */ /* 0x000f620000100800 */
[----:B------:R-:W-:Y:S02]  /*d600*/  PRMT R120, RZ, 0x7610, R120 ;  /* 0x00007610ff787816 */ /* 0x000fe40000000078 */
[----:B------:R-:W-:Y:S01]  /*d610*/  PRMT R130, RZ, 0x7610, R130 ;  /* 0x00007610ff827816 */ /* 0x000fe20000000082 */
[----:B------:R-:W5:Y:S01]  /*d620*/  LDL R128, [R1+0x234] ;  /* 0x0002340001807983 */ /* 0x000f620000100800 */
[----:B------:R-:W-:-:S02]  /*d630*/  PRMT R116, RZ, 0x7610, R116 ;  /* 0x00007610ff747816 */ /* 0x000fc40000000074 */
[----:B------:R-:W-:Y:S01]  /*d640*/  PRMT R81, RZ, 0x7610, R81 ;  /* 0x00007610ff517816 */ /* 0x000fe20000000051 */
[----:B------:R-:W5:Y:S01]  /*d650*/  LDL R129, [R1+0x228] ;  /* 0x0002280001817983 */ /* 0x000f620000100800 */
[-C--:B--2---:R-:W-:Y:S02]  /*d660*/  IADD3 R84, P5, PT, R84, R110.reuse, RZ ;  /* 0x0000006e54547210 */ /* 0x084fe40007fbe0ff */
[----:B---3--:R-:W-:Y:S02]  /*d670*/  IADD3 R82, P3, PT, R119, R110, RZ ;  /* 0x0000006e77527210 */ /* 0x008fe40007f7e0ff */
[----:B------:R-:W2:Y:S01]  /*d680*/  LDL R119, [R1+0x1ac] ;  /* 0x0001ac0001777983 */ /* 0x000ea20000100800 */
[----:B----4-:R-:W-:-:S03]  /*d690*/  IMAD.X R85, R95, 0x1, R111, P5 ;  /* 0x000000015f557824 */ /* 0x010fc600028e066f */
[----:B------:R-:W3:Y:S01]  /*d6a0*/  LDL R95, [R1+0x1b8] ;  /* 0x0001b800015f7983 */ /* 0x000ee20000100800 */
[----:B-----5:R-:W-:-:S03]  /*d6b0*/  IADD3 R88, P6, PT, R88, R110, RZ ;  /* 0x0000006e58587210 */ /* 0x020fc60007fde0ff */
[----:B------:R0:W4:Y:S01]  /*d6c0*/  @P2 LDG.E.U8 R117, desc[UR24][R84.64] ;  /* 0x0000001854752981 */ /* 0x000122000c1e1100 */
[--C-:B------:R-:W-:Y:S02]  /*d6d0*/  IMAD.X R83, R89, 0x1, R111.reuse, P3 ;  /* 0x0000000159537824 */ /* 0x100fe400018e066f */
[----:B------:R-:W-:Y:S01]  /*d6e0*/  IMAD.X R89, R94, 0x1, R111, P6 ;  /* 0x000000015e597824 */ /* 0x000fe200030e066f */
[-C--:B0-----:R-:W-:Y:S01]  /*d6f0*/  IADD3 R84, P2, PT, R118, R110.reuse, RZ ;  /* 0x0000006e76547210 */ /* 0x081fe20007f5e0ff */
[----:B------:R-:W5:Y:S01]  /*d700*/  LDL R94, [R1+0x258] ;  /* 0x00025800015e7983 */ /* 0x000f620000100800 */
[----:B------:R-:W-:-:S03]  /*d710*/  IADD3 R90, P6, PT, R90, R110, RZ ;  /* 0x0000006e5a5a7210 */ /* 0x000fc60007fde0ff */
[----:B------:R-:W2:Y:S01]  /*d720*/  LDL R118, [R1+0x1a8] ;  /* 0x0001a80001767983 */ /* 0x000ea20000100800 */
[--C-:B------:R-:W-:Y:S01]  /*d730*/  IMAD.X R85, R91, 0x1, R111.reuse, P2 ;  /* 0x000000015b557824 */ /* 0x100fe200010e066f */
[----:B------:R-:W-:Y:S02]  /*d740*/  ISETP.GT.AND P5, PT, R52, 0x4, PT ;  /* 0x000000043400780c */ /* 0x000fe40003fa4270 */
[----:B------:R0:W2:Y:S01]  /*d750*/  @P4 LDG.E.U8 R114, desc[UR24][R82.64] ;  /* 0x0000001852724981 */ /* 0x0000a2000c1e1100 */
[----:B------:R-:W-:-:S03]  /*d760*/  IMAD.X R91, R51, 0x1, R111, P6 ;  /* 0x00000001335b7824 */ /* 0x000fc600030e066f */
[----:B------:R-:W2:Y:S01]  /*d770*/  LDL R51, [R1+0x248] ;  /* 0x0002480001337983 */ /* 0x000ea20000100800 */
[C---:B------:R-:W-:Y:S02]  /*d780*/  ISETP.GT.AND P3, PT, R52.reuse, 0x5, PT ;  /* 0x000000053400780c */ /* 0x040fe40003f64270 */
[C---:B------:R-:W-:Y:S02]  /*d790*/  ISETP.GT.AND P4, PT, R52.reuse, 0x6, PT ;  /* 0x000000063400780c */ /* 0x040fe40003f84270 */
[----:B0-----:R-:W-:Y:S02]  /*d7a0*/  PRMT R83, RZ, 0x7610, R83 ;  /* 0x00007610ff537816 */ /* 0x001fe40000000053 */
[----:B------:R-:W-:-:S04]  /*d7b0*/  ISETP.GT.AND P2, PT, R52, 0x7, PT ;  /* 0x000000073400780c */ /* 0x000fc80003f44270 */
[----:B------:R0:W4:Y:S04]  /*d7c0*/  @P5 LDG.E.U8 R83, desc[UR24][R88.64] ;  /* 0x0000001858535981 */ /* 0x000128000c1e1100 */
[----:B------:R-:W4:Y:S01]  /*d7d0*/  @P3 LDG.E.U8 R86, desc[UR24][R84.64] ;  /* 0x0000001854563981 */ /* 0x000f22000c1e1100 */
[----:B0-----:R-:W-:Y:S02]  /*d7e0*/  PRMT R89, RZ, 0x7610, R89 ;  /* 0x00007610ff597816 */ /* 0x001fe40000000059 */
[----:B------:R-:W-:-:S04]  /*d7f0*/  ISETP.GT.AND P3, PT, R52, 0x8, PT ;  /* 0x000000083400780c */ /* 0x000fc80003f64270 */
[----:B------:R0:W4:Y:S01]  /*d800*/  @P4 LDG.E.U8 R89, desc[UR24][R90.64] ;  /* 0x000000185a594981 */ /* 0x000122000c1e1100 */
[----:B------:R-:W-:Y:S02]  /*d810*/  ISETP.GT.AND P4, PT, R52, 0x9, PT ;  /* 0x000000093400780c */ /* 0x000fe40003f84270 */
[-C--:B0-----:R-:W-:Y:S02]  /*d820*/  IADD3 R90, P6, PT, R125, R110.reuse, RZ ;  /* 0x0000006e7d5a7210 */ /* 0x081fe40007fde0ff */
[----:B------:R-:W4:Y:S03]  /*d830*/  LDL R125, [R1+0x194] ;  /* 0x00019400017d7983 */ /* 0x000f260000100800 */
[----:B------:R-:W-:Y:S02]  /*d840*/  IMAD.X R91, R123, 0x1, R111, P6 ;  /* 0x000000017b5b7824 */ /* 0x000fe400030e066f */
[----:B------:R-:W4:Y:S04]  /*d850*/  LDL R123, [R1+0x1a0] ;  /* 0x0001a000017b7983 */ /* 0x000f280000100800 */
[----:B------:R-:W4:Y:S01]  /*d860*/  @P3 LDG.E.U8 R130, desc[UR24][R90.64] ;  /* 0x000000185a823981 */ /* 0x000f22000c1e1100 */
[----:B---3--:R-:W-:-:S03]  /*d870*/  IADD3 R84, P5, PT, R95, R110, RZ ;  /* 0x0000006e5f547210 */ /* 0x008fc60007fbe0ff */
[----:B------:R-:W3:Y:S02]  /*d880*/  LDL R95, [R1+0x24c] ;  /* 0x00024c00015f7983 */ /* 0x000ee40000100800 */
[----:B-----5:R-:W-:Y:S02]  /*d890*/  IMAD.X R85, R94, 0x1, R111, P5 ;  /* 0x000000015e557824 */ /* 0x020fe400028e066f */
[----:B------:R-:W5:Y:S04]  /*d8a0*/  LDL R94, [R1+0x1a4] ;  /* 0x0001a400015e7983 */ /* 0x000f680000100800 */
[----:B------:R0:W5:Y:S02]  /*d8b0*/  @P2 LDG.E.U8 R92, desc[UR24][R84.64] ;  /* 0x00000018545c2981 */ /* 0x000164000c1e1100 */
[----:B0-----:R-:W-:-:S02]  /*d8c0*/  IADD3 R84, P5, PT, R124, R110, RZ ;  /* 0x0000006e7c547210 */ /* 0x001fc40007fbe0ff */
[-C--:B--2---:R-:W-:Y:S01]  /*d8d0*/  IADD3 R90, P6, PT, R119, R110.reuse, RZ ;  /* 0x0000006e775a7210 */ /* 0x084fe20007fde0ff */
[----:B------:R-:W2:Y:S02]  /*d8e0*/  LDL R124, [R1+0x190] ;  /* 0x00019000017c7983 */ /* 0x000ea40000100800 */
[----:B------:R-:W-:Y:S02]  /*d8f0*/  IMAD.X R85, R122, 0x1, R111, P5 ;  /* 0x000000017a557824 */ /* 0x000fe400028e066f */
[----:B------:R-:W2:Y:S04]  /*d900*/  LDL R119, [R1+0x240] ;  /* 0x0002400001777983 */ /* 0x000ea80000100800 */
[----:B------:R0:W2:Y:S04]  /*d910*/  @P4 LDG.E.U8 R120, desc[UR24][R84.64] ;  /* 0x0000001854784981 */ /* 0x0000a8000c1e1100 */
[----:B------:R-:W2:Y:S01]  /*d920*/  LDL R122, [R1+0x244] ;  /* 0x00024400017a7983 */ /* 0x000ea20000100800 */
[----:B0-----:R-:W-:-:S03]  /*d930*/  IADD3 R84, P5, PT, R118, R110, RZ ;  /* 0x0000006e76547210 */ /* 0x001fc60007fbe0ff */
[----:B------:R-:W2:Y:S02]  /*d940*/  LDL R118, [R1+0x198] ;  /* 0x0001980001767983 */ /* 0x000ea40000100800 */
[----:B------:R-:W-:Y:S02]  /*d950*/  IMAD.X R85, R51, 0x1, R111, P5 ;  /* 0x0000000133557824 */ /* 0x000fe400028e066f */
[----:B------:R-:W2:Y:S01]  /*d960*/  LDL R51, [R1+0x19c] ;  /* 0x00019c0001337983 */ /* 0x000ea20000100800 */
[C---:B------:R-:W-:Y:S02]  /*d970*/  ISETP.GT.AND P2, PT, R52.reuse, 0xa, PT ;  /* 0x0000000a3400780c */ /* 0x040fe40003f44270 */
[----:B------:R-:W-:Y:S02]  /*d980*/  ISETP.GT.AND P3, PT, R52, 0xb, PT ;  /* 0x0000000b3400780c */ /* 0x000fe40003f64270 */
[----:B------:R-:W-:-:S11]  /*d990*/  PRMT R87, RZ, 0x7610, R87 ;  /* 0x00007610ff577816 */ /* 0x000fd60000000057 */
[----:B------:R-:W2:Y:S01]  /*d9a0*/  @P3 LDG.E.U8 R81, desc[UR24][R84.64] ;  /* 0x0000001854513981 */ /* 0x000ea2000c1e1100 */
[----:B------:R-:W-:Y:S01]  /*d9b0*/  ISETP.GT.AND P3, PT, R52, 0xe, PT ;  /* 0x0000000e3400780c */ /* 0x000fe20003f64270 */
[----:B---3--:R-:W-:-:S05]  /*d9c0*/  IMAD.X R91, R95, 0x1, R111, P6 ;  /* 0x000000015f5b7824 */ /* 0x008fca00030e066f */
[----:B------:R4:W3:Y:S01]  /*d9d0*/  @P2 LDG.E.U8 R116, desc[UR24][R90.64] ;  /* 0x000000185a742981 */ /* 0x0008e2000c1e1100 */
[----:B------:R-:W-:Y:S02]  /*d9e0*/  ISETP.GT.AND P2, PT, R52, 0xd, PT ;  /* 0x0000000d3400780c */ /* 0x000fe40003f44270 */
[-C--:B----4-:R-:W-:Y:S02]  /*d9f0*/  IADD3 R90, P5, PT, R123, R110.reuse, RZ ;  /* 0x0000006e7b5a7210 */ /* 0x090fe40007fbe0ff */
[----:B-----5:R-:W-:-:S03]  /*da00*/  IADD3 R94, P6, PT, R94, R110, RZ ;  /* 0x0000006e5e5e7210 */ /* 0x020fc60007fde0ff */
[----:B--2---:R-:W-:-:S06]  /*da10*/  IMAD.X R91, R119, 0x1, R111, P5 ;  /* 0x00000001775b7824 */ /* 0x004fcc00028e066f */
[----:B------:R0:W2:Y:S01]  /*da20*/  @P2 LDG.E.U8 R87, desc[UR24][R90.64] ;  /* 0x000000185a572981 */ /* 0x0000a2000c1e1100 */
[--C-:B------:R-:W-:Y:S01]  /*da30*/  IMAD.X R95, R122, 0x1, R111.reuse, P6 ;  /* 0x000000017a5f7824 */ /* 0x100fe200030e066f */
[----:B------:R-:W-:Y:S02]  /*da40*/  ISETP.GT.AND P2, PT, R52, 0x10, PT ;  /* 0x000000103400780c */ /* 0x000fe40003f44270 */
[-C--:B------:R-:W-:Y:S02]  /*da50*/  IADD3 R118, P5, PT, R118, R110.reuse, RZ ;  /* 0x0000006e76767210 */ /* 0x080fe40007fbe0ff */
[-C--:B------:R-:W-:Y:S02]  /*da60*/  IADD3 R122, P6, PT, R51, R110.reuse, RZ ;  /* 0x0000006e337a7210 */ /* 0x080fe40007fde0ff */
[----:B0-----:R-:W-:Y:S01]  /*da70*/  PRMT R90, RZ, 0x7610, R90 ;  /* 0x00007610ff5a7816 */ /* 0x001fe2000000005a */
[--C-:B------:R-:W-:Y:S01]  /*da80*/  IMAD.X R119, R126, 0x1, R111.reuse, P5 ;  /* 0x000000017e777824 */ /* 0x100fe200028e066f */
[----:B------:R-:W4:Y:S01]  /*da90*/  LDL R51, [R1+0x230] ;  /* 0x0002300001337983 */ /* 0x000f220000100800 */
[----:B------:R-:W-:Y:S01]  /*daa0*/  IMAD.X R123, R127, 0x1, R111, P6 ;  /* 0x000000017f7b7824 */ /* 0x000fe200030e066f */
[----:B------:R-:W-:-:S04]  /*dab0*/  IADD3 R126, P6, PT, R125, R110, RZ ;  /* 0x0000006e7d7e7210 */ /* 0x000fc80007fde0ff */
[----:B------:R0:W5:Y:S01]  /*dac0*/  @P3 LDG.E.U8 R90, desc[UR24][R122.64] ;  /* 0x000000187a5a3981 */ /* 0x000162000c1e1100 */
[----:B------:R-:W-:Y:S01]  /*dad0*/  IMAD.X R127, R128, 0x1, R111, P6 ;  /* 0x00000001807f7824 */ /* 0x000fe200030e066f */
[----:B0-----:R-:W-:Y:S02]  /*dae0*/  PRMT R123, RZ, 0x7610, R123 ;  /* 0x00007610ff7b7816 */ /* 0x001fe4000000007b */
[----:B------:R-:W2:Y:S04]  /*daf0*/  LDL R128, [R1+0x180] ;  /* 0x0001800001807983 */ /* 0x000ea80000100800 */
[----:B------:R0:W2:Y:S04]  /*db00*/  @P2 LDG.E.U8 R123, desc[UR24][R126.64] ;  /* 0x000000187e7b2981 */ /* 0x0000a8000c1e1100 */
[----:B------:R-:W0:Y:S01]  /*db10*/  LDL R127, [R1+0x18c] ;  /* 0x00018c00017f7983 */ /* 0x000e220000100800 */
[----:B------:R-:W-:-:S02]  /*db20*/  ISETP.GT.AND P4, PT, R52, 0xc, PT ;  /* 0x0000000c3400780c */ /* 0x000fc40003f84270 */
[----:B------:R-:W-:-:S11]  /*db30*/  PRMT R84, RZ, 0x7610, R84 ;  /* 0x00007610ff547816 */ /* 0x000fd60000000054 */
[----:B------:R1:W2:Y:S01]  /*db40*/  @P4 LDG.E.U8 R84, desc[UR24][R94.64] ;  /* 0x000000185e544981 */ /* 0x0002a2000c1e1100 */
[----:B------:R-:W-:Y:S02]  /*db50*/  ISETP.GT.AND P4, PT, R52, 0xf, PT ;  /* 0x0000000f3400780c */ /* 0x000fe40003f84270 */
[----:B0-----:R-:W-:Y:S02]  /*db60*/  IADD3 R126, P6, PT, R127, R110, RZ ;  /* 0x0000006e7f7e7210 */ /* 0x001fe40007fde0ff */
[----:B------:R-:W2:Y:S01]  /*db70*/  LDL R127, [R1+0x22c] ;  /* 0x00022c00017f7983 */ /* 0x000ea20000100800 */
[----:B-1----:R-:W-:-:S08]  /*db80*/  PRMT R94, RZ, 0x7610, R94 ;  /* 0x00007610ff5e7816 */ /* 0x002fd0000000005e */
[----:B------:R0:W3:Y:S01]  /*db90*/  @P4 LDG.E.U8 R94, desc[UR24][R118.64] ;  /* 0x00000018765e4981 */ /* 0x0000e2000c1e1100 */
[----:B------:R-:W-:Y:S02]  /*dba0*/  ISETP.GT.AND P4, PT, R52, 0x12, PT ;  /* 0x000000123400780c */ /* 0x000fe40003f84270 */
[----:B------:R-:W-:Y:S02]  /*dbb0*/  PRMT R115, RZ, 0x7610, R115 ;  /* 0x00007610ff737816 */ /* 0x000fe40000000073 */
[----:B------:R-:W-:-:S05]  /*dbc0*/  IADD3 R124, P5, PT, R124, R110, RZ ;  /* 0x0000006e7c7c7210 */ /* 0x000fca0007fbe0ff */
[--C-:B----4-:R-:W-:Y:S02]  /*dbd0*/  IMAD.X R125, R51, 0x1, R111.reuse, P5 ;  /* 0x00000001337d7824 */ /* 0x110fe400028e066f */
[----:B------:R-:W4:Y:S01]  /*dbe0*/  LDL R51, [R1+0x224] ;  /* 0x0002240001337983 */ /* 0x000f220000100800 */
[----:B--2---:R-:W-:-:S05]  /*dbf0*/  IMAD.X R127, R127, 0x1, R111, P6 ;  /* 0x000000017f7f7824 */ /* 0x004fca00030e066f */
[----:B------:R1:W2:Y:S04]  /*dc00*/  @P4 LDG.E.U8 R115, desc[UR24][R126.64] ;  /* 0x000000187e734981 */ /* 0x0002a8000c1e1100 */
[----:B------:R-:W1:Y:S01]  /*dc10*/  LDL R127, [R1+0x184] ;  /* 0x00018400017f7983 */ /* 0x000e620000100800 */
[----:B------:R-:W-:Y:S02]  /*dc20*/  ISETP.GT.AND P3, PT, R52, 0x11, PT ;  /* 0x000000113400780c */ /* 0x000fe40003f64270 */
[----:B0-----:R-:W-:-:S11]  /*dc30*/  PRMT R119, RZ, 0x7610, R119 ;  /* 0x00007610ff777816 */ /* 0x001fd60000000077 */
[----:B------:R0:W2:Y:S01]  /*dc40*/  @P3 LDG.E.U8 R119, desc[UR24][R124.64] ;  /* 0x000000187c773981 */ /* 0x0000a2000c1e1100 */
[----:B------:R-:W-:-:S03]  /*dc50*/  ISETP.GT.AND P3, PT, R52, 0x14, PT ;  /* 0x000000143400780c */ /* 0x000fc60003f64270 */
[----:B------:R-:W0:Y:S01]  /*dc60*/  LDL R125, [R1+0x188] ;  /* 0x00018800017d7983 */ /* 0x000e220000100800 */
[----:B------:R-:W-:Y:S02]  /*dc70*/  PRMT R85, RZ, 0x7610, R85 ;  /* 0x00007610ff557816 */ /* 0x000fe40000000055 */
[----:B-1----:R-:W-:-:S05]  /*dc80*/  IADD3 R126, P6, PT, R127, R110, RZ ;  /* 0x0000006e7f7e7210 */ /* 0x002fca0007fde0ff */
[----:B----4-:R-:W-:Y:S01]  /*dc90*/  IMAD.X R127, R51, 0x1, R111, P6 ;  /* 0x00000001337f7824 */ /* 0x010fe200030e066f */
[----:B------:R-:W-:Y:S01]  /*dca0*/  ISETP.GT.AND P2, PT, R52, 0x13, PT ;  /* 0x000000133400780c */ /* 0x000fe20003f44270 */
[----:B------:R-:W4:Y:S04]  /*dcb0*/  LDL R51, [R1+0x174] ;  /* 0x0001740001337983 */ /* 0x000f280000100800 */
[----:B------:R-:W2:Y:S04]  /*dcc0*/  @P3 LDG.E.U8 R85, desc[UR24][R126.64] ;  /* 0x000000187e553981 */ /* 0x000ea8000c1e1100 */
[----:B------:R-:W2:Y:S01]  /*dcd0*/  LDL R127, [R1+0x17c] ;  /* 0x00017c00017f7983 */ /* 0x000ea20000100800 */
[----:B0-----:R-:W-:-:S02]  /*dce0*/  IADD3 R124, P5, PT, R125, R110, RZ ;  /* 0x0000006e7d7c7210 */ /* 0x001fc40007fbe0ff */
[----:B------:R-:W-:-:S03]  /*dcf0*/  PRMT R82, RZ, 0x7610, R82 ;  /* 0x00007610ff527816 */ /* 0x000fc60000000052 */
[----:B------:R-:W-:Y:S01]  /*dd00*/  IMAD.X R125, R129, 0x1, R111, P5 ;  /* 0x00000001817d7824 */ /* 0x000fe200028e066f */
[----:B------:R-:W-:Y:S01]  /*dd10*/  ISETP.GT.AND P4, PT, R52, 0x15, PT ;  /* 0x000000153400780c */ /* 0x000fe20003f84270 */
[----:B------:R-:W3:Y:S04]  /*dd20*/  LDL R129, [R1+0x21c] ;  /* 0x00021c0001817983 */ /* 0x000ee80000100800 */
[----:B------:R0:W3:Y:S04]  /*dd30*/  @P2 LDG.E.U8 R82, desc[UR24][R124.64] ;  /* 0x000000187c522981 */ /* 0x0000e8000c1e1100 */
[----:B------:R-:W3:Y:S01]  /*dd40*/  LDL R125, [R1+0x220] ;  /* 0x00022000017d7983 */ /* 0x000ee20000100800 */
[----:B0-----:R-:W-:-:S03]  /*dd50*/  IADD3 R124, P5, PT, R128, R110, RZ ;  /* 0x0000006e807c7210 */ /* 0x001fc60007fbe0ff */
[----:B------:R-:W4:Y:S01]  /*dd60*/  LDL R128, [R1+0x218] ;  /* 0x0002180001807983 */ /* 0x000f220000100800 */
[----:B--2---:R-:W-:-:S03]  /*dd70*/  IADD3 R126, P6, PT, R127, R110, RZ ;  /* 0x0000006e7f7e7210 */ /* 0x004fc60007fde0ff */
[----:B------:R-:W2:Y:S01]  /*dd80*/  LDL R127, [R1+0x178] ;  /* 0x00017800017f7983 */ /* 0x000ea20000100800 */
[----:B------:R-:W-:Y:S02]  /*dd90*/  PRMT R88, RZ, 0x7610, R88 ;  /* 0x00007610ff587816 */ /* 0x000fe40000000058 */
[----:B------:R-:W-:Y:S02]  /*dda0*/  ISETP.GT.AND P3, PT, R52, 0x17, PT ;  /* 0x000000173400780c */ /* 0x000fe40003f64270 */
[----:B------:R-:W-:Y:S01]  /*ddb0*/  PRMT R95, RZ, 0x7610, R95 ;  /* 0x00007610ff5f7816 */ /* 0x000fe2000000005f */
[----:B---3--:R-:W-:-:S05]  /*ddc0*/  IMAD.X R125, R125, 0x1, R111, P5 ;  /* 0x000000017d7d7824 */ /* 0x008fca00028e066f */
[----:B------:R2:W3:Y:S02]  /*ddd0*/  @P4 LDG.E.U8 R88, desc[UR24][R124.64] ;  /* 0x000000187c584981 */ /* 0x0004e4000c1e1100 */
[----:B--2---:R-:W-:-:S05]  /*dde0*/  IADD3 R124, P5, PT, R127, R110, RZ ;  /* 0x0000006e7f7c7210 */ /* 0x004fca0007fbe0ff */
[--C-:B----4-:R-:W-:Y:S01]  /*ddf0*/  IMAD.X R125, R128, 0x1, R111.reuse, P5 ;  /* 0x00000001807d7824 */ /* 0x110fe200028e066f */
[----:B------:R-:W-:Y:S01]  /*de00*/  ISETP.GT.AND P2, PT, R52, 0x16, PT ;  /* 0x000000163400780c */ /* 0x000fe20003f44270 */
[----:B------:R-:W-:Y:S01]  /*de10*/  IMAD.X R127, R129, 0x1, R111, P6 ;  /* 0x00000001817f7824 */ /* 0x000fe200030e066f */
[----:B------:R-:W-:Y:S01]  /*de20*/  PRMT R91, RZ, 0x7610, R91 ;  /* 0x00007610ff5b7816 */ /* 0x000fe2000000005b */
[----:B------:R-:W2:Y:S04]  /*de30*/  LDL R128, [R1+0x168] ;  /* 0x0001680001807983 */ /* 0x000ea80000100800 */
[----:B------:R0:W4:Y:S01]  /*de40*/  @P3 LDG.E.U8 R95, desc[UR24][R124.64] ;  /* 0x000000187c5f3981 */ /* 0x000122000c1e1100 */
[----:B------:R-:W-:-:S03]  /*de50*/  PRMT R118, RZ, 0x7610, R118 ;  /* 0x00007610ff767816 */ /* 0x000fc60000000076 */
[----:B------:R-:W2:Y:S04]  /*de60*/  LDL R129, [R1+0x16c] ;  /* 0x00016c0001817983 */ /* 0x000ea80000100800 */
[----:B------:R1:W2:Y:S04]  /*de70*/  @P2 LDG.E.U8 R91, desc[UR24][R126.64] ;  /* 0x000000187e5b2981 */ /* 0x0002a8000c1e1100 */
[----:B------:R-:W0:Y:S01]  /*de80*/  LDL R125, [R1+0x170] ;  /* 0x00017000017d7983 */ /* 0x000e220000100800 */
[----:B------:R-:W-:-:S03]  /*de90*/  ISETP.GT.AND P2, PT, R52, 0x19, PT ;  /* 0x000000193400780c */ /* 0x000fc60003f44270 */
[----:B------:R-:W2:Y:S01]  /*dea0*/  LDL R127, [R1+0x214] ;  /* 0x00021400017f7983 */ /* 0x000ea20000100800 */
[----:B0-----:R-:W-:-:S03]  /*deb0*/  IADD3 R124, P5, PT, R125, R110, RZ ;  /* 0x0000006e7d7c7210 */ /* 0x001fc60007fbe0ff */
[----:B------:R-:W2:Y:S01]  /*dec0*/  LDL R125, [R1+0x210] ;  /* 0x00021000017d7983 */ /* 0x000ea20000100800 */
[----:B------:R-:W-:Y:S02]  /*ded0*/  ISETP.GT.AND P4, PT, R52, 0x18, PT ;  /* 0x000000183400780c */ /* 0x000fe40003f84270 */
[----:B-1----:R-:W-:Y:S02]  /*dee0*/  IADD3 R126, P6, PT, R51, R110, RZ ;  /* 0x0000006e337e7210 */ /* 0x002fe40007fde0ff */
[----:B------:R-:W-:Y:S01]  /*def0*/  PRMT R122, RZ, 0x7610, R122 ;  /* 0x00007610ff7a7816 */ /* 0x000fe2000000007a */
[----:B------:R-:W3:Y:S01]  /*df00*/  LDL R51, [R1+0x164] ;  /* 0x0001640001337983 */ /* 0x000ee20000100800 */
[----:B--2---:R-:W-:-:S05]  /*df10*/  IMAD.X R125, R125, 0x1, R111, P5 ;  /* 0x000000017d7d7824 */ /* 0x004fca00028e066f */
[----:B------:R-:W2:Y:S04]  /*df20*/  @P2 LDG.E.U8 R118, desc[UR24][R124.64] ;  /* 0x000000187c762981 */ /* 0x000ea8000c1e1100 */
[----:B------:R-:W2:Y:S01]  /*df30*/  LDL R125, [R1+0x208] ;  /* 0x00020800017d7983 */ /* 0x000ea20000100800 */
[----:B------:R-:W-:Y:S01]  /*df40*/  IMAD.X R127, R127, 0x1, R111, P6 ;  /* 0x000000017f7f7824 */ /* 0x000fe200030e066f */
[----:B------:R-:W-:-:S04]  /*df50*/  IADD3 R128, P5, PT, R128, R110, RZ ;  /* 0x0000006e80807210 */ /* 0x000fc80007fbe0ff */
[----:B------:R0:W3:Y:S04]  /*df60*/  @P4 LDG.E.U8 R122, desc[UR24][R126.64] ;  /* 0x000000187e7a4981 */ /* 0x0000e8000c1e1100 */
[----:B------:R-:W4:Y:S01]  /*df70*/  LDL R127, [R1+0x20c] ;  /* 0x00020c00017f7983 */ /* 0x000f220000100800 */
[----:B0-----:R-:W-:Y:S01]  /*df80*/  IADD3 R126, P6, PT, R129, R110, RZ ;  /* 0x0000006e817e7210 */ /* 0x001fe20007fde0ff */
[----:B--2---:R-:W-:Y:S02]  /*df90*/  IMAD.X R129, R125, 0x1, R111, P5 ;  /* 0x000000017d817824 */ /* 0x004fe400028e066f */
[----:B------:R-:W2:Y:S01]  /*dfa0*/  LDL R125, [R1+0x204] ;  /* 0x00020400017d7983 */ /* 0x000ea20000100800 */
[C---:B------:R-:W-:Y:S02]  /*dfb0*/  ISETP.GT.AND P3, PT, R52.reuse, 0x1a, PT ;  /* 0x0000001a3400780c */ /* 0x040fe40003f64270 */
[----:B------:R-:W-:-:S02]  /*dfc0*/  ISETP.GT.AND P2, PT, R52, 0x1c, PT ;  /* 0x0000001c3400780c */ /* 0x000fc40003f44270 */
[----:B------:R-:W-:Y:S02]  /*dfd0*/  PRMT R132, RZ, 0x7610, R132 ;  /* 0x00007610ff847816 */ /* 0x000fe40000000084 */
[----:B---3--:R-:W-:Y:S02]  /*dfe0*/  IADD3 R124, P5, PT, R51, R110, RZ ;  /* 0x0000006e337c7210 */ /* 0x008fe40007fbe0ff */
[----:B------:R-:W-:Y:S01]  /*dff0*/  ISETP.GT.AND P4, PT, R52, 0x1b, PT ;  /* 0x0000001b3400780c */ /* 0x000fe20003f84270 */
[----:B------:R-:W3:Y:S01]  /*e000*/  LDL R51, [R1+0x1f8] ;  /* 0x0001f80001337983 */ /* 0x000ee20000100800 */
[----:B----4-:R-:W-:Y:S01]  /*e010*/  IMAD.X R127, R127, 0x1, R111, P6 ;  /* 0x000000017f7f7824 */ /* 0x010fe200030e066f */
[----:B------:R-:W-:-:S04]  /*e020*/  PRMT R133, RZ, 0x7610, R133 ;  /* 0x00007610ff857816 */ /* 0x000fc80000000085 */
[----:B------:R0:W4:Y:S01]  /*e030*/  @P3 LDG.E.U8 R132, desc[UR24][R126.64] ;  /* 0x000000187e843981 */ /* 0x000122000c1e1100 */
[----:B------:R-:W-:-:S06]  /*e040*/  PRMT R131, RZ, 0x7610, R131 ;  /* 0x00007610ff837816 */ /* 0x000fcc0000000083 */
[----:B------:R-:W3:Y:S04]  /*e050*/  @P4 LDG.E.U8 R131, desc[UR24][R128.64] ;  /* 0x0000001880834981 */ /* 0x000ee8000c1e1100 */
[----:B------:R-:W0:Y:S04]  /*e060*/  LDL R127, [R1+0x160] ;  /* 0x00016000017f7983 */ /* 0x000e280000100800 */
[----:B------:R-:W3:Y:S04]  /*e070*/  LDL R128, [R1+0x1fc] ;  /* 0x0001fc0001807983 */ /* 0x000ee80000100800 */
[----:B------:R-:W3:Y:S01]  /*e080*/  LDL R129, [R1+0x158] ;  /* 0x0001580001817983 */ /* 0x000ee20000100800 */
[----:B--2---:R-:W-:-:S05]  /*e090*/  IMAD.X R125, R125, 0x1, R111, P5 ;  /* 0x000000017d7d7824 */ /* 0x004fca00028e066f */
[----:B------:R1:W2:Y:S04]  /*e0a0*/  @P2 LDG.E.U8 R133, desc[UR24][R124.64] ;  /* 0x000000187c852981 */ /* 0x0002a8000c1e1100 */
[----:B------:R-:W1:Y:S01]  /*e0b0*/  LDL R125, [R1+0x15c] ;  /* 0x00015c00017d7983 */ /* 0x000e620000100800 */
[----:B------:R-:W-:Y:S02]  /*e0c0*/  ISETP.GT.AND P5, PT, R52, 0x1e, PT ;  /* 0x0000001e3400780c */ /* 0x000fe40003fa4270 */
[----:B------:R-:W-:Y:S02]  /*e0d0*/  PRMT R135, RZ, 0x7610, R135 ;  /* 0x00007610ff877816 */ /* 0x000fe40000000087 */
[----:B0-----:R-:W-:Y:S02]  /*e0e0*/  IADD3 R126, P4, PT, R127, R110, RZ ;  /* 0x0000006e7f7e7210 */ /* 0x001fe40007f9e0ff */
[----:B------:R-:W2:Y:S01]  /*e0f0*/  LDL R127, [R1+0x200] ;  /* 0x00020000017f7983 */ /* 0x000ea20000100800 */
[----:B------:R-:W-:-:S02]  /*e100*/  PRMT R168, RZ, 0x7610, R168 ;  /* 0x00007610ffa87816 */ /* 0x000fc400000000a8 */
[----:B-1----:R-:W-:-:S05]  /*e110*/  IADD3 R124, P2, PT, R125, R110, RZ ;  /* 0x0000006e7d7c7210 */ /* 0x002fca0007f5e0ff */
[----:B---3--:R-:W-:-:S05]  /*e120*/  IMAD.X R125, R128, 0x1, R111, P2 ;  /* 0x00000001807d7824 */ /* 0x008fca00010e066f */
[----:B------:R-:W3:Y:S04]  /*e130*/  @P5 LDG.E.U8 R135, desc[UR24][R124.64] ;  /* 0x000000187c875981 */ /* 0x000ee8000c1e1100 */
[----:B------:R-:W3:Y:S04]  /*e140*/  LDL.LU R124, [R1+0x148] ;  /* 0x00014800017c7983 */ /* 0x000ee80000300800 */
[----:B------:R-:W3:Y:S01]  /*e150*/  LDL.LU R125, [R1+0x14c] ;  /* 0x00014c00017d7983 */ /* 0x000ee20000300800 */
[----:B------:R-:W-:-:S13]  /*e160*/  ISETP.GT.AND P2, PT, R52, RZ, PT ;  /* 0x000000ff3400720c */ /* 0x000fda0003f44270 */
[----:B------:R-:W4:Y:S01]  /*e170*/  @P2 LDG.E.U8 R168, desc[UR24][R110.64] ;  /* 0x000000186ea82981 */ /* 0x000f22000c1e1100 */
[----:B------:R-:W-:-:S05]  /*e180*/  IADD3 R128, P6, PT, R129, R110, RZ ;  /* 0x0000006e81807210 */ /* 0x000fca0007fde0ff */
[--C-:B------:R-:W-:Y:S02]  /*e190*/  IMAD.X R129, R51, 0x1, R111.reuse, P6 ;  /* 0x0000000133817824 */ /* 0x100fe400030e066f */
[----:B------:R-:W0:Y:S01]  /*e1a0*/  S2R R51, SR_TID.X ;  /* 0x0000000000337919 */ /* 0x000e220000002100 */
[C---:B------:R-:W-:Y:S01]  /*e1b0*/  ISETP.GT.AND P3, PT, R52.reuse, 0x1d, PT ;  /* 0x0000001d3400780c */ /* 0x040fe20003f64270 */
[----:B--2---:R-:W-:Y:S01]  /*e1c0*/  IMAD.X R127, R127, 0x1, R111, P4 ;  /* 0x000000017f7f7824 */ /* 0x004fe200020e066f */
[----:B------:R-:W-:Y:S02]  /*e1d0*/  ISETP.GT.AND P4, PT, R52, 0x1f, PT ;  /* 0x0000001f3400780c */ /* 0x000fe40003f84270 */
[----:B------:R-:W-:-:S09]  /*e1e0*/  PRMT R134, RZ, 0x7610, R134 ;  /* 0x00007610ff867816 */ /* 0x000fd20000000086 */
[----:B------:R1:W2:Y:S02]  /*e1f0*/  @P3 LDG.E.U8 R134, desc[UR24][R126.64] ;  /* 0x000000187e863981 */ /* 0x0002a4000c1e1100 */
[----:B-1----:R-:W-:-:S06]  /*e200*/  PRMT R126, RZ, 0x7610, R126 ;  /* 0x00007610ff7e7816 */ /* 0x002fcc000000007e */
[----:B------:R1:W2:Y:S01]  /*e210*/  @P4 LDG.E.U8 R126, desc[UR24][R128.64] ;  /* 0x00000018807e4981 */ /* 0x0002a2000c1e1100 */
[----:B0-----:R-:W-:-:S04]  /*e220*/  LOP3.LUT R51, R51, 0x1f, RZ, 0xc0, !PT ;  /* 0x0000001f33337812 */ /* 0x001fc800078ec0ff */
[----:B------:R-:W-:Y:S02]  /*e230*/  ISETP.GE.AND P3, PT, R51, R52, PT ;  /* 0x000000343300720c */ /* 0x000fe40003f66270 */
[C---:B------:R-:W-:Y:S02]  /*e240*/  IADD3 R53, P5, PT, R112.reuse, R53, RZ ;  /* 0x0000003570357210 */ /* 0x040fe40007fbe0ff */
[----:B------:R-:W-:Y:S02]  /*e250*/  PRMT R178, RZ, 0x7610, R178 ;  /* 0x00007610ffb27816 */ /* 0x000fe400000000b2 */
[----:B------:R-:W-:Y:S01]  /*e260*/  IADD3 R55, P2, PT, R112, R55, RZ ;  /* 0x0000003770377210 */ /* 0x000fe20007f5e0ff */
[----:B------:R-:W-:Y:S01]  /*e270*/  IMAD.X R54, R113, 0x1, R54, P5 ;  /* 0x0000000171367824 */ /* 0x000fe200028e0636 */
[----:B------:R-:W-:-:S03]  /*e280*/  PRMT R127, RZ, 0x7610, R127 ;  /* 0x00007610ff7f7816 */ /* 0x000fc6000000007f */
[----:B------:R-:W-:Y:S01]  /*e290*/  IMAD.X R57, R113, 0x1, R57, P2 ;  /* 0x0000000171397824 */ /* 0x000fe200010e0639 */
[----:B------:R-:W-:Y:S02]  /*e2a0*/  IADD3 R56, P2, PT, R112, R56, RZ ;  /* 0x0000003870387210 */ /* 0x000fe40007f5e0ff */
[----:B-1----:R-:W-:-:S03]  /*e2b0*/  PRMT R128, RZ, 0x7610, R128 ;  /* 0x00007610ff807816 */ /* 0x002fc60000000080 */
[----:B------:R-:W-:Y:S01]  /*e2c0*/  IMAD.X R59, R113, 0x1, R59, P2 ;  /* 0x00000001713b7824 */ /* 0x000fe200010e063b */
[----:B------:R-:W-:Y:S02]  /*e2d0*/  PRMT R129, RZ, 0x7610, R129 ;  /* 0x00007610ff817816 */ /* 0x000fe40000000081 */
[----:B------:R-:W-:Y:S02]  /*e2e0*/  IADD3 R60, P2, PT, R112, R60, RZ ;  /* 0x0000003c703c7210 */ /* 0x000fe40007f5e0ff */
[----:B------:R-:W-:-:S03]  /*e2f0*/  PRMT R136, RZ, 0x7610, R136 ;  /* 0x00007610ff887816 */ /* 0x000fc60000000088 */
[----:B------:R-:W-:Y:S01]  /*e300*/  IMAD.X R63, R113, 0x1, R63, P2 ;  /* 0x00000001713f7824 */ /* 0x000fe200010e063f */
[----:B------:R-:W-:Y:S02]  /*e310*/  IADD3 R62, P2, PT, R112, R62, RZ ;  /* 0x0000003e703e7210 */ /* 0x000fe40007f5e0ff */
[----:B------:R-:W-:-:S03]  /*e320*/  PRMT R137, RZ, 0x7610, R137 ;  /* 0x00007610ff897816 */ /* 0x000fc60000000089 */
[----:B------:R-:W-:Y:S01]  /*e330*/  IMAD.X R65, R113, 0x1, R65, P2 ;  /* 0x0000000171417824 */ /* 0x000fe200010e0641 */
[----:B------:R-:W-:Y:S02]  /*e340*/  PRMT R138, RZ, 0x7610, R138 ;  /* 0x00007610ff8a7816 */ /* 0x000fe4000000008a */
[----:B------:R-:W-:Y:S02]  /*e350*/  IADD3 R66, P2, PT, R112, R66, RZ ;  /* 0x0000004270427210 */ /* 0x000fe40007f5e0ff */
[----:B------:R-:W-:-:S03]  /*e360*/  PRMT R139, RZ, 0x7610, R139 ;  /* 0x00007610ff8b7816 */ /* 0x000fc6000000008b */
        /* <DEDUP_REMOVED lines=35> */
[----:B---3--:R-:W-:-:S05]  /*e5a0*/  IADD3 R125, P4, PT, R112, R125, RZ ;  /* 0x0000007d707d7210 */ /* 0x008fca0007f9e0ff */
[----:B------:R-:W-:Y:S01]  /*e5b0*/  IMAD.X R124, R113, 0x1, R124, P4 ;  /* 0x00000001717c7824 */ /* 0x000fe200020e067c */
[----:B------:R0:W-:Y:S04]  /*e5c0*/  STL [R1+0x14c], R125 ;  /* 0x00014c7d01007387 */ /* 0x0001e80000100800 */
[----:B------:R1:W-:Y:S01]  /*e5d0*/  STL [R1+0x148], R124 ;  /* 0x0001487c01007387 */ /* 0x0003e20000100800 */
[----:B0-----:R-:W-:-:S04]  /*e5e0*/  @!P3 LOP3.LUT R125, R125, R124, RZ, 0x3c, !PT ;  /* 0x0000007c7d7db212 */ /* 0x001fc800078e3cff */
[----:B-1----:R-:W-:-:S04]  /*e5f0*/  @!P3 LOP3.LUT R124, R125, R124, RZ, 0x3c, !PT ;  /* 0x0000007c7d7cb212 */ /* 0x002fc800078e3cff */
[----:B------:R-:W-:Y:S01]  /*e600*/  @!P3 LOP3.LUT R125, R125, R124, RZ, 0x3c, !PT ;  /* 0x0000007c7d7db212 */ /* 0x000fe200078e3cff */
[----:B------:R-:W-:Y:S01]  /*e610*/  BAR.SYNC.DEFER_BLOCKING 0x0 ;  /* 0x0000000000007b1d */ /* 0x000fe20000010000 */
[----:B------:R-:W-:-:S05]  /*e620*/  IADD3 R58, P4, PT, R112, R58, RZ ;  /* 0x0000003a703a7210 */ /* 0x000fca0007f9e0ff */
[----:B------:R-:W-:Y:S01]  /*e630*/  IMAD.X R61, R113, 0x1, R61, P4 ;  /* 0x00000001713d7824 */ /* 0x000fe200020e063d */
[----:B------:R0:W3:Y:S02]  /*e640*/  @!P3 LDG.E.U8 R178, desc[UR24][R124.64] ;  /* 0x000000187cb2b981 */ /* 0x0000e4000c1e1100 */
[----:B0-----:R-:W-:Y:S02]  /*e650*/  @!P3 IMAD.MOV.U32 R124, RZ, RZ, R53 ;  /* 0x000000ffff7cb224 */ /* 0x001fe400078e0035 */
[----:B------:R-:W-:-:S05]  /*e660*/  @!P3 IMAD.MOV.U32 R125, RZ, RZ, R54 ;  /* 0x000000ffff7db224 */ /* 0x000fca00078e0036 */
[----:B------:R0:W2:Y:S02]  /*e670*/  @!P3 LDG.E.U8 R127, desc[UR24][R124.64] ;  /* 0x000000187c7fb981 */ /* 0x0000a4000c1e1100 */
[----:B0-----:R-:W-:Y:S02]  /*e680*/  @!P3 IMAD.MOV.U32 R124, RZ, RZ, R55 ;  /* 0x000000ffff7cb224 */ /* 0x001fe400078e0037 */
[----:B------:R-:W-:-:S05]  /*e690*/  @!P3 IMAD.MOV.U32 R125, RZ, RZ, R57 ;  /* 0x000000ffff7db224 */ /* 0x000fca00078e0039 */
[----:B------:R0:W2:Y:S02]  /*e6a0*/  @!P3 LDG.E.U8 R128, desc[UR24][R124.64] ;  /* 0x000000187c80b981 */ /* 0x0000a4000c1e1100 */
[----:B0-----:R-:W-:Y:S02]  /*e6b0*/  @!P3 IMAD.MOV.U32 R124, RZ, RZ, R56 ;  /* 0x000000ffff7cb224 */ /* 0x001fe400078e0038 */
[----:B------:R-:W-:-:S05]  /*e6c0*/  @!P3 IMAD.MOV.U32 R125, RZ, RZ, R59 ;  /* 0x000000ffff7db224 */ /* 0x000fca00078e003b */
[----:B------:R0:W2:Y:S01]  /*e6d0*/  @!P3 LDG.E.U8 R129, desc[UR24][R124.64] ;  /* 0x000000187c81b981 */ /* 0x0000a2000c1e1100 */
[----:B------:R-:W-:Y:S01]  /*e6e0*/  IADD3 R64, P4, PT, R112, R64, RZ ;  /* 0x0000004070407210 */ /* 0x000fe20007f9e0ff */
[----:B0-----:R-:W-:Y:S02]  /*e6f0*/  @!P3 IMAD.MOV.U32 R124, RZ, RZ, R58 ;  /* 0x000000ffff7cb224 */ /* 0x001fe400078e003a */
[----:B------:R-:W-:-:S05]  /*e700*/  @!P3 IMAD.MOV.U32 R125, RZ, RZ, R61 ;  /* 0x000000ffff7db224 */ /* 0x000fca00078e003d */
[----:B------:R0:W2:Y:S01]  /*e710*/  @!P3 LDG.E.U8 R136, desc[UR24][R124.64] ;  /* 0x000000187c88b981 */ /* 0x0000a2000c1e1100 */
[----:B------:R-:W-:Y:S02]  /*e720*/  IMAD.X R67, R113, 0x1, R67, P4 ;  /* 0x0000000171437824 */ /* 0x000fe400020e0643 */
        /* <DEDUP_REMOVED lines=45> */
[----:B------:R-:W-:Y:S01]  /*ea00*/  PRMT R152, RZ, 0x7610, R152 ;  /* 0x00007610ff987816 */ /* 0x000fe20000000098 */
[----:B------:R-:W-:Y:S02]  /*ea10*/  IMAD.X R25, R113, 0x1, R25, P2 ;  /* 0x0000000171197824 */ /* 0x000fe400010e0619 */
[----:B0-----:R-:W-:Y:S02]  /*ea20*/  @!P3 IMAD.MOV.U32 R124, RZ, RZ, R30 ;  /* 0x000000ffff7cb224 */ /* 0x001fe400078e001e */
[----:B------:R-:W-:Y:S01]  /*ea30*/  @!P3 IMAD.MOV.U32 R125, RZ, RZ, R29 ;  /* 0x000000ffff7db224 */ /* 0x000fe200078e001d */
[----:B------:R-:W-:-:S04]  /*ea40*/  IADD3 R24, P2, PT, R112, R24, RZ ;  /* 0x0000001870187210 */ /* 0x000fc80007f5e0ff */
        /* <DEDUP_REMOVED lines=53> */
[----:B------:R-:W0:Y:S04]  /*eda0*/  S2R R51, SR_TID.X ;  /* 0x0000000000337919 */ /* 0x000e280000002100 */
[----:B------:R1:W2:Y:S01]  /*edb0*/  @!P3 LDG.E.U8 R160, desc[UR24][R124.64] ;  /* 0x000000187ca0b981 */ /* 0x0002a2000c1e1100 */
[----:B------:R-:W-:-:S02]  /*edc0*/  IADD3 R202, P2, PT, R112, R202, RZ ;  /* 0x000000ca70ca7210 */ /* 0x000fc40007f5e0ff */
[----:B------:R-:W-:Y:S01]  /*edd0*/  PRMT R162, RZ, 0x7610, R162 ;  /* 0x00007610ffa27816 */ /* 0x000fe200000000a2 */
[----:B-1----:R-:W-:Y:S02]  /*ede0*/  @!P3 IMAD.MOV.U32 R124, RZ, RZ, R194 ;  /* 0x000000ffff7cb224 */ /* 0x002fe400078e00c2 */
[----:B------:R-:W-:Y:S02]  /*edf0*/  @!P3 IMAD.MOV.U32 R125, RZ, RZ, R193 ;  /* 0x000000ffff7db224 */ /* 0x000fe400078e00c1 */
[----:B------:R-:W-:-:S03]  /*ee00*/  IMAD.X R201, R113, 0x1, R201, P2 ;  /* 0x0000000171c97824 */ /* 0x000fc600010e06c9 */
[----:B------:R1:W2:Y:S01]  /*ee10*/  @!P3 LDG.E.U8 R161, desc[UR24][R124.64] ;  /* 0x000000187ca1b981 */ /* 0x0002a2000c1e1100 */
[----:B------:R-:W-:Y:S02]  /*ee20*/  IADD3 R206, P2, PT, R112, R206, RZ ;  /* 0x000000ce70ce7210 */ /* 0x000fe40007f5e0ff */
        /* <DEDUP_REMOVED lines=24> */
[----:B0-----:R-:W-:Y:S02]  /*efb0*/  LOP3.LUT R51, R51, 0x7f, RZ, 0xc0, !PT ;  /* 0x0000007f33337812 */ /* 0x001fe400078ec0ff */
[----:B------:R-:W-:Y:S01]  /*efc0*/  PRMT R167, RZ, 0x7610, R167 ;  /* 0x00007610ffa77816 */ /* 0x000fe200000000a7 */
[----:B-1----:R-:W-:Y:S02]  /*efd0*/  @!P3 IMAD.MOV.U32 R124, RZ, RZ, R214 ;  /* 0x000000ffff7cb224 */ /* 0x002fe400078e00d6 */
[----:B------:R-:W-:Y:S02]  /*efe0*/  @!P3 IMAD.MOV.U32 R125, RZ, RZ, R213 ;  /* 0x000000ffff7db224 */ /* 0x000fe400078e00d5 */
[----:B------:R-:W-:-:S03]  /*eff0*/  IMAD.X R221, R113, 0x1, R221, P2 ;  /* 0x0000000171dd7824 */ /* 0x000fc600010e06dd */
[----:B------:R0:W2:Y:S01]  /*f000*/  @!P3 LDG.E.U8 R166, desc[UR24][R124.64] ;  /* 0x000000187ca6b981 */ /* 0x0000a2000c1e1100 */
[----:B------:R-:W-:-:S03]  /*f010*/  IADD3 R226, P2, PT, R112, R226, RZ ;  /* 0x000000e270e27210 */ /* 0x000fc60007f5e0ff */
[----:B----4-:R1:W-:Y:S01]  /*f020*/  STS.U8 [R51+UR11+0x9000], R168 ;  /* 0x009000a833007988 */ /* 0x0103e2000800000b */
[----:B0-----:R-:W-:Y:S02]  /*f030*/  @!P3 IMAD.MOV.U32 R124, RZ, RZ, R218 ;  /* 0x000000ffff7cb224 */ /* 0x001fe400078e00da */
[----:B------:R-:W-:Y:S01]  /*f040*/  @!P3 IMAD.MOV.U32 R125, RZ, RZ, R217 ;  /* 0x000000ffff7db224 */ /* 0x000fe200078e00d9 */
[----:B-1----:R-:W-:-:S04]  /*f050*/  PRMT R168, RZ, 0x7610, R168 ;  /* 0x00007610ffa87816 */ /* 0x002fc800000000a8 */
[----:B------:R0:W4:Y:S01]  /*f060*/  @!P3 LDG.E.U8 R167, desc[UR24][R124.64] ;  /* 0x000000187ca7b981 */ /* 0x000122000c1e1100 */
[----:B------:R-:W-:Y:S01]  /*f070*/  IMAD.X R225, R113, 0x1, R225, P2 ;  /* 0x0000000171e17824 */ /* 0x000fe200010e06e1 */
[----:B------:R-:W-:Y:S02]  /*f080*/  IADD3 R230, P2, PT, R112, R230, RZ ;  /* 0x000000e670e67210 */ /* 0x000fe40007f5e0ff */
[----:B------:R1:W-:Y:S01]  /*f090*/  STS.U8 [R51+UR11+0x9400], R130 ;  /* 0x0094008233007988 */ /* 0x0003e2000800000b */
[----:B0-----:R-:W-:Y:S02]  /*f0a0*/  @!P3 IMAD.MOV.U32 R124, RZ, RZ, R222 ;  /* 0x000000ffff7cb224 */ /* 0x001fe400078e00de */
[----:B------:R-:W-:Y:S01]  /*f0b0*/  @!P3 IMAD.MOV.U32 R125, RZ, RZ, R221 ;  /* 0x000000ffff7db224 */ /* 0x000fe200078e00dd */
[----:B-1----:R-:W-:-:S04]  /*f0c0*/  PRMT R130, RZ, 0x7610, R130 ;  /* 0x00007610ff827816 */ /* 0x002fc80000000082 */
[----:B------:R0:W2:Y:S01]  /*f0d0*/  @!P3 LDG.E.U8 R168, desc[UR24][R124.64] ;  /* 0x000000187ca8b981 */ /* 0x0000a2000c1e1100 */
[----:B------:R-:W-:Y:S01]  /*f0e0*/  IMAD.X R229, R113, 0x1, R229, P2 ;  /* 0x0000000171e57824 */ /* 0x000fe200010e06e5 */
[----:B------:R-:W-:Y:S02]  /*f0f0*/  IADD3 R234, P2, PT, R112, R234, RZ ;  /* 0x000000ea70ea7210 */ /* 0x000fe40007f5e0ff */
[----:B------:R-:W-:Y:S01]  /*f100*/  PRMT R169, RZ, 0x7610, R169 ;  /* 0x00007610ffa97816 */ /* 0x000fe200000000a9 */
[----:B0-----:R-:W-:Y:S02]  /*f110*/  @!P3 IMAD.MOV.U32 R124, RZ, RZ, R226 ;  /* 0x000000ffff7cb224 */ /* 0x001fe400078e00e2 */
[----:B------:R-:W-:-:S05]  /*f120*/  @!P3 IMAD.MOV.U32 R125, RZ, RZ, R225 ;  /* 0x000000ffff7db224 */ /* 0x000fca00078e00e1 */
[----:B------:R0:W2:Y:S01]  /*f130*/  @!P3 LDG.E.U8 R130, desc[UR24][R124.64] ;  /* 0x000000187c82b981 */ /* 0x0000a2000c1e1100 */
[----:B------:R-:W-:Y:S01]  /*f140*/  IMAD.X R233, R113, 0x1, R233, P2 ;  /* 0x0000000171e97824 */ /* 0x000fe200010e06e9 */
[----:B------:R-:W-:Y:S02]  /*f150*/  IADD3 R238, P2, PT, R112, R238, RZ ;  /* 0x000000ee70ee7210 */ /* 0x000fe40007f5e0ff */
[----:B------:R1:W-:Y:S01]  /*f160*/  STS.U8 [R51+UR11+0x9800], R123 ;  /* 0x0098007b33007988 */ /* 0x0003e2000800000b */
[----:B0-----:R-:W-:Y:S02]  /*f170*/  @!P3 IMAD.MOV.U32 R124, RZ, RZ, R230 ;  /* 0x000000ffff7cb224 */ /* 0x001fe400078e00e6 */
[----:B------:R-:W-:Y:S01]  /*f180*/  @!P3 IMAD.MOV.U32 R125, RZ, RZ, R229 ;  /* 0x000000ffff7db224 */ /* 0x000fe200078e00e5 */
[----:B------:R0:W-:Y:S01]  /*f190*/  STS.U8 [R51+UR11+0x9c00], R122 ;  /* 0x009c007a33007988 */ /* 0x0001e2000800000b */
[----:B-1----:R-:W-:-:S03]  /*f1a0*/  @!P3 IMAD.MOV.U32 R123, RZ, RZ, R233 ;  /* 0x000000ffff7bb224 */ /* 0x002fc600078e00e9 */
[----:B------:R1:W2:Y:S01]  /*f1b0*/  @!P3 LDG.E.U8 R169, desc[UR24][R124.64] ;  /* 0x000000187ca9b981 */ /* 0x0002a2000c1e1100 */
[----:B------:R-:W-:Y:S01]  /*f1c0*/  IMAD.X R237, R113, 0x1, R237, P2 ;  /* 0x0000000171ed7824 */ /* 0x000fe200010e06ed */
[----:B------:R-:W-:Y:S01]  /*f1d0*/  IADD3 R242, P2, PT, R112, R242, RZ ;  /* 0x000000f270f27210 */ /* 0x000fe20007f5e0ff */
[----:B0-----:R-:W-:Y:S01]  /*f1e0*/  @!P3 IMAD.MOV.U32 R122, RZ, RZ, R234 ;  /* 0x000000ffff7ab224 */ /* 0x001fe200078e00ea */
[----:B-1----:R-:W-:Y:S02]  /*f1f0*/  PRMT R124, RZ, 0x7610, R124 ;  /* 0x00007610ff7c7816 */ /* 0x002fe4000000007c */
[----:B------:R-:W-:-:S04]  /*f200*/  PRMT R125, RZ, 0x7610, R125 ;  /* 0x00007610ff7d7816 */ /* 0x000fc8000000007d */
        /* <DEDUP_REMOVED lines=15> */
[----:B------:R-:W-:-:S03]  /*f300*/  IMAD.X R249, R113, 0x1, R249, P2 ;  /* 0x0000000171f97824 */ /* 0x000fc600010e06f9 */
[----:B------:R1:W-:Y:S01]  /*f310*/  STS.U8 [R93+UR11+0x9880], R119 ;  /* 0x009880775d007988 */ /* 0x0003e2000800000b */
[----:B0-----:R-:W-:Y:S02]  /*f320*/  @!P3 IMAD.MOV.U32 R120, RZ, RZ, R246 ;  /* 0x000000ffff78b224 */ /* 0x001fe400078e00f6 */
[----:B------:R-:W-:Y:S01]  /*f330*/  @!P3 IMAD.MOV.U32 R121, RZ, RZ, R245 ;  /* 0x000000ffff79b224 */ /* 0x000fe200078e00f5 */
[----:B------:R0:W-:Y:S01]  /*f340*/  STS.U8 [R93+UR11+0x9c80], R118 ;  /* 0x009c80765d007988 */ /* 0x0001e2000800000b */
[----:B-1----:R-:W-:-:S03]  /*f350*/  @!P3 IMAD.MOV.U32 R119, RZ, RZ, R249 ;  /* 0x000000ffff77b224 */ /* 0x002fc600078e00f9 */
[----:B------:R1:W2:Y:S01]  /*f360*/  @!P3 LDG.E.U8 R123, desc[UR24][R120.64] ;  /* 0x00000018787bb981 */ /* 0x0002a2000c1e1100 */
[----:B0-----:R-:W-:Y:S01]  /*f370*/  @!P3 IMAD.MOV.U32 R118, RZ, RZ, R250 ;  /* 0x000000ffff76b224 */ /* 0x001fe200078e00fa */
[----:B-1----:R-:W-:-:S06]  /*f380*/  PRMT R120, RZ, 0x7610, R120 ;  /* 0x00007610ff787816 */ /* 0x002fcc0000000078 */
[----:B------:R0:W2:Y:S04]  /*f390*/  @!P3 LDG.E.U8 R120, desc[UR24][R118.64] ;  /* 0x000000187678b981 */ /* 0x0000a8000c1e1100 */
[----:B------:R-:W2:Y:S04]  /*f3a0*/  LDL.LU R118, [R1] ;  /* 0x0000000001767983 */ /* 0x000ea80000300800 */
[----:B------:R-:W0:Y:S01]  /*f3b0*/  LDL.LU R119, [R1+0x4] ;  /* 0x0000040001777983 */ /* 0x000e220000300800 */
[----:B------:R-:W1:Y:S02]  /*f3c0*/  S2R R51, SR_TID.X ;  /* 0x0000000000337919 */ /* 0x000e640000002100 */
[----:B-1----:R-:W-:-:S04]  /*f3d0*/  LOP3.LUT R51, R51, 0x7f, RZ, 0xc0, !PT ;  /* 0x0000007f33337812 */ /* 0x002fc800078ec0ff */
[----:B------:R-:W-:-:S05]  /*f3e0*/  LOP3.LUT R51, R51, 0x20, RZ, 0x3c, !PT ;  /* 0x0000002033337812 */ /* 0x000fca00078e3cff */
[----:B------:R1:W-:Y:S04]  /*f3f0*/  STS.U8 [R51+UR11+0x9100], R117 ;  /* 0x0091007533007988 */ /* 0x0003e8000800000b */
[----:B------:R0:W-:Y:S04]  /*f400*/  STS.U8 [R51+UR11+0x9500], R116 ;  /* 0x0095007433007988 */ /* 0x0001e8000800000b */
[----:B-1----:R-:W3:Y:S01]  /*f410*/  LDL.LU R117, [R1+0x14] ;  /* 0x0000140001757983 */ /* 0x002ee20000300800 */
[----:B0-----:R-:W-:-:S05]  /*f420*/  IADD3 R119, P2, PT, R112, R119, RZ ;  /* 0x0000007770777210 */ /* 0x001fca0007f5e0ff */
[----:B--2---:R-:W-:Y:S01]  /*f430*/  IMAD.X R118, R113, 0x1, R118, P2 ;  /* 0x0000000171767824 */ /* 0x004fe200010e0676 */
[----:B------:R0:W-:Y:S04]  /*f440*/  STL [R1+0x4], R119 ;  /* 0x0000047701007387 */ /* 0x0001e80000100800 */
[----:B------:R1:W-:Y:S04]  /*f450*/  STL [R1], R118 ;  /* 0x0000007601007387 */ /* 0x0003e80000100800 */
[----:B------:R-:W2:Y:S01]  /*f460*/  LDL.LU R116, [R1+0x10] ;  /* 0x0000100001747983 */ /* 0x000ea20000300800 */
[----:B0-----:R-:W-:-:S04]  /*f470*/  @!P3 LOP3.LUT R119, R119, R118, RZ, 0x3c, !PT ;  /* 0x000000767777b212 */ /* 0x001fc800078e3cff */
[C---:B-1----:R-:W-:Y:S02]  /*f480*/  @!P3 LOP3.LUT R118, R119.reuse, R118, RZ, 0x3c, !PT ;  /* 0x000000767776b212 */ /* 0x042fe400078e3cff */
[----:B------:R-:W-:Y:S02]  /*f490*/  PRMT R121, RZ, 0x7610, R121 ;  /* 0x00007610ff797816 */ /* 0x000fe40000000079 */
[----:B------:R-:W-:-:S05]  /*f4a0*/  @!P3 LOP3.LUT R119, R119, R118, RZ, 0x3c, !PT ;  /* 0x000000767777b212 */ /* 0x000fca00078e3cff */
[----:B------:R0:W4:Y:S01]  /*f4b0*/  @!P3 LDG.E.U8 R121, desc[UR24][R118.64] ;  /* 0x000000187679b981 */ /* 0x000122000c1e1100 */
[----:B---3--:R-:W-:-:S05]  /*f4c0*/  IADD3 R117, P2, PT, R112, R117, RZ ;  /* 0x0000007570757210 */ /* 0x008fca0007f5e0ff */
[----:B------:R1:W-:Y:S01]  /*f4d0*/  STL [R1+0x14], R117 ;  /* 0x0000147501007387 */ /* 0x0003e20000100800 */
[----:B0-----:R-:W-:Y:S01]  /*f4e0*/  PRMT R118, RZ, 0x7610, R118 ;  /* 0x00007610ff767816 */ /* 0x001fe20000000076 */
[----:B--2---:R-:W-:-:S05]  /*f4f0*/  IMAD.X R116, R113, 0x1, R116, P2 ;  /* 0x0000000171747824 */ /* 0x004fca00010e0674 */
[-C--:B-1----:R-:W-:Y:S01]  /*f500*/  @!P3 LOP3.LUT R117, R117, R116.reuse, RZ, 0x3c, !PT ;  /* 0x000000747575b212 */ /* 0x082fe200078e3cff */
[----:B------:R0:W-:Y:S03]  /*f510*/  STL [R1+0x10], R116 ;  /* 0x0000107401007387 */ /* 0x0001e60000100800 */
[----:B0-----:R-:W-:-:S04]  /*f520*/  @!P3 LOP3.LUT R116, R117, R116, RZ, 0x3c, !PT ;  /* 0x000000747574b212 */ /* 0x001fc800078e3cff */
[----:B------:R-:W-:-:S05]  /*f530*/  @!P3 LOP3.LUT R117, R117, R116, RZ, 0x3c, !PT ;  /* 0x000000747575b212 */ /* 0x000fca00078e3cff */
[----:B------:R0:W2:Y:S04]  /*f540*/  @!P3 LDG.E.U8 R118, desc[UR24][R116.64] ;  /* 0x000000187476b981 */ /* 0x0000a8000c1e1100 */
[----:B------:R-:W3:Y:S04]  /*f550*/  LDL.LU R116, [R1+0x20] ;  /* 0x0000200001747983 */ /* 0x000ee80000300800 */
[----:B------:R-:W0:Y:S04]  /*f560*/  LDL.LU R117, [R1+0x24] ;  /* 0x0000240001757983 */ /* 0x000e280000300800 */
[----:B------:R1:W-:Y:S01]  /*f570*/  STS.U8 [R51+UR11+0x9900], R115 ;  /* 0x0099007333007988 */ /* 0x0003e2000800000b */
[----:B------:R-:W-:-:S03]  /*f580*/  PRMT R119, RZ, 0x7610, R119 ;  /* 0x00007610ff777816 */ /* 0x000fc60000000077 */
[----:B-1----:R-:W2:Y:S01]  /*f590*/  LDL.LU R115, [R1+0x44] ;  /* 0x0000440001737983 */ /* 0x002ea20000300800 */
[----:B0-----:R-:W-:-:S05]  /*f5a0*/  IADD3 R117, P2, PT, R112, R117, RZ ;  /* 0x0000007570757210 */ /* 0x001fca0007f5e0ff */
[----:B---3--:R-:W-:Y:S01]  /*f5b0*/  IMAD.X R116, R113, 0x1, R116, P2 ;  /* 0x0000000171747824 */ /* 0x008fe200010e0674 */
[----:B------:R0:W-:Y:S04]  /*f5c0*/  STL [R1+0x24], R117 ;  /* 0x0000247501007387 */ /* 0x0001e80000100800 */
[----:B------:R1:W-:Y:S01]  /*f5d0*/  STL [R1+0x20], R116 ;  /* 0x0000207401007387 */ /* 0x0003e20000100800 */
[----:B0-----:R-:W-:-:S04]  /*f5e0*/  @!P3 LOP3.LUT R117, R117, R116, RZ, 0x3c, !PT ;  /* 0x000000747575b212 */ /* 0x001fc800078e3cff */
[----:B-1----:R-:W-:-:S04]  /*f5f0*/  @!P3 LOP3.LUT R116, R117, R116, RZ, 0x3c, !PT ;  /* 0x000000747574b212 */ /* 0x002fc800078e3cff */
[----:B------:R-:W-:-:S05]  /*f600*/  @!P3 LOP3.LUT R117, R117, R116, RZ, 0x3c, !PT ;  /* 0x000000747575b212 */ /* 0x000fca00078e3cff */
[----:B------:R0:W3:Y:S04]  /*f610*/  @!P3 LDG.E.U8 R119, desc[UR24][R116.64] ;  /* 0x000000187477b981 */ /* 0x0000e8000c1e1100 */
[----:B------:R-:W2:Y:S04]  /*f620*/  LDL.LU R116, [R1+0x30] ;  /* 0x0000300001747983 */ /* 0x000ea80000300800 */
[----:B------:R-:W0:Y:S04]  /*f630*/  LDL.LU R117, [R1+0x34] ;  /* 0x0000340001757983 */ /* 0x000e280000300800 */
[----:B------:R1:W-:Y:S02]  /*f640*/  STS.U8 [R51+UR11+0x9d00], R132 ;  /* 0x009d008433007988 */ /* 0x0003e4000800000b */
[----:B-1----:R-:W1:Y:S02]  /*f650*/  S2R R51, SR_TID.X ;  /* 0x0000000000337919 */ /* 0x002e640000002100 */
[----:B-1----:R-:W-:-:S04]  /*f660*/  LOP3.LUT R51, R51, 0x7f, RZ, 0xc0, !PT ;  /* 0x0000007f33337812 */ /* 0x002fc800078ec0ff */
[----:B------:R-:W-:-:S05]  /*f670*/  LOP3.LUT R51, R51, 0x30, RZ, 0x3c, !PT ;  /* 0x0000003033337812 */ /* 0x000fca00078e3cff */
[----:B------:R1:W-:Y:S01]  /*f680*/  STS.U8 [R51+UR11+0x9180], R114 ;  /* 0x0091807233007988 */ /* 0x0003e2000800000b */
[----:B0-----:R-:W-:-:S05]  /*f690*/  IADD3 R117, P2, PT, R112, R117, RZ ;  /* 0x0000007570757210 */ /* 0x001fca0007f5e0ff */
[----:B--2---:R-:W-:Y:S01]  /*f6a0*/  IMAD.X R116, R113, 0x1, R116, P2 ;  /* 0x0000000171747824 */ /* 0x004fe200010e0674 */
[----:B------:R0:W-:Y:S04]  /*f6b0*/  STL [R1+0x34], R117 ;  /* 0x0000347501007387 */ /* 0x0001e80000100800 */
[----:B------:R2:W-:Y:S04]  /*f6c0*/  STL [R1+0x30], R116 ;  /* 0x0000307401007387 */ /* 0x0005e80000100800 */
[----:B-1----:R-:W3:Y:S01]  /*f6d0*/  LDL.LU R114, [R1+0x40] ;  /* 0x0000400001727983 */ /* 0x002ee20000300800 */
[----:B------:R-:W-:-:S02]  /*f6e0*/  IADD3 R115, P2, PT, R112, R115, RZ ;  /* 0x0000007370737210 */ /* 0x000fc40007f5e0ff */
[----:B0-----:R-:W-:-:S04]  /*f6f0*/  @!P3 LOP3.LUT R117, R117, R116, RZ, 0x3c, !PT ;  /* 0x000000747575b212 */ /* 0x001fc800078e3cff */
[C---:B--2---:R-:W-:Y:S01]  /*f700*/  @!P3 LOP3.LUT R116, R117.reuse, R116, RZ, 0x3c, !PT ;  /* 0x000000747574b212 */ /* 0x044fe200078e3cff */
[----:B------:R0:W-:Y:S01]  /*f710*/  STL [R1+0x44], R115 ;  /* 0x0000447301007387 */ /* 0x0001e20000100800 */
[----:B------:R-:W-:Y:S02]  /*f720*/  PRMT R132, RZ, 0x7610, R132 ;  /* 0x00007610ff847816 */ /* 0x000fe40000000084 */
[----:B------:R-:W-:-:S05]  /*f730*/  @!P3 LOP3.LUT R117, R117, R116, RZ, 0x3c, !PT ;  /* 0x000000747575b212 */ /* 0x000fca00078e3cff */
[----:B------:R1:W2:Y:S02]  /*f740*/  @!P3 LDG.E.U8 R132, desc[UR24][R116.64] ;  /* 0x000000187484b981 */ /* 0x0002a4000c1e1100 */
[----:B-1----:R-:W-:Y:S01]  /*f750*/  PRMT R116, RZ, 0x7610, R116 ;  /* 0x00007610ff747816 */ /* 0x002fe20000000074 */
[----:B---3--:R-:W-:-:S05]  /*f760*/  IMAD.X R114, R113, 0x1, R114, P2 ;  /* 0x0000000171727824 */ /* 0x008fca00010e0672 */
[-C--:B0-----:R-:W-:Y:S01]  /*f770*/  @!P3 LOP3.LUT R115, R115, R114.reuse, RZ, 0x3c, !PT ;  /* 0x000000727373b212 */ /* 0x081fe200078e3cff */
[----:B------:R0:W-:Y:S03]  /*f780*/  STL [R1+0x40], R114 ;  /* 0x0000407201007387 */ /* 0x0001e60000100800 */
[----:B0-----:R-:W-:-:S04]  /*f790*/  @!P3 LOP3.LUT R114, R115, R114, RZ, 0x3c, !PT ;  /* 0x000000727372b212 */ /* 0x001fc800078e3cff */
[----:B------:R-:W-:-:S05]  /*f7a0*/  @!P3 LOP3.LUT R115, R115, R114, RZ, 0x3c, !PT ;  /* 0x000000727373b212 */ /* 0x000fca00078e3cff */
[----:B------:R0:W3:Y:S04]  /*f7b0*/  @!P3 LDG.E.U8 R116, desc[UR24][R114.64] ;  /* 0x000000187274b981 */ /* 0x0000e8000c1e1100 */
[----:B------:R-:W2:Y:S04]  /*f7c0*/  LDL.LU R114, [R1+0x50] ;  /* 0x0000500001727983 */ /* 0x000ea80000300800 */
[----:B------:R-:W0:Y:S01]  /*f7d0*/  LDL.LU R115, [R1+0x54] ;  /* 0x0000540001737983 */ /* 0x000e220000300800 */
[----:B------:R-:W-:-:S03]  /*f7e0*/  PRMT R117, RZ, 0x7610, R117 ;  /* 0x00007610ff757816 */ /* 0x000fc60000000075 */
[----:B------:R-:W-:Y:S01]  /*f7f0*/  STS.U8 [R51+UR11+0x9580], R81 ;  /* 0x0095805133007988 */ /* 0x000fe2000800000b */
[----:B0-----:R-:W-:-:S05]  /*f800*/  IADD3 R115, P2, PT, R112, R115, RZ ;  /* 0x0000007370737210 */ /* 0x001fca0007f5e0ff */
[----:B--2---:R-:W-:Y:S01]  /*f810*/  IMAD.X R114, R113, 0x1, R114, P2 ;  /* 0x0000000171727824 */ /* 0x004fe200010e0672 */
[----:B------:R0:W-:Y:S04]  /*f820*/  STL [R1+0x54], R115 ;  /* 0x0000547301007387 */ /* 0x0001e80000100800 */
[----:B------:R1:W-:Y:S01]  /*f830*/  STL [R1+0x50], R114 ;  /* 0x0000507201007387 */ /* 0x0003e20000100800 */
[----:B0-----:R-:W-:-:S04]  /*f840*/  @!P3 LOP3.LUT R115, R115, R114, RZ, 0x3c, !PT ;  /* 0x000000727373b212 */ /* 0x001fc800078e3cff */
[----:B-1----:R-:W-:-:S04]  /*f850*/  @!P3 LOP3.LUT R114, R115, R114, RZ, 0x3c, !PT ;  /* 0x000000727372b212 */ /* 0x002fc800078e3cff */
[----:B------:R-:W-:-:S05]  /*f860*/  @!P3 LOP3.LUT R115, R115, R114, RZ, 0x3c, !PT ;  /* 0x000000727373b212 */ /* 0x000fca00078e3cff */
[----:B------:R0:W2:Y:S04]  /*f870*/  @!P3 LDG.E.U8 R117, desc[UR24][R114.64] ;  /* 0x000000187275b981 */ /* 0x0000a8000c1e1100 */
[----:B------:R-:W2:Y:S04]  /*f880*/  LDL.LU R114, [R1+0x60] ;  /* 0x0000600001727983 */ /* 0x000ea80000300800 */
[----:B------:R-:W0:Y:S01]  /*f890*/  LDL.LU R115, [R1+0x64] ;  /* 0x0000640001737983 */ /* 0x000e220000300800 */
[----:B------:R-:W1:Y:S01]  /*f8a0*/  S2R R51, SR_TID.X ;  /* 0x0000000000337919 */ /* 0x000e620000002100 */
[----:B------:R-:W-:-:S02]  /*f8b0*/  PRMT R170, RZ, 0x7610, R170 ;  /* 0x00007610ffaa7816 */ /* 0x000fc400000000aa */
[----:B-1----:R-:W-:-:S04]  /*f8c0*/  LOP3.LUT R51, R51, 0x7f, RZ, 0xc0, !PT ;  /* 0x0000007f33337812 */ /* 0x002fc800078ec0ff */
[----:B------:R-:W-:-:S05]  /*f8d0*/  LOP3.LUT R81, R51, 0x30, RZ, 0x3c, !PT ;  /* 0x0000003033517812 */ /* 0x000fca00078e3cff */
[----:B------:R1:W-:Y:S04]  /*f8e0*/  STS.U8 [R81+UR11+0x9980], R82 ;  /* 0x0099805251007988 */ /* 0x0003e8000800000b */
[----:B-1----:R-:W3:Y:S01]  /*f8f0*/  LDL.LU R82, [R1+0x84] ;  /* 0x0000840001527983 */ /* 0x002ee20000300800 */
        /* <DEDUP_REMOVED lines=9> */
[----:B------:R-:W0:Y:S04]  /*f990*/  LDL.LU R115, [R1+0x74] ;  /* 0x0000740001737983 */ /* 0x000e280000300800 */
[----:B------:R1:W-:Y:S02]  /*f9a0*/  STS.U8 [R81+UR11+0x9d80], R131 ;  /* 0x009d808351007988 */ /* 0x0003e4000800000b */
[----:B-1----:R-:W-:-:S05]  /*f9b0*/  LOP3.LUT R81, R51, 0x40, RZ, 0x3c, !PT ;  /* 0x0000004033517812 */ /* 0x002fca00078e3cff */
[----:B------:R1:W-:Y:S01]  /*f9c0*/  STS.U8 [R81+UR11+0x9200], R83 ;  /* 0x0092005351007988 */ /* 0x0003e2000800000b */
[----:B0-----:R-:W-:-:S05]  /*f9d0*/  IADD3 R115, P2, PT, R112, R115, RZ ;  /* 0x0000007370737210 */ /* 0x001fca0007f5e0ff */
[----:B--2---:R-:W-:Y:S01]  /*f9e0*/  IMAD.X R114, R113, 0x1, R114, P2 ;  /* 0x0000000171727824 */ /* 0x004fe200010e0672 */
[----:B------:R0:W-:Y:S04]  /*f9f0*/  STL [R1+0x74], R115 ;  /* 0x0000747301007387 */ /* 0x0001e80000100800 */
[----:B------:R2:W-:Y:S04]  /*fa00*/  STL [R1+0x70], R114 ;  /* 0x0000707201007387 */ /* 0x0005e80000100800 */
[----:B-1----:R-:W4:Y:S01]  /*fa10*/  LDL.LU R83, [R1+0x80] ;  /* 0x0000800001537983 */ /* 0x002f220000300800 */
[----:B0-----:R-:W-:-:S04]  /*fa20*/  @!P3 LOP3.LUT R115, R115, R114, RZ, 0x3c, !PT ;  /* 0x000000727373b212 */ /* 0x001fc800078e3cff */
[C---:B--2---:R-:W-:Y:S02]  /*fa30*/  @!P3 LOP3.LUT R114, R115.reuse, R114, RZ, 0x3c, !PT ;  /* 0x000000727372b212 */ /* 0x044fe400078e3cff */
[----:B------:R-:W-:Y:S02]  /*fa40*/  PRMT R131, RZ, 0x7610, R131 ;  /* 0x00007610ff837816 */ /* 0x000fe40000000083 */
[----:B------:R-:W-:Y:S02]  /*fa50*/  @!P3 LOP3.LUT R115, R115, R114, RZ, 0x3c, !PT ;  /* 0x000000727373b212 */ /* 0x000fe400078e3cff */
[----:B---3--:R-:W-:-:S03]  /*fa60*/  IADD3 R82, P2, PT, R112, R82, RZ ;  /* 0x0000005270527210 */ /* 0x008fc60007f5e0ff */
[----:B------:R0:W2:Y:S04]  /*fa70*/  @!P3 LDG.E.U8 R131, desc[UR24][R114.64] ;  /* 0x000000187283b981 */ /* 0x0000a8000c1e1100 */
[----:B------:R1:W-:Y:S01]  /*fa80*/  STL [R1+0x84], R82 ;  /* 0x0000845201007387 */ /* 0x0003e20000100800 */
[----:B0-----:R-:W-:Y:S01]  /*fa90*/  PRMT R114, RZ, 0x7610, R114 ;  /* 0x00007610ff727816 */ /* 0x001fe20000000072 */
[----:B----4-:R-:W-:-:S05]  /*faa0*/  IMAD.X R83, R113, 0x1, R83, P2 ;  /* 0x0000000171537824 */ /* 0x010fca00010e0653 */
[----:B------:R0:W-:Y:S04]  /*fab0*/  STL [R1+0x80], R83 ;  /* 0x0000805301007387 */ /* 0x0001e80000100800 */
[----:B------:R3:W4:Y:S04]  /*fac0*/  @!P3 LDG.E.U8 R114, desc[UR24][R82.64] ;  /* 0x000000185272b981 */ /* 0x000728000c1e1100 */
[----:B-1----:R-:W2:Y:S04]  /*fad0*/  LDL.LU R82, [R1+0x90] ;  /* 0x0000900001527983 */ /* 0x002ea80000300800 */
[----:B0-----:R-:W3:Y:S04]  /*fae0*/  LDL.LU R83, [R1+0x94] ;  /* 0x0000940001537983 */ /* 0x001ee80000300800 */
[----:B------:R0:W-:Y:S02]  /*faf0*/  STS.U8 [R81+UR11+0x9600], R84 ;  /* 0x0096005451007988 */ /* 0x0001e4000800000b */
[----:B0-----:R-:W-:-:S02]  /*fb00*/  PRMT R84, RZ, 0x7610, R84 ;  /* 0x00007610ff547816 */ /* 0x001fc40000000054 */
[----:B---3--:R-:W-:-:S05]  /*fb10*/  IADD3 R83, P2, PT, R112, R83, RZ ;  /* 0x0000005370537210 */ /* 0x008fca0007f5e0ff */
[----:B--2---:R-:W-:Y:S01]  /*fb20*/  IMAD.X R82, R113, 0x1, R82, P2 ;  /* 0x0000000171527824 */ /* 0x004fe200010e0652 */
[----:B------:R0:W-:Y:S04]  /*fb30*/  STL [R1+0x94], R83 ;  /* 0x0000945301007387 */ /* 0x0001e80000100800 */
[----:B------:R1:W-:Y:S01]  /*fb40*/  STL [R1+0x90], R82 ;  /* 0x0000905201007387 */ /* 0x0003e20000100800 */
[----:B0-----:R-:W-:-:S04]  /*fb50*/  @!P3 LOP3.LUT R83, R83, R82, RZ, 0x3c, !PT ;  /* 0x000000525353b212 */ /* 0x001fc800078e3cff */
[----:B-1----:R-:W-:-:S04]  /*fb60*/  @!P3 LOP3.LUT R82, R83, R82, RZ, 0x3c, !PT ;  /* 0x000000525352b212 */ /* 0x002fc800078e3cff */
[----:B------:R-:W-:-:S05]  /*fb70*/  @!P3 LOP3.LUT R83, R83, R82, RZ, 0x3c, !PT ;  /* 0x000000525353b212 */ /* 0x000fca00078e3cff */
[----:B------:R0:W2:Y:S04]  /*fb80*/  @!P3 LDG.E.U8 R84, desc[UR24][R82.64] ;  /* 0x000000185254b981 */ /* 0x0000a8000c1e1100 */
[----:B------:R-:W3:Y:S04]  /*fb90*/  LDL.LU R82, [R1+0xa0] ;  /* 0x0000a00001527983 */ /* 0x000ee80000300800 */
[----:B------:R-:W0:Y:S04]  /*fba0*/  LDL.LU R83, [R1+0xa4] ;  /* 0x0000a40001537983 */ /* 0x000e280000300800 */
[----:B------:R1:W-:Y:S02]  /*fbb0*/  STS.U8 [R81+UR11+0x9a00], R85 ;  /* 0x009a005551007988 */ /* 0x0003e4000800000b */
[----:B-1----:R-:W-:-:S02]  /*fbc0*/  PRMT R85, RZ, 0x7610, R85 ;  /* 0x00007610ff557816 */ /* 0x002fc40000000055 */
        /* <DEDUP_REMOVED lines=9> */
[----:B------:R-:W0:Y:S01]  /*fc60*/  LDL.LU R83, [R1+0xb4] ;  /* 0x0000b40001537983 */ /* 0x000e220000300800 */
[----:B------:R-:W-:Y:S02]  /*fc70*/  PRMT R115, RZ, 0x7610, R115 ;  /* 0x00007610ff737816 */ /* 0x000fe40000000073 */
        /* <DEDUP_REMOVED lines=12> */
[----:B------:R1:W-:Y:S02]  /*fd40*/  STS.U8 [R81+UR11+0x9280], R86 ;  /* 0x0092805651007988 */ /* 0x0003e4000800000b */
[----:B-1----:R-:W-:Y:S02]  /*fd50*/  PRMT R86, RZ, 0x7610, R86 ;  /* 0x00007610ff567816 */ /* 0x002fe40000000056 */
        /* <DEDUP_REMOVED lines=11> */
[----:B-1----:R-:W-:-:S02]  /*fe10*/  PRMT R87, RZ, 0x7610, R87 ;  /* 0x00007610ff577816 */ /* 0x002fc40000000057 */
        /* <DEDUP_REMOVED lines=47> */
[----:B-----5:R1:W-:Y:S02]  /*10110*/  STS.U8 [R81+UR11+0x9700], R90 ;  /* 0x0097005a51007988 */ /* 0x0203e4000800000b */
        /* <DEDUP_REMOVED lines=9> */
[----:B------:R-:W5:Y:S04]  /*101b0*/  LDL.LU R82, [R1+0x128] ;  /* 0x0001280001527983 */ /* 0x000f680000300800 */
[----:B------:R-:W0:Y:S04]  /*101c0*/  LDL.LU R83, [R1+0x12c] ;  /* 0x00012c0001537983 */ /* 0x000e280000300800 */
[----:B------:R1:W-:Y:S02]  /*101d0*/  STS.U8 [R81+UR11+0x9b00], R91 ;  /* 0x009b005b51007988 */ /* 0x0003e4000800000b */
[----:B-1----:R-:W-:-:S02]  /*101e0*/  PRMT R91, RZ, 0x7610, R91 ;  /* 0x00007610ff5b7816 */ /* 0x002fc4000000005b */
[----:B0-----:R-:W-:-:S05]  /*101f0*/  IADD3 R83, P2, PT, R112, R83, RZ ;  /* 0x0000005370537210 */ /* 0x001fca0007f5e0ff */
[----:B-----5:R-:W-:Y:S01]  /*10200*/  IMAD.X R82, R113, 0x1, R82, P2 ;  /* 0x0000000171527824 */ /* 0x020fe200010e0652 */
[----:B------:R0:W-:Y:S04]  /*10210*/  STL [R1+0x12c], R83 ;  /* 0x00012c5301007387 */ /* 0x0001e80000100800 */
[----:B------:R1:W-:Y:S01]  /*10220*/  STL [R1+0x128], R82 ;  /* 0x0001285201007387 */ /* 0x0003e20000100800 */
[----:B0-----:R-:W-:-:S04]  /*10230*/  @!P3 LOP3.LUT R83, R83, R82, RZ, 0x3c, !PT ;  /* 0x000000525353b212 */ /* 0x001fc800078e3cff */
[----:B-1----:R-:W-:-:S04]  /*10240*/  @!P3 LOP3.LUT R82, R83, R82, RZ, 0x3c, !PT ;  /* 0x000000525352b212 */ /* 0x002fc800078e3cff */
[----:B------:R-:W-:-:S05]  /*10250*/  @!P3 LOP3.LUT R83, R83, R82, RZ, 0x3c, !PT ;  /* 0x000000525353b212 */ /* 0x000fca00078e3cff */
[----:B------:R0:W5:Y:S04]  /*10260*/  @!P3 LDG.E.U8 R91, desc[UR24][R82.64] ;  /* 0x00000018525bb981 */ /* 0x000168000c1e1100 */
        /* <DEDUP_REMOVED lines=15> */
[----:B------:R1:W-:Y:S04]  /*10360*/  STS.U8 [R81+UR11+0x9380], R92 ;  /* 0x0093805c51007988 */ /* 0x0003e8000800000b */
[----:B------:R3:W-:Y:S01]  /*10370*/  STS.U8 [R81+UR11+0x9780], R94 ;  /* 0x0097805e51007988 */ /* 0x0007e2000800000b */
[----:B-1----:R-:W-:Y:S02]  /*10380*/  PRMT R92, RZ, 0x7610, R92 ;  /* 0x00007610ff5c7816 */ /* 0x002fe4000000005c */
[----:B---3--:R-:W-:Y:S01]  /*10390*/  PRMT R94, RZ, 0x7610, R94 ;  /* 0x00007610ff5e7816 */ /* 0x008fe2000000005e */
[----:B------:R1:W-:Y:S04]  /*103a0*/  STS.U8 [R81+UR11+0x9b80], R95 ;  /* 0x009b805f51007988 */ /* 0x0003e8000800000b */
[----:B------:R3:W-:Y:S01]  /*103b0*/  STS.U8 [R81+UR11+0x9f80], R126 ;  /* 0x009f807e51007988 */ /* 0x0007e2000800000b */
[----:B-1----:R-:W-:-:S02]  /*103c0*/  PRMT R95, RZ, 0x7610, R95 ;  /* 0x00007610ff5f7816 */ /* 0x002fc4000000005f */
[----:B---3--:R-:W-:Y:S01]  /*103d0*/  PRMT R126, RZ, 0x7610, R126 ;  /* 0x00007610ff7e7816 */ /* 0x008fe2000000007e */
[----:B------:R1:W-:Y:S04]  /*103e0*/  STS.U8 [R51+UR11+0x4000], R127 ;  /* 0x0040007f33007988 */ /* 0x0003e8000800000b */
[----:B------:R3:W-:Y:S01]  /*103f0*/  STS.U8 [R51+UR11+0x4100], R128 ;  /* 0x0041008033007988 */ /* 0x0007e2000800000b */
[----:B-1----:R-:W-:Y:S02]  /*10400*/  PRMT R127, RZ, 0x7610, R127 ;  /* 0x00007610ff7f7816 */ /* 0x002fe4000000007f */
[----:B---3--:R-:W-:Y:S01]  /*10410*/  PRMT R128, RZ, 0x7610, R128 ;  /* 0x00007610ff807816 */ /* 0x008fe20000000080 */
[----:B------:R1:W-:Y:S01]  /*10420*/  STS.U8 [R51+UR11+0x4200], R129 ;  /* 0x0042008133007988 */ /* 0x0003e2000800000b */
[----:B------:R-:W-:-:S02]  /*10430*/  PRMT R135, RZ, 0x7610, R135 ;  /* 0x00007610ff877816 */ /* 0x000fc40000000087 */
[----:B-1----:R-:W-:Y:S01]  /*10440*/  PRMT R129, RZ, 0x7610, R129 ;  /* 0x00007610ff817816 */ /* 0x002fe20000000081 */
        /* <DEDUP_REMOVED lines=23> */
[----:B---3--:R-:W-:Y:S02]  /*105c0*/  PRMT R147, RZ, 0x7610, R147 ;  /* 0x00007610ff937816 */ /* 0x008fe40000000093 */
[----:B0-----:R-:W-:-:S05]  /*105d0*/  IADD3 R83, P2, PT, R112, R83, RZ ;  /* 0x0000005370537210 */ /* 0x001fca0007f5e0ff */
[C---:B--2---:R-:W-:Y:S01]  /*105e0*/  IMAD.X R82, R113.reuse, 0x1, R82, P2 ;  /* 0x0000000171527824 */ /* 0x044fe200010e0652 */
[C---:B------:R-:W-:Y:S01]  /*105f0*/  IADD3 R20, P2, PT, R112.reuse, R20, RZ ;  /* 0x0000001470147210 */ /* 0x040fe20007f5e0ff */
[----:B------:R0:W-:Y:S04]  /*10600*/  STL [R1+0x144], R83 ;  /* 0x0001445301007387 */ /* 0x0001e80000100800 */
[----:B------:R1:W-:Y:S01]  /*10610*/  STL [R1+0x140], R82 ;  /* 0x0001405201007387 */ /* 0x0003e20000100800 */
[----:B------:R-:W-:Y:S01]  /*10620*/  IMAD.X R19, R113, 0x1, R19, P2 ;  /* 0x0000000171137824 */ /* 0x000fe200010e0613 */
[----:B------:R-:W-:Y:S02]  /*10630*/  IADD3 R18, P2, PT, R112, R18, RZ ;  /* 0x0000001270127210 */ /* 0x000fe40007f5e0ff */
[----:B0-----:R-:W-:-:S04]  /*10640*/  @!P3 LOP3.LUT R83, R83, R82, RZ, 0x3c, !PT ;  /* 0x000000525353b212 */ /* 0x001fc800078e3cff */
[----:B-1----:R-:W-:Y:S01]  /*10650*/  @!P3 LOP3.LUT R82, R83, R82, RZ, 0x3c, !PT ;  /* 0x000000525352b212 */ /* 0x002fe200078e3cff */
[----:B------:R-:W-:Y:S01]  /*10660*/  IMAD.X R17, R113, 0x1, R17, P2 ;  /* 0x0000000171117824 */ /* 0x000fe200010e0611 */
[----:B------:R-:W-:Y:S02]  /*10670*/  IADD3 R16, P2, PT, R112, R16, RZ ;  /* 0x0000001070107210 */ /* 0x000fe40007f5e0ff */
[----:B------:R-:W-:-:S03]  /*10680*/  @!P3 LOP3.LUT R83, R83, R82, RZ, 0x3c, !PT ;  /* 0x000000525353b212 */ /* 0x000fc600078e3cff */
[C---:B------:R-:W-:Y:S02]  /*10690*/  IMAD.X R15, R113.reuse, 0x1, R15, P2 ;  /* 0x00000001710f7824 */ /* 0x040fe400010e060f */
[----:B------:R0:W2:Y:S01]  /*106a0*/  @!P3 LDG.E.U8 R92, desc[UR24][R82.64] ;  /* 0x00000018525cb981 */ /* 0x0000a2000c1e1100 */
[----:B------:R-:W-:Y:S01]  /*106b0*/  IADD3 R14, P2, PT, R112, R14, RZ ;  /* 0x0000000e700e7210 */ /* 0x000fe20007f5e0ff */
[----:B0-----:R-:W-:Y:S02]  /*106c0*/  @!P3 IMAD.MOV.U32 R82, RZ, RZ, R20 ;  /* 0x000000ffff52b224 */ /* 0x001fe400078e0014 */
[----:B------:R-:W-:Y:S02]  /*106d0*/  @!P3 IMAD.MOV.U32 R83, RZ, RZ, R19 ;  /* 0x000000ffff53b224 */ /* 0x000fe400078e0013 */
[----:B------:R-:W-:-:S03]  /*106e0*/  IMAD.X R13, R113, 0x1, R13, P2 ;  /* 0x00000001710d7824 */ /* 0x000fc600010e060d */
[----:B------:R0:W3:Y:S01]  /*106f0*/  @!P3 LDG.E.U8 R94, desc[UR24][R82.64] ;  /* 0x00000018525eb981 */ /* 0x0000e2000c1e1100 */
[----:B------:R-:W-:Y:S01]  /*10700*/  IADD3 R12, P2, PT, R112, R12, RZ ;  /* 0x0000000c700c7210 */ /* 0x000fe20007f5e0ff */
[----:B0-----:R-:W-:Y:S02]  /*10710*/  @!P3 IMAD.MOV.U32 R82, RZ, RZ, R18 ;  /* 0x000000ffff52b224 */ /* 0x001fe400078e0012 */
[----:B------:R-:W-:Y:S02]  /*10720*/  @!P3 IMAD.MOV.U32 R83, RZ, RZ, R17 ;  /* 0x000000ffff53b224 */ /* 0x000fe400078e0011 */
[----:B------:R-:W-:-:S03]  /*10730*/  IMAD.X R11, R113, 0x1, R11, P2 ;  /* 0x00000001710b7824 */ /* 0x000fc600010e060b */
[----:B------:R0:W2:Y:S01]  /*10740*/  @!P3 LDG.E.U8 R95, desc[UR24][R82.64] ;  /* 0x00000018525fb981 */ /* 0x0000a2000c1e1100 */
        /* <DEDUP_REMOVED lines=31> */
[----:B------:R-:W-:Y:S02]  /*10940*/  @!P3 IMAD.MOV.U32 R81, RZ, RZ, R97 ;  /* 0x000000ffff51b224 */ /* 0x000fe400078e0061 */
[----:B0-----:R-:W-:-:S03]  /*10950*/  @!P3 IMAD.MOV.U32 R82, RZ, RZ, R4 ;  /* 0x000000ffff52b224 */ /* 0x001fc600078e0004 */
[----:B------:R0:W2:Y:S01]  /*10960*/  @!P3 LDG.E.U8 R139, desc[UR24][R80.64] ;  /* 0x00000018508bb981 */ /* 0x0000a2000c1e1100 */
[----:B------:R-:W-:Y:S02]  /*10970*/  @!P3 IMAD.MOV.U32 R83, RZ, RZ, R3 ;  /* 0x000000ffff53b224 */ /* 0x000fe400078e0003 */
[----:B------:R-:W-:-:S03]  /*10980*/  IMAD.X R98, R113, 0x1, R98, P2 ;  /* 0x0000000171627824 */ /* 0x000fc600010e0662 */
[----:B------:R1:W2:Y:S01]  /*10990*/  @!P3 LDG.E.U8 R137, desc[UR24][R82.64] ;  /* 0x000000185289b981 */ /* 0x0002a2000c1e1100 */
[----:B------:R-:W-:Y:S02]  /*109a0*/  IADD3 R78, P2, PT, R112, R78, RZ ;  /* 0x0000004e704e7210 */ /* 0x000fe40007f5e0ff */
[----:B0-----:R-:W-:Y:S01]  /*109b0*/  PRMT R81, RZ, 0x7610, R81 ;  /* 0x00007610ff517816 */ /* 0x001fe20000000051 */
[----:B-1----:R-:W-:Y:S02]  /*109c0*/  @!P3 IMAD.MOV.U32 R82, RZ, RZ, R2 ;  /* 0x000000ffff52b224 */ /* 0x002fe400078e0002 */
        /* <DEDUP_REMOVED lines=43> */
[----:B------:R-:W-:-:S03]  /*10c80*/  IADD3 R69, P2, PT, R112, R69, RZ ;  /* 0x0000004570457210 */ /* 0x000fc60007f5e0ff */
[----:B------:R1:W-:Y:S01]  /*10c90*/  STS.U8 [R51+UR11+0x4f00], R148 ;  /* 0x004f009433007988 */ /* 0x0003e2000800000b */
[----:B0-----:R-:W-:Y:S02]  /*10ca0*/  @!P3 IMAD.MOV.U32 R82, RZ, RZ, R71 ;  /* 0x000000ffff52b224 */ /* 0x001fe400078e0047 */
[----:B------:R-:W-:Y:S01]  /*10cb0*/  @!P3 IMAD.MOV.U32 R83, RZ, RZ, R106 ;  /* 0x000000ffff53b224 */ /* 0x000fe200078e006a */
[----:B-1----:R-:W-:-:S04]  /*10cc0*/  PRMT R148, RZ, 0x7610, R148 ;  /* 0x00007610ff947816 */ /* 0x002fc80000000094 */
[----:B------:R0:W2:Y:S01]  /*10cd0*/  @!P3 LDG.E.U8 R147, desc[UR24][R82.64] ;  /* 0x000000185293b981 */ /* 0x0000a2000c1e1100 */
        /* <DEDUP_REMOVED lines=147> */
[----:B------:R-:W-:-:S03]  /*11610*/  IMAD.X R251, R113, 0x1, R251, P2 ;  /* 0x0000000171fb7824 */ /* 0x000fc600010e06fb */
[----:B------:R1:W-:Y:S01]  /*11620*/  STS.U8 [R51+UR11+0x6700], R125 ;  /* 0x0067007d33007988 */ /* 0x0003e2000800000b */
[----:B0-----:R-:W-:Y:S02]  /*11630*/  @!P3 IMAD.MOV.U32 R82, RZ, RZ, R248 ;  /* 0x000000ffff52b224 */ /* 0x001fe400078e00f8 */
[----:B------:R-:W-:Y:S01]  /*11640*/  @!P3 IMAD.MOV.U32 R83, RZ, RZ, R247 ;  /* 0x000000ffff53b224 */ /* 0x000fe200078e00f7 */
[----:B-1----:R-:W-:-:S04]  /*11650*/  PRMT R125, RZ, 0x7610, R125 ;  /* 0x00007610ff7d7816 */ /* 0x002fc8000000007d */
[----:B------:R0:W2:Y:S04]  /*11660*/  @!P3 LDG.E.U8 R124, desc[UR24][R82.64] ;  /* 0x00000018527cb981 */ /* 0x0000a8000c1e1100 */
[----:B------:R1:W-:Y:S01]  /*11670*/  STS.U8 [R51+UR11+0x6500], R169 ;  /* 0x006500a933007988 */ /* 0x0003e2000800000b */
[----:B0-----:R-:W-:Y:S02]  /*11680*/  @!P3 IMAD.MOV.U32 R82, RZ, RZ, R252 ;  /* 0x000000ffff52b224 */ /* 0x001fe400078e00fc */
[----:B------:R-:W-:Y:S01]  /*11690*/  @!P3 IMAD.MOV.U32 R83, RZ, RZ, R251 ;  /* 0x000000ffff53b224 */ /* 0x000fe200078e00fb */
[----:B-1----:R-:W2:Y:S04]  /*116a0*/  LDL.LU R169, [R1+0x3c] ;  /* 0x00003c0001a97983 */ /* 0x002ea80000300800 */
        /* <DEDUP_REMOVED lines=37> */
[----:B------:R-:W2:Y:S01]  /*11900*/  LDL.LU R83, [R1+0x38] ;  /* 0x0000380001537983 */ /* 0x000ea20000300800 */
[----:B------:R-:W-:-:S03]  /*11910*/  IADD3 R169, P2, PT, R112, R169, RZ ;  /* 0x000000a970a97210 */ /* 0x000fc60007f5e0ff */
[----:B------:R1:W-:Y:S02]  /*11920*/  STS.U8 [R51+UR11+0x6b00], R121 ;  /* 0x006b007933007988 */ /* 0x0003e4000800000b */
[----:B0-----:R-:W-:Y:S02]  /*11930*/  @!P3 IMAD.MOV.U32 R82, RZ, RZ, R169 ;  /* 0x000000ffff52b224 */ /* 0x001fe400078e00a9 */
[----:B------:R0:W-:Y:S01]  /*11940*/  STL [R1+0x3c], R169 ;  /* 0x00003ca901007387 */ /* 0x0001e20000100800 */
[----:B-1----:R-:W-:Y:S01]  /*11950*/  PRMT R121, RZ, 0x7610, R121 ;  /* 0x00007610ff797816 */ /* 0x002fe20000000079 */
[----:B--2---:R-:W-:-:S05]  /*11960*/  IMAD.X R83, R113, 0x1, R83, P2 ;  /* 0x0000000171537824 */ /* 0x004fca00010e0653 */
[----:B------:R1:W-:Y:S04]  /*11970*/  STL [R1+0x38], R83 ;  /* 0x0000385301007387 */ /* 0x0003e80000100800 */
[----:B0-----:R-:W2:Y:S04]  /*11980*/  LDL.LU R169, [R1+0x7c] ;  /* 0x00007c0001a97983 */ /* 0x001ea80000300800 */
[----:B------:R0:W2:Y:S04]  /*11990*/  @!P3 LDG.E.U8 R121, desc[UR24][R82.64] ;  /* 0x000000185279b981 */ /* 0x0000a8000c1e1100 */
[----:B------:R-:W2:Y:S04]  /*119a0*/  LDL.LU R82, [R1+0x48] ;  /* 0x0000480001527983 */ /* 0x000ea80000300800 */
[----:B-1----:R-:W0:Y:S04]  /*119b0*/  LDL.LU R83, [R1+0x4c] ;  /* 0x00004c0001537983 */ /* 0x002e280000300800 */
        /* <DEDUP_REMOVED lines=58> */
[----:B------:R1:W-:Y:S04]  /*11d60*/  STS.U8 [R51+UR11+0x7100], R170 ;  /* 0x007100aa33007988 */ /* 0x0003e8000800000b */
[----:B-1----:R-:W3:Y:S04]  /*11d70*/  LDL.LU R170, [R1+0xcc] ;  /* 0x0000cc0001aa7983 */ /* 0x002ee80000300800 */
        /* <DEDUP_REMOVED lines=24> */
[----:B----4-:R1:W-:Y:S02]  /*11f00*/  STS.U8 [R51+UR11+0x7300], R114 ;  /* 0x0073007233007988 */ /* 0x0103e4000800000b */
[----:B0-----:R-:W-:Y:S02]  /*11f10*/  @!P3 IMAD.MOV.U32 R82, RZ, RZ, R169 ;  /* 0x000000ffff52b224 */ /* 0x001fe400078e00a9 */
[----:B------:R0:W-:Y:S01]  /*11f20*/  STL [R1+0xbc], R169 ;  /* 0x0000bca901007387 */ /* 0x0001e20000100800 */
[----:B-1----:R-:W-:Y:S01]  /*11f30*/  PRMT R114, RZ, 0x7610, R114 ;  /* 0x00007610ff727816 */ /* 0x002fe20000000072 */
[----:B--2---:R-:W-:-:S05]  /*11f40*/  IMAD.X R83, R113, 0x1, R83, P2 ;  /* 0x0000000171537824 */ /* 0x004fca00010e0653 */
[----:B------:R1:W-:Y:S04]  /*11f50*/  STL [R1+0xb8], R83 ;  /* 0x0000b85301007387 */ /* 0x0003e80000100800 */
[----:B0-----:R-:W2:Y:S04]  /*11f60*/  LDL.LU R169, [R1+0xfc] ;  /* 0x0000fc0001a97983 */ /* 0x001ea80000300800 */
[----:B------:R0:W4:Y:S04]  /*11f70*/  @!P3 LDG.E.U8 R114, desc[UR24][R82.64] ;  /* 0x000000185272b981 */ /* 0x000128000c1e1100 */
[----:B-1----:R-:W2:Y:S01]  /*11f80*/  LDL.LU R83, [R1+0xc8] ;  /* 0x0000c80001537983 */ /* 0x002ea20000300800 */
[----:B---3--:R-:W-:-:S03]  /*11f90*/  IADD3 R170, P2, PT, R112, R170, RZ ;  /* 0x000000aa70aa7210 */ /* 0x008fc60007f5e0ff */
[----:B------:R1:W-:Y:S02]  /*11fa0*/  STS.U8 [R51+UR11+0x7400], R84 ;  /* 0x0074005433007988 */ /* 0x0003e4000800000b */
[----:B0-----:R-:W-:Y:S02]  /*11fb0*/  @!P3 IMAD.MOV.U32 R82, RZ, RZ, R170 ;  /* 0x000000ffff52b224 */ /* 0x001fe400078e00aa */
[----:B------:R0:W-:Y:S01]  /*11fc0*/  STL [R1+0xcc], R170 ;  /* 0x0000ccaa01007387 */ /* 0x0001e20000100800 */
[----:B-1----:R-:W-:Y:S01]  /*11fd0*/  PRMT R84, RZ, 0x7610, R84 ;  /* 0x00007610ff547816 */ /* 0x002fe20000000054 */
[----:B--2---:R-:W-:-:S05]  /*11fe0*/  IMAD.X R83, R113, 0x1, R83, P2 ;  /* 0x0000000171537824 */ /* 0x004fca00010e0653 */
[----:B------:R1:W-:Y:S04]  /*11ff0*/  STL [R1+0xc8], R83 ;  /* 0x0000c85301007387 */ /* 0x0003e80000100800 */
[----:B0-----:R-:W2:Y:S04]  /*12000*/  LDL.LU R170, [R1+0x10c] ;  /* 0x00010c0001aa7983 */ /* 0x001ea80000300800 */
[----:B------:R0:W3:Y:S04]  /*12010*/  @!P3 LDG.E.U8 R84, desc[UR24][R82.64] ;  /* 0x000000185254b981 */ /* 0x0000e8000c1e1100 */
        /* <DEDUP_REMOVED lines=34> */
[----:B-1----:R-:W2:Y:S01]  /*12240*/  LDL.LU R83, [R1+0x108] ;  /* 0x0001080001537983 */ /* 0x002ea20000300800 */
        /* <DEDUP_REMOVED lines=24> */
[----:B------:R3:W-:Y:S01]  /*123d0*/  STS.U8 [R51+UR11+0x7b00], R89 ;  /* 0x007b005933007988 */ /* 0x0007e2000800000b */
[----:B-1----:R-:W-:-:S02]  /*123e0*/  PRMT R133, RZ, 0x7610, R133 ;  /* 0x00007610ff857816 */ /* 0x002fc40000000085 */
[----:B---3--:R-:W-:Y:S02]  /*123f0*/  PRMT R89, RZ, 0x7610, R89 ;  /* 0x00007610ff597816 */ /* 0x008fe40000000059 */
[----:B0-----:R-:W-:-:S05]  /*12400*/  IADD3 R83, P2, PT, R112, R83, RZ ;  /* 0x0000005370537210 */ /* 0x001fca0007f5e0ff */
[----:B--2---:R-:W-:Y:S01]  /*12410*/  IMAD.X R82, R113, 0x1, R82, P2 ;  /* 0x0000000171527824 */ /* 0x004fe200010e0652 */
[----:B------:R0:W-:Y:S01]  /*12420*/  STL [R1+0x134], R83 ;  /* 0x0001345301007387 */ /* 0x0001e20000100800 */
[----:B------:R-:W-:-:S03]  /*12430*/  IADD3 R169, P2, PT, R112, R169, RZ ;  /* 0x000000a970a97210 */ /* 0x000fc60007f5e0ff */
[----:B------:R1:W-:Y:S01]  /*12440*/  STL [R1+0x130], R82 ;  /* 0x0001305201007387 */ /* 0x0003e20000100800 */
[----:B0-----:R-:W-:-:S04]  /*12450*/  @!P3 LOP3.LUT R83, R83, R82, RZ, 0x3c, !PT ;  /* 0x000000525353b212 */ /* 0x001fc800078e3cff */
[----:B-1----:R-:W-:Y:S01]  /*12460*/  @!P3 LOP3.LUT R82, R83, R82, RZ, 0x3c, !PT ;  /* 0x000000525352b212 */ /* 0x002fe200078e3cff */
[----:B------:R-:W-:-:S03]  /*12470*/  IMAD.X R170, R113, 0x1, R170, P2 ;  /* 0x0000000171aa7824 */ /* 0x000fc600010e06aa */
[----:B------:R-:W-:-:S05]  /*12480*/  @!P3 LOP3.LUT R83, R83, R82, RZ, 0x3c, !PT ;  /* 0x000000525353b212 */ /* 0x000fca00078e3cff */
[----:B------:R0:W2:Y:S02]  /*12490*/  @!P3 LDG.E.U8 R133, desc[UR24][R82.64] ;  /* 0x000000185285b981 */ /* 0x0000a4000c1e1100 */
[----:B0-----:R-:W-:Y:S02]  /*124a0*/  @!P3 IMAD.MOV.U32 R82, RZ, RZ, R169 ;  /* 0x000000ffff52b224 */ /* 0x001fe400078e00a9 */
[----:B------:R-:W-:-:S05]  /*124b0*/  @!P3 IMAD.MOV.U32 R83, RZ, RZ, R170 ;  /* 0x000000ffff53b224 */ /* 0x000fca00078e00aa */
[----:B------:R-:W3:Y:S04]  /*124c0*/  @!P3 LDG.E.U8 R89, desc[UR24][R82.64] ;  /* 0x000000185259b981 */ /* 0x000ee8000c1e1100 */
[----:B------:R0:W-:Y:S04]  /*124d0*/  STS.U8 [R51+UR11+0x7c00], R90 ;  /* 0x007c005a33007988 */ /* 0x0001e8000800000b */
[----:B-----5:R0:W-:Y:S04]  /*124e0*/  STS.U8 [R51+UR11+0x7d00], R91 ;  /* 0x007d005b33007988 */ /* 0x0201e8000800000b */
        /* <DEDUP_REMOVED lines=57> */
[----:B----4-:R0:W-:Y:S04]  /*12880*/  STS.U8 [R93+UR11+0x7680], R114 ;  /* 0x007680725d007988 */ /* 0x0101e8000800000b */
[----:B------:R0:W-:Y:S04]  /*12890*/  STS.U8 [R93+UR11+0x7780], R84 ;  /* 0x007780545d007988 */ /* 0x0001e8000800000b */
[----:B------:R0:W-:Y:S04]  /*128a0*/  STS.U8 [R93+UR11+0x7880], R85 ;  /* 0x007880555d007988 */ /* 0x0001e8000800000b */
[----:B------:R0:W-:Y:S04]  /*128b0*/  STS.U8 [R93+UR11+0x7980], R115 ;  /* 0x007980735d007988 */ /* 0x0001e8000800000b */
[----:B------:R0:W-:Y:S04]  /*128c0*/  STS.U8 [R93+UR11+0x7a80], R86 ;  /* 0x007a80565d007988 */ /* 0x0001e8000800000b */
[----:B------:R0:W-:Y:S04]  /*128d0*/  STS.U8 [R93+UR11+0x7b80], R87 ;  /* 0x007b80575d007988 */ /* 0x0001e8000800000b */
[----:B------:R0:W-:Y:S04]  /*128e0*/  STS.U8 [R93+UR11+0x7c80], R88 ;  /* 0x007c80585d007988 */ /* 0x0001e8000800000b */
[----:B------:R0:W-:Y:S04]  /*128f0*/  STL [R1+0x124], R169 ;  /* 0x000124a901007387 */ /* 0x0001e80000100800 */
[----:B------:R0:W-:Y:S04]  /*12900*/  STL [R1+0x120], R170 ;  /* 0x000120aa01007387 */ /* 0x0001e80000100800 */
[----:B--2---:R0:W-:Y:S04]  /*12910*/  STS.U8 [R93+UR11+0x7d80], R133 ;  /* 0x007d80855d007988 */ /* 0x0041e8000800000b */
[----:B---3--:R0:W-:Y:S01]  /*12920*/  STS.U8 [R93+UR11+0x7e80], R89 ;  /* 0x007e80595d007988 */ /* 0x0081e2000800000b */
[----:B------:R1:W-:Y:S06]  /*12930*/  MEMBAR.ALL.CTA ;  /* 0x0000000000007992 */ /* 0x0003ec0000008000 */
[----:B-1----:R-:W1:Y:S01]  /*12940*/  FENCE.VIEW.ASYNC.S ;  /* 0x00000000000073c6 */ /* 0x002e620000000000 */
[----:B------:R-:W-:Y:S01]  /*12950*/  ULEA UR8, UR13, UR11, 0x3 ;  /* 0x0000000b0d087291 */ /* 0x000fe2000f8e18ff */
[----:B------:R-:W-:-:S03]  /*12960*/  UMOV UR4, UR5 ;  /* 0x0000000500047c82 */ /* 0x000fc60008000000 */
[----:B------:R-:W-:Y:S01]  /*12970*/  UIADD3 UR8, UPT, UPT, UR8, 0xa000, URZ ;  /* 0x0000a00008087890 */ /* 0x000fe2000fffe0ff */
[----:B-1----:R-:W-:Y:S06]  /*12980*/  BAR.SYNC.DEFER_BLOCKING 0x0 ;  /* 0x0000000000007b1d */ /* 0x002fec0000010000 */
[----:B0-----:R-:W-:Y:S05]  /*12990*/  @P0 BRA `(.L_x_9) ;  /* 0x0000000000340947 */ /* 0x001fea0003800000 */
[----:B------:R-:W-:Y:S01]  /*129a0*/  UIADD3 UR23, UPT, UPT, UR10, 0x100, URZ ;  /* 0x000001000a177890 */ /* 0x000fe2000fffe0ff */
[----:B------:R-:W-:Y:S01]  /*129b0*/  UMOV UR18, UR6 ;  /* 0x0000000600127c82 */ /* 0x000fe20008000000 */
[----:B------:R-:W-:Y:S01]  /*129c0*/  UMOV UR19, 0xc0004010 ;  /* 0xc000401000137882 */ /* 0x000fe20000000000 */
[----:B------:R-:W-:Y:S01]  /*129d0*/  UMOV UR20, 0x0 ;  /* 0x0000000000147882 */ /* 0x000fe20000000000 */
[----:B------:R-:W-:Y:S01]  /*129e0*/  UMOV UR21, 0x8408010 ;  /* 0x0840801000157882 */ /* 0x000fe20000000000 */
[----:B------:R-:W-:Y:S01]  /*129f0*/  UMOV UR9, URZ ;  /* 0x000000ff00097c82 */ /* 0x000fe20008000000 */
[----:B------:R-:W-:Y:S01]  /*12a00*/  UMOV UR26, 0x0 ;  /* 0x00000000001a7882 */ /* 0x000fe20000000000 */
[----:B------:R-:W-:Y:S01]  /*12a10*/  UMOV UR27, 0x8408010 ;  /* 0x08408010001b7882 */ /* 0x000fe20000000000 */
[----:B------:R0:W-:Y:S01]  /*12a20*/  UTCQMMA gdesc[UR14], gdesc[UR18], tmem[UR10], tmem[UR20], idesc[UR21], UPT ;  /* 0x00ff14120e0075ea */ /* 0x0001e2000b80030a */
[----:B------:R-:W-:Y:S01]  /*12a30*/  UMOV UR5, UR8 ;  /* 0x0000000800057c82 */ /* 0x000fe20008000000 */
[----:B------:R0:W-:Y:S01]  /*12a40*/  UTCQMMA gdesc[UR14], gdesc[UR16], tmem[UR23], tmem[UR26], idesc[UR27], UPT ;  /* 0x00ff1a100e0075ea */ /* 0x0001e2000b800317 */
[----:B------:R0:W-:Y:S01]  /*12a50*/  UTCBAR [UR5], URZ ;  /* 0x000000ff050073e9 */ /* 0x0001e200080000ff */
[----:B------:R-:W-:-:S02]  /*12a60*/  NOP ;  /* 0x0000000000007918 */ /* 0x000fc40000000000 */
.L_x_9:
[----:B------:R-:W2:Y:S04]  /*12a70*/  LDL R83, [R1+0x154] ;  /* 0x0001540001537983 */ /* 0x000ea80000100800 */
[----:B------:R-:W3:Y:S04]  /*12a80*/  LDL.LU R82, [R1+0x150] ;  /* 0x0001500001527983 */ /* 0x000ee80000300800 */
[----:B------:R-:W4:Y:S01]  /*12a90*/  LDL R81, [R1+0x1ec] ;  /* 0x0001ec0001517983 */ /* 0x000f220000100800 */
[----:B------:R-:W-:Y:S01]  /*12aa0*/  UIADD3 UR13, UPT, UPT, UR13, 0x1, URZ ;  /* 0x000000010d0d7890 */ /* 0x000fe2000fffe0ff */
[----:B------:R-:W-:-:S03]  /*12ab0*/  VIADD R52, R52, 0xffffffe0 ;  /* 0xffffffe034347836 */ /* 0x000fc60000000000 */
[----:B------:R-:W-:-:S04]  /*12ac0*/  UISETP.GT.AND UP1, UPT, UR13, 0x1, UPT ;  /* 0x000000010d00788c */ /* 0x000fc8000bf24270 */
[----:B0-----:R-:W-:Y:S02]  /*12ad0*/  USEL UR5, URZ, 0x1, !UP1 ;  /* 0x00000001ff057887 */ /* 0x001fe4000c800000 */
[----:B------:R-:W-:Y:S02]  /*12ae0*/  USEL UR13, UR13, URZ, !UP1 ;  /* 0x000000ff0d0d7287 */ /* 0x000fe4000c800000 */
[----:B------:R-:W-:Y:S01]  /*12af0*/  ULOP3.LUT UR5, UR4, UR5, URZ, 0x3c, !UPT ;  /* 0x0000000504057292 */ /* 0x000fe2000f8e3cff */
[----:B--2---:R-:W-:Y:S01]  /*12b00*/  IADD3 R110, P3, PT, R83, R110, RZ ;  /* 0x0000006e536e7210 */ /* 0x004fe20007f7e0ff */
[----:B---3--:R-:W-:-:S04]  /*12b10*/  VIADD R82, R82, 0xffffffff ;  /* 0xffffffff52527836 */ /* 0x008fc80000000000 */
[----:B----4-:R-:W-:Y:S01]  /*12b20*/  IMAD.X R111, R81, 0x1, R111, P3 ;  /* 0x00000001516f7824 */ /* 0x010fe200018e066f */
[----:B------:R2:W-:Y:S01]  /*12b30*/  STL [R1+0x150], R82 ;  /* 0x0001505201007387 */ /* 0x0005e20000100800 */
[----:B------:R-:W-:Y:S01]  /*12b40*/  ISETP.NE.U32.AND P2, PT, R82, RZ, PT ;  /* 0x000000ff5200720c */ /* 0x000fe20003f45070 */
[----:B------:R-:W-:-:S12]  /*12b50*/  IMAD.U32 R81, RZ, RZ, UR4 ;  /* 0x00000004ff517e24 */ /* 0x000fd8000f8e00ff */
[----:B--2---:R-:W-:Y:S05]  /*12b60*/  @P2 BRA `(.L_x_10) ;  /* 0xffffffa800282947 */ /* 0x004fea000383ffff */
.L_x_7:
[----:B------:R-:W2:Y:S01]  /*12b70*/  LDL.LU R82, [R1+0x1f0] ;  /* 0x0001f00001527983 */ /* 0x000ea20000300800 */
[----:B------:R-:W0:Y:S01]  /*12b80*/  LDCU UR5, c[0x0][0x3b8] ;  /* 0x00007700ff0577ac */ /* 0x000e220008000800 */
[----:B------:R-:W3:Y:S01]  /*12b90*/  LDC R83, c[0x0][0x3a0] ;  /* 0x0000e800ff537b82 */ /* 0x000ee20000000800 */
[C---:B------:R-:W-:Y:S01]  /*12ba0*/  VIADD R29, R0.reuse, 0x1 ;  /* 0x00000001001d7836 */ /* 0x040fe20000000000 */
[----:B------:R-:W2:Y:S01]  /*12bb0*/  LDCU.64 UR6, c[0x0][0x398] ;  /* 0x00007300ff0677ac */ /* 0x000ea20008000a00 */
[C---:B------:R-:W-:Y:S02]  /*12bc0*/  VIADD R3, R0.reuse, 0x3 ;  /* 0x0000000300037836 */ /* 0x040fe40000000000 */
[C---:B------:R-:W-:Y:S01]  /*12bd0*/  VIADD R19, R0.reuse, 0x2 ;  /* 0x0000000200137836 */ /* 0x040fe20000000000 */
[----:B------:R-:W4:Y:S01]  /*12be0*/  LDCU UR9, c[0x0][0x3b4] ;  /* 0x00007680ff0977ac */ /* 0x000f220008000800 */
[----:B------:R-:W5:Y:S01]  /*12bf0*/  LDCU UR16, c[0x0][0x39c] ;  /* 0x00007380ff1077ac */ /* 0x000f620008000800 */
[----:B------:R-:W1:Y:S01]  /*12c00*/  LDCU UR18, c[0x0][0x39c] ;  /* 0x00007380ff1277ac */ /* 0x000e620008000800 */
[----:B0-----:R-:W-:Y:S01]  /*12c10*/  IMAD R4, R0, UR5, RZ ;  /* 0x0000000500047c24 */ /* 0x001fe2000f8e02ff */
[----:B------:R-:W0:Y:S03]  /*12c20*/  LDCU.64 UR14, c[0x0][0x390] ;  /* 0x00007200ff0e77ac */ /* 0x000e260008000a00 */
[----:B------:R-:W-:Y:S01]  /*12c30*/  VIADD R5, R4, UR5 ;  /* 0x0000000504057c36 */ /* 0x000fe20008000000 */
[----:B------:R-:W0:Y:S01]  /*12c40*/  LDCU UR17, c[0x0][0x39c] ;  /* 0x00007380ff1177ac */ /* 0x000e220008000800 */
[----:B---3--:R-:W-:-:S02]  /*12c50*/  VIADD R83, R83, 0x1f ;  /* 0x0000001f53537836 */ /* 0x008fc40000000000 */
[----:B------:R-:W-:Y:S01]  /*12c60*/  VIADD R6, R5, UR5 ;  /* 0x0000000505067c36 */ /* 0x000fe20008000000 */
[----:B------:R-:W3:Y:S02]  /*12c70*/  LDCU UR13, c[0x0][0x39c] ;  /* 0x00007380ff0d77ac */ /* 0x000ee40008000800 */
[----:B------:R-:W-:Y:S01]  /*12c80*/  ISETP.GE.AND P6, PT, R83, 0x20, PT ;  /* 0x000000205300780c */ /* 0x000fe20003fc6270 */
[----:B------:R-:W-:Y:S01]  /*12c90*/  VIADD R7, R6, UR5 ;  /* 0x0000000506077c36 */ /* 0x000fe20008000000 */
[----:B------:R-:W0:Y:S03]  /*12ca0*/  LDCU UR19, c[0x0][0x39c] ;  /* 0x00007380ff1377ac */ /* 0x000e260008000800 */
[----:B------:R-:W-:Y:S01]  /*12cb0*/  VIADD R8, R7, UR5 ;  /* 0x0000000507087c36 */ /* 0x000fe20008000000 */
[----:B------:R-:W0:Y:S03]  /*12cc0*/  LDCU UR20, c[0x0][0x39c] ;  /* 0x00007380ff1477ac */ /* 0x000e260008000800 */
[----:B------:R-:W-:-:S04]  /*12cd0*/  VIADD R9, R8, UR5 ;  /* 0x0000000508097c36 */ /* 0x000fc80008000000 */
        /* <DEDUP_REMOVED lines=17> */
[----:B------:R-:W-:Y:S01]  /*12df0*/  VIADD R28, R27, UR5 ;  /* 0x000000051b1c7c36 */ /* 0x000fe20008000000 */
[C---:B--2---:R-:W-:Y:S01]  /*12e00*/  ISETP.GE.AND P0, PT, R82.reuse, UR6, PT ;  /* 0x0000000652007c0c */ /* 0x044fe2000bf06270 */
[----:B----4-:R-:W-:-:S03]  /*12e10*/  IMAD R2, R82, UR9, RZ ;  /* 0x0000000952027c24 */ /* 0x010fc6000f8e02ff */
[----:B-----5:R-:W-:Y:S01]  /*12e20*/  ISETP.LT.AND P2, PT, R29, UR16, !P0 ;  /* 0x000000101d007c0c */ /* 0x020fe2000c741270 */
[----:B------:R-:W-:Y:S01]  /*12e30*/  VIADD R29, R28, UR5 ;  /* 0x000000051c1d7c36 */ /* 0x000fe20008000000 */
[----:B-1----:R-:W-:Y:S02]  /*12e40*/  ISETP.LT.AND P4, PT, R3, UR18, !P0 ;  /* 0x0000001203007c0c */ /* 0x002fe4000c781270 */
[----:B0-----:R-:W-:Y:S01]  /*12e50*/  IADD3 R3, P5, PT, R2, UR14, RZ ;  /* 0x0000000e02037c10 */ /* 0x001fe2000ffbe0ff */
[----:B------:R-:W-:Y:S01]  /*12e60*/  VIADD R30, R29, UR5 ;  /* 0x000000051d1e7c36 */ /* 0x000fe20008000000 */
[----:B------:R-:W-:Y:S01]  /*12e70*/  ISETP.LT.AND P3, PT, R19, UR17, !P0 ;  /* 0x0000001113007c0c */ /* 0x000fe2000c761270 */
[----:B------:R-:W-:Y:S01]  /*12e80*/  VIADD R19, R0, 0x4 ;  /* 0x0000000400137836 */ /* 0x000fe20000000000 */
[----:B------:R-:W-:Y:S01]  /*12e90*/  LEA.HI.X.SX32 R2, R2, UR15, 0x1, P5 ;  /* 0x0000000f02027c11 */ /* 0x000fe2000a8f0eff */
[----:B------:R-:W-:Y:S01]  /*12ea0*/  VIADD R31, R30, UR5 ;  /* 0x000000051e1f7c36 */ /* 0x000fe20008000000 */
[----:B---3--:R-:W-:Y:S09]  /*12eb0*/  @!P6 BRA `(.L_x_11) ;  /* 0x000000000010e947 */ /* 0x008ff20003800000 */
[----:B------:R-:W-:-:S06]  /*12ec0*/  USHF.L.U32 UR4, UR4, 0x1f, URZ ;  /* 0x0000001f04047899 */ /* 0x000fcc00080006ff */
[----:B------:R-:W-:-:S04]  /*12ed0*/  IMAD.U32 R32, RZ, RZ, UR4 ;  /* 0x00000004ff207e24 */ /* 0x000fc8000f8e00ff */
[----:B------:R-:W0:Y:S02]  /*12ee0*/  SYNCS.PHASECHK.TRANS64.TRYWAIT P5, [UR8], R32 ;  /* 0x00000020ff0075a7 */ /* 0x000e2400080a1108 */
[----:B0-----:R-:W-:Y:S05]  /*12ef0*/  @!P5 BRA `(.L_x_12) ;  /* 0x0000016c006cd947 */ /* 0x001fea0003800000 */
.L_x_11:
[----:B------:R-:W-:Y:S01]  /*12f00*/  BAR.SYNC.DEFER_BLOCKING 0x0 ;  /* 0x0000000000007b1d */ /* 0x000fe20000010000 */
[-C--:B------:R-:W-:Y:S01]  /*12f10*/  IADD3 R36, P6, PT, R5, R3.reuse, RZ ;  /* 0x0000000305247210 */ /* 0x080fe20007fde0ff */
[----:B------:R-:W-:Y:S01]  /*12f20*/  VIADD R32, R31, UR5 ;  /* 0x000000051f207c36 */ /* 0x000fe20008000000 */
[-C--:B------:R-:W-:Y:S02]  /*12f30*/  IADD3 R34, P5, PT, R4, R3.reuse, RZ ;  /* 0x0000000304227210 */ /* 0x080fe40007fbe0ff */
[-C--:B------:R-:W-:Y:S01]  /*12f40*/  LEA.HI.X.SX32 R37, R5, R2.reuse, 0x1, P6 ;  /* 0x0000000205257211 */ /* 0x080fe200030f0eff */
[----:B------:R-:W-:Y:S01]  /*12f50*/  VIADD R33, R32, UR5 ;  /* 0x0000000520217c36 */ /* 0x000fe20008000000 */
[-C--:B------:R-:W-:Y:S01]  /*12f60*/  LEA.HI.X.SX32 R35, R4, R2.reuse, 0x1, P5 ;  /* 0x0000000204237211 */ /* 0x080fe200028f0eff */
[----:B------:R-:W0:Y:S01]  /*12f70*/  LDCU UR4, c[0x0][0x39c] ;  /* 0x00007380ff0477ac */ /* 0x000e220008000800 */
[C---:B------:R-:W-:Y:S01]  /*12f80*/  IADD3 R38, P5, PT, R6.reuse, R3, RZ ;  /* 0x0000000306267210 */ /* 0x040fe20007fbe0ff */
[----:B------:R1:W-:Y:S01]  /*12f90*/  STL.64 [R1+0x680], R36 ;  /* 0x0006802401007387 */ /* 0x0003e20000100a00 */
[----:B------:R-:W-:Y:S01]  /*12fa0*/  VIADD R4, R33, UR5 ;  /* 0x0000000521047c36 */ /* 0x000fe20008000000 */
[----:B------:R-:W2:Y:S01]  /*12fb0*/  LDCU UR6, c[0x0][0x39c] ;  /* 0x00007380ff0677ac */ /* 0x000ea20008000800 */
[----:B------:R-:W-:-:S02]  /*12fc0*/  LEA.HI.X.SX32 R39, R6, R2, 0x1, P5 ;  /* 0x0000000206277211 */ /* 0x000fc400028f0eff */
[----:B------:R-:W-:Y:S01]  /*12fd0*/  VIADD R5, R4, UR5 ;  /* 0x0000000504057c36 */ /* 0x000fe20008000000 */
[----:B------:R-:W3:Y:S02]  /*12fe0*/  LDCU UR8, c[0x0][0x39c] ;  /* 0x00007380ff0877ac */ /* 0x000ee40008000800 */
[----:B------:R-:W-:Y:S01]  /*12ff0*/  STL.64 [R1+0x678], R38 ;  /* 0x0006782601007387 */ /* 0x000fe20000100a00 */
[----:B------:R-:W-:Y:S01]  /*13000*/  VIADD R6, R5, UR5 ;  /* 0x0000000505067c36 */ /* 0x000fe20008000000 */
[----:B------:R-:W4:Y:S01]  /*13010*/  LDCU UR9, c[0x0][0x39c] ;  /* 0x00007380ff0977ac */ /* 0x000f220008000800 */
[C---:B-1----:R-:W-:Y:S01]  /*13020*/  IADD3 R36, P6, PT, R7.reuse, R3, RZ ;  /* 0x0000000307247210 */ /* 0x042fe20007fde0ff */
[----:B------:R-:W1:Y:S02]  /*13030*/  @!P1 SYNCS.CCTL.IV [UR11+0xa000] ;  /* 0x00a00000ff0099b1 */ /* 0x000e64000800000b */
[----:B-1----:R-:W-:Y:S01]  /*13040*/  BAR.SYNC.DEFER_BLOCKING 0x0 ;  /* 0x0000000000007b1d */ /* 0x002fe20000010000 */
[----:B------:R-:W-:Y:S01]  /*13050*/  LEA.HI.X.SX32 R37, R7, R2, 0x1, P6 ;  /* 0x0000000207257211 */ /* 0x000fe200030f0eff */
[----:B------:R-:W-:-:S04]  /*13060*/  VIADD R7, R6, UR5 ;  /* 0x0000000506077c36 */ /* 0x000fc80008000000 */
[----:B------:R-:W1:Y:S01]  /*13070*/  LDCU UR14, c[0x0][0x39c] ;  /* 0x00007380ff0e77ac */ /* 0x000e620008000800 */
[----:B------:R-:W5:Y:S01]  /*13080*/  LDTM.x64 R40, tmem[UR12] ;  /* 0x0000000c002879ee */ /* 0x000f620008340000 */
[----:B------:R0:W-:Y:S01]  /*13090*/  STL.64 [R1+0x670], R36 ;  /* 0x0006702401007387 */ /* 0x0001e20000100a00 */
[----:B------:R-:W1:Y:S01]  /*130a0*/  LDCU UR15, c[0x0][0x39c] ;  /* 0x00007380ff0f77ac */ /* 0x000e620008000800 */
[----:B------:R-:W1:Y:S01]  /*130b0*/  LDCU UR17, c[0x0][0x39c] ;  /* 0x00007380ff1177ac */ /* 0x000e620008000800 */
[----:B------:R-:W1:Y:S01]  /*130c0*/  LDCU UR18, c[0x0][0x39c] ;  /* 0x00007380ff1277ac */ /* 0x000e620008000800 */
[CC--:B0-----:R-:W-:Y:S01]  /*130d0*/  IADD3 R36, P5, PT, R8.reuse, R3.reuse, RZ ;  /* 0x0000000308247210 */ /* 0x0c1fe20007fbe0ff */
[----:B------:R-:W0:Y:S01]  /*130e0*/  LDCU UR16, c[0x0][0x39c] ;  /* 0x00007380ff1077ac */ /* 0x000e220008000800 */
[----:B------:R-:W0:Y:S02]  /*130f0*/  @!P1 SYNCS.CCTL.IV [UR11+0xa008] ;  /* 0x00a00800ff0099b1 */ /* 0x000e24000800000b */
[-C--:B------:R-:W-:Y:S01]  /*13100*/  LEA.HI.X.SX32 R37, R8, R2.reuse, 0x1, P5 ;  /* 0x0000000208257211 */ /* 0x080fe200028f0eff */
[----:B------:R-:W-:Y:S01]  /*13110*/  VIADD R8, R7, UR5 ;  /* 0x0000000507087c36 */ /* 0x000fe20008000000 */
[CC--:B------:R-:W-:Y:S01]  /*13120*/  IADD3 R38, P1, PT, R9.reuse, R3.reuse, RZ ;  /* 0x0000000309267210 */ /* 0x0c0fe20007f3e0ff */
[----:B------:R-:W0:Y:S02]  /*13130*/  LDCU UR11, c[0x0][0x39c] ;  /* 0x00007380ff0b77ac */ /* 0x000e240008000800 */
[----:B------:R1:W-:Y:S01]  /*13140*/  STL.64 [R1+0x668], R36 ;  /* 0x0006682401007387 */ /* 0x0003e20000100a00 */
[-C--:B------:R-:W-:Y:S01]  /*13150*/  LEA.HI.X.SX32 R39, R9, R2.reuse, 0x1, P1 ;  /* 0x0000000209277211 */ /* 0x080fe200008f0eff */
[----:B------:R-:W-:Y:S01]  /*13160*/  VIADD R9, R8, UR5 ;  /* 0x0000000508097c36 */ /* 0x000fe20008000000 */
[----:B------:R-:W0:Y:S01]  /*13170*/  LDCU UR21, c[0x0][0x39c] ;  /* 0x00007380ff1577ac */ /* 0x000e220008000800 */
[----:B-----5:R5:W-:Y:S01]  /*13180*/  STL.64 [R1+0x3d8], R42 ;  /* 0x0003d82a01007387 */ /* 0x020be20000100a00 */
[----:B------:R-:W0:Y:S03]  /*13190*/  LDCU UR22, c[0x0][0x39c] ;  /* 0x00007380ff1677ac */ /* 0x000e260008000800 */
[----:B------:R-:W-:Y:S01]  /*131a0*/  STL.64 [R1+0x3e0], R44 ;  /* 0x0003e02c01007387 */ /* 0x000fe20000100a00 */
[----:B------:R-:W0:Y:S03]  /*131b0*/  LDCU UR23, c[0x0][0x39c] ;  /* 0x00007380ff1777ac */ /* 0x000e260008000800 */
[----:B------:R-:W-:Y:S01]  /*131c0*/  STL.64 [R1+0x3e8], R46 ;  /* 0x0003e82e01007387 */ /* 0x000fe20000100a00 */
[----:B-1----:R-:W-:Y:S01]  /*131d0*/  IMAD.MOV.U32 R37, RZ, RZ, R40 ;  /* 0x000000ffff257224 */ /* 0x002fe200078e0028 */
[CC--:B------:R-:W-:Y:S01]  /*131e0*/  IADD3 R40, P5, PT, R11.reuse, R3.reuse, RZ ;  /* 0x000000030b287210 */ /* 0x0c0fe20007fbe0ff */
[----:B------:R-:W-:Y:S01]  /*131f0*/  IMAD.MOV.U32 R36, RZ, RZ, R41 ;  /* 0x000000ffff247224 */ /* 0x000fe200078e0029 */
[----:B------:R-:W-:Y:S01]  /*13200*/  STL.64 [R1+0x3f0], R48 ;  /* 0x0003f03001007387 */ /* 0x000fe20000100a00 */
[CC--:B-----5:R-:W-:Y:S01]  /*13210*/  IADD3 R42, P1, PT, R10.reuse, R3.reuse, RZ ;  /* 0x000000030a2a7210 */ /* 0x0e0fe20007f3e0ff */
[----:B------:R-:W1:Y:S01]  /*13220*/  LDCU UR26, c[0x0][0x39c] ;  /* 0x00007380ff1a77ac */ /* 0x000e620008000800 */
[-C--:B------:R-:W-:Y:S01]  /*13230*/  LEA.HI.X.SX32 R41, R11, R2.reuse, 0x1, P5 ;  /* 0x000000020b297211 */ /* 0x080fe200028f0eff */
[----:B------:R-:W-:Y:S01]  /*13240*/  STL.64 [R1+0x3f8], R50 ;  /* 0x0003f83201007387 */ /* 0x000fe20000100a00 */
[----:B------:R-:W-:Y:S01]  /*13250*/  LEA.HI.X.SX32 R43, R10, R2, 0x1, P1 ;  /* 0x000000020a2b7211 */ /* 0x000fe200008f0eff */
[----:B------:R-:W-:Y:S01]  /*13260*/  VIADD R10, R9, UR5 ;  /* 0x00000005090a7c36 */ /* 0x000fe20008000000 */
[----:B------:R-:W5:Y:S01]  /*13270*/  LDCU UR27, c[0x0][0x39c] ;  /* 0x00007380ff1b77ac */ /* 0x000f620008000800 */
[----:B------:R-:W-:Y:S02]  /*13280*/  STL.64 [R1+0x400], R52 ;  /* 0x0004003401007387 */ /* 0x000fe40000100a00 */
[----:B------:R-:W-:Y:S01]  /*13290*/  VIADD R11, R10, UR5 ;  /* 0x000000050a0b7c36 */ /* 0x000fe20008000000 */
[----:B------:R-:W0:Y:S01]  /*132a0*/  LDCU UR28, c[0x0][0x39c] ;  /* 0x00007380ff1c77ac */ /* 0x000e220008000800 */
[----:B------:R-:W-:Y:S01]  /*132b0*/  STL.64 [R1+0x408], R54 ;  /* 0x0004083601007387 */ /* 0x000fe20000100a00 */
[----:B------:R-:W0:Y:S03]  /*132c0*/  LDCU UR33, c[0x0][0x39c] ;  /* 0x00007380ff2177ac */ /* 0x000e260008000800 */
        /* <DEDUP_REMOVED lines=48> */
[----:B------:R1:W-:Y:S01]  /*135d0*/  STL.64 [R1+0x660], R38 ;  /* 0x0006602601007387 */ /* 0x0003e20000100a00 */
[----:B------:R-:W0:Y:S03]  /*135e0*/  LDCU UR70, c[0x0][0x3b8] ;  /* 0x00007700ff4677ac */ /* 0x000e260008000800 */
[----:B------:R2:W-:Y:S01]  /*135f0*/  STL.64 [R1+0x658], R42 ;  /* 0x0006582a01007387 */ /* 0x0005e20000100a00 */
[----:B------:R-:W0:Y:S03]  /*13600*/  LDCU UR45, c[0x0][0x3b8] ;  /* 0x00007700ff2d77ac */ /* 0x000e260008000800 */
[----:B------:R3:W-:Y:S01]  /*13610*/  STL.64 [R1+0x650], R40 ;  /* 0x0006502801007387 */ /* 0x0007e20000100a00 */
[----:B------:R-:W0:Y:S01]  /*13620*/  LDCU UR69, c[0x0][0x3b8] ;  /* 0x00007700ff4577ac */ /* 0x000e220008000800 */
[-C--:B-1----:R-:W-:Y:S01]  /*13630*/  IADD3 R38, P6, PT, R12, R3.reuse, RZ ;  /* 0x000000030c267210 */ /* 0x082fe20007fde0ff */
[----:B------:R-:W1:Y:S01]  /*13640*/  LDCU UR29, c[0x0][0x3b8] ;  /* 0x00007700ff1d77ac */ /* 0x000e620008000800 */
[----:B--2---:R-:W-:-:S02]  /*13650*/  IADD3 R42, P1, PT, R13, R3, RZ ;  /* 0x000000030d2a7210 */ /* 0x004fc40007f3e0ff */
[-C--:B------:R-:W-:Y:S01]  /*13660*/  LEA.HI.X.SX32 R39, R12, R2.reuse, 0x1, P6 ;  /* 0x000000020c277211 */ /* 0x080fe200030f0eff */
[----:B------:R-:W-:Y:S01]  /*13670*/  VIADD R12, R11, UR5 ;  /* 0x000000050b0c7c36 */ /* 0x000fe20008000000 */
[CC--:B---3--:R-:W-:Y:S01]  /*13680*/  IADD3 R40, P5, PT, R14.reuse, R3.reuse, RZ ;  /* 0x000000030e287210 */ /* 0x0c8fe20007fbe0ff */
[----:B------:R-:W2:Y:S01]  /*13690*/  LDCU UR68, c[0x0][0x3b8] ;  /* 0x00007700ff4477ac */ /* 0x000ea20008000800 */
[-C--:B------:R-:W-:Y:S01]  /*136a0*/  LEA.HI.X.SX32 R43, R13, R2.reuse, 0x1, P1 ;  /* 0x000000020d2b7211 */ /* 0x080fe200008f0eff */
[----:B------:R3:W-:Y:S01]  /*136b0*/  STL.64 [R1+0x648], R38 ;  /* 0x0006482601007387 */ /* 0x0007e20000100a00 */
[----:B------:R-:W-:Y:S01]  /*136c0*/  LEA.HI.X.SX32 R41, R14, R2, 0x1, P5 ;  /* 0x000000020e297211 */ /* 0x000fe200028f0eff */
[----:B------:R-:W-:Y:S01]  /*136d0*/  VIADD R13, R12, UR5 ;  /* 0x000000050c0d7c36 */ /* 0x000fe20008000000 */
[----:B------:R-:W0:Y:S01]  /*136e0*/  LDCU UR44, c[0x0][0x3b8] ;  /* 0x00007700ff2c77ac */ /* 0x000e220008000800 */
[----:B------:R1:W-:Y:S02]  /*136f0*/  STL.64 [R1+0x640], R42 ;  /* 0x0006402a01007387 */ /* 0x0003e40000100a00 */
[----:B------:R-:W-:Y:S01]  /*13700*/  VIADD R14, R13, UR5 ;  /* 0x000000050d0e7c36 */ /* 0x000fe20008000000 */
[----:B------:R-:W0:Y:S01]  /*13710*/  LDCU UR67, c[0x0][0x3b8] ;  /* 0x00007700ff4377ac */ /* 0x000e220008000800 */
[----:B------:R2:W-:Y:S01]  /*13720*/  STL.64 [R1+0x638], R40 ;  /* 0x0006382801007387 */ /* 0x0005e20000100a00 */
[----:B------:R-:W0:Y:S01]  /*13730*/  LDCU UR43, c[0x0][0x3b8] ;  /* 0x00007700ff2b77ac */ /* 0x000e220008000800 */
[-C--:B---3--:R-:W-:Y:S01]  /*13740*/  IADD3 R38, P6, PT, R15, R3.reuse, RZ ;  /* 0x000000030f267210 */ /* 0x088fe20007fde0ff */
[----:B------:R-:W3:Y:S01]  /*13750*/  LDCU UR66, c[0x0][0x3b8] ;  /* 0x00007700ff4277ac */ /* 0x000ee20008000800 */
[----:B-1----:R-:W-:-:S02]  /*13760*/  IADD3 R42, P1, PT, R16, R3, RZ ;  /* 0x00000003102a7210 */ /* 0x002fc40007f3e0ff */
[-C--:B------:R-:W-:Y:S01]  /*13770*/  LEA.HI.X.SX32 R39, R15, R2.reuse, 0x1, P6 ;  /* 0x000000020f277211 */ /* 0x080fe200030f0eff */
[----:B------:R-:W-:Y:S01]  /*13780*/  VIADD R15, R14, UR5 ;  /* 0x000000050e0f7c36 */ /* 0x000fe20008000000 */
[CC--:B--2---:R-:W-:Y:S01]  /*13790*/  IADD3 R40, P5, PT, R17.reuse, R3.reuse, RZ ;  /* 0x0000000311287210 */ /* 0x0c4fe20007fbe0ff */
[----:B------:R-:W1:Y:S01]  /*137a0*/  LDCU UR65, c[0x0][0x3b8] ;  /* 0x00007700ff4177ac */ /* 0x000e620008000800 */
[-C--:B------:R-:W-:Y:S01]  /*137b0*/  LEA.HI.X.SX32 R43, R16, R2.reuse, 0x1, P1 ;  /* 0x00000002102b7211 */ /* 0x080fe200008f0eff */
[----:B------:R2:W-:Y:S01]  /*137c0*/  STL.64 [R1+0x630], R38 ;  /* 0x0006302601007387 */ /* 0x0005e20000100a00 */
[-C--:B------:R-:W-:Y:S01]  /*137d0*/  LEA.HI.X.SX32 R41, R17, R2.reuse, 0x1, P5 ;  /* 0x0000000211297211 */ /* 0x080fe200028f0eff */
[----:B------:R-:W0:Y:S02]  /*137e0*/  LDCU UR42, c[0x0][0x3b8] ;  /* 0x00007700ff2a77ac */ /* 0x000e240008000800 */
[----:B------:R-:W-:Y:S01]  /*137f0*/  STL.64 [R1+0x628], R42 ;  /* 0x0006282a01007387 */ /* 0x000fe20000100a00 */
[----:B------:R-:W0:Y:S03]  /*13800*/  LDCU UR64, c[0x0][0x3b8] ;  /* 0x00007700ff4077ac */ /* 0x000e260008000800 */
[----:B------:R1:W-:Y:S01]  /*13810*/  STL.64 [R1+0x620], R40 ;  /* 0x0006202801007387 */ /* 0x0003e20000100a00 */
[----:B------:R-:W0:Y:S01]  /*13820*/  LDCU UR41, c[0x0][0x3b8] ;  /* 0x00007700ff2977ac */ /* 0x000e220008000800 */
[C---:B--2---:R-:W-:Y:S01]  /*13830*/  IADD3 R38, P6, PT, R18.reuse, R3, RZ ;  /* 0x0000000312267210 */ /* 0x044fe20007fde0ff */
[----:B------:R-:W2:Y:S03]  /*13840*/  LDCU UR63, c[0x0][0x3b8] ;  /* 0x00007700ff3f77ac */ /* 0x000ea60008000800 */
[----:B------:R-:W-:-:S02]  /*13850*/  LEA.HI.X.SX32 R39, R18, R2, 0x1, P6 ;  /* 0x0000000212277211 */ /* 0x000fc400030f0eff */
[-C--:B------:R-:W-:Y:S01]  /*13860*/  IADD3 R16, P6, PT, R22, R3.reuse, RZ ;  /* 0x0000000316107210 */ /* 0x080fe20007fde0ff */
[----:B------:R-:W0:Y:S01]  /*13870*/  LDCU UR62, c[0x0][0x3b8] ;  /* 0x00007700ff3e77ac */ /* 0x000e220008000800 */
[-C--:B-1----:R-:W-:Y:S01]  /*13880*/  IADD3 R40, P1, PT, R20, R3.reuse, RZ ;  /* 0x0000000314287210 */ /* 0x082fe20007f3e0ff */
[----:B------:R1:W-:Y:S01]  /*13890*/  STL.64 [R1+0x618], R38 ;  /* 0x0006182601007387 */ /* 0x0003e20000100a00 */
[-C--:B------:R-:W-:Y:S01]  /*138a0*/  LEA.HI.X.SX32 R17, R22, R2.reuse, 0x1, P6 ;  /* 0x0000000216117211 */ /* 0x080fe200030f0eff */
[----:B------:R-:W0:Y:S01]  /*138b0*/  LDCU UR61, c[0x0][0x3b8] ;  /* 0x00007700ff3d77ac */ /* 0x000e220008000800 */
[----:B------:R-:W-:Y:S02]  /*138c0*/  LEA.HI.X.SX32 R41, R20, R2, 0x1, P1 ;  /* 0x0000000214297211 */ /* 0x000fe400008f0eff */
[-C--:B------:R-:W-:Y:S01]  /*138d0*/  IADD3 R20, P6, PT, R25, R3.reuse, RZ ;  /* 0x0000000319147210 */ /* 0x080fe20007fde0ff */
[----:B------:R-:W0:Y:S02]  /*138e0*/  LDCU UR60, c[0x0][0x3b8] ;  /* 0x00007700ff3c77ac */ /* 0x000e240008000800 */
[----:B------:R2:W-:Y:S01]  /*138f0*/  STL.64 [R1+0x610], R40 ;  /* 0x0006102801007387 */ /* 0x0005e20000100a00 */
[----:B------:R-:W0:Y:S01]  /*13900*/  LDCU UR59, c[0x0][0x3b8] ;  /* 0x00007700ff3b77ac */ /* 0x000e220008000800 */
[----:B-1----:R-:W-:-:S02]  /*13910*/  IADD3 R38, P5, PT, R21, R3, RZ ;  /* 0x0000000315267210 */ /* 0x002fc40007fbe0ff */
[----:B------:R1:W-:Y:S01]  /*13920*/  STL.64 [R1+0x600], R16 ;  /* 0x0006001001007387 */ /* 0x0003e20000100a00 */
[----:B------:R-:W0:Y:S01]  /*13930*/  LDCU UR58, c[0x0][0x3b8] ;  /* 0x00007700ff3a77ac */ /* 0x000e220008000800 */
[-C--:B------:R-:W-:Y:S02]  /*13940*/  LEA.HI.X.SX32 R39, R21, R2.reuse, 0x1, P5 ;  /* 0x0000000215277211 */ /* 0x080fe400028f0eff */
[-C--:B------:R-:W-:Y:S01]  /*13950*/  LEA.HI.X.SX32 R21, R25, R2.reuse, 0x1, P6 ;  /* 0x0000000219157211 */ /* 0x080fe200030f0eff */
[----:B------:R-:W0:Y:S01]  /*13960*/  LDCU UR57, c[0x0][0x3b8] ;  /* 0x00007700ff3977ac */ /* 0x000e220008000800 */
[CC--:B--2---:R-:W-:Y:S01]  /*13970*/  IADD3 R40, P1, PT, R23.reuse, R3.reuse, RZ ;  /* 0x0000000317287210 */ /* 0x0c4fe20007f3e0ff */
[----:B------:R2:W-:Y:S01]  /*13980*/  STL.64 [R1+0x608], R38 ;  /* 0x0006082601007387 */ /* 0x0005e20000100a00 */
[CC--:B------:R-:W-:Y:S01]  /*13990*/  IADD3 R22, P6, PT, R28.reuse, R3.reuse, RZ ;  /* 0x000000031c167210 */ /* 0x0c0fe20007fde0ff */
[----:B------:R-:W0:Y:S01]  /*139a0*/  LDCU UR56, c[0x0][0x3b8] ;  /* 0x00007700ff3877ac */ /* 0x000e220008000800 */
[-C--:B------:R-:W-:Y:S01]  /*139b0*/  LEA.HI.X.SX32 R41, R23, R2.reuse, 0x1, P1 ;  /* 0x0000000217297211 */ /* 0x080fe200008f0eff */
[----:B-1----:R-:W-:Y:S01]  /*139c0*/  VIADD R16, R15, UR5 ;  /* 0x000000050f107c36 */ /* 0x002fe20008000000 */
[-C--:B------:R-:W-:Y:S01]  /*139d0*/  LEA.HI.X.SX32 R23, R28, R2.reuse, 0x1, P6 ;  /* 0x000000021c177211 */ /* 0x080fe200030f0eff */
[----:B------:R-:W1:Y:S02]  /*139e0*/  LDCU UR55, c[0x0][0x3b8] ;  /* 0x00007700ff3777ac */ /* 0x000e640008000800 */
[----:B------:R-:W-:Y:S01]  /*139f0*/  STL.64 [R1+0x5f8], R40 ;  /* 0x0005f82801007387 */ /* 0x000fe20000100a00 */
[----:B------:R-:W-:Y:S01]  /*13a00*/  VIADD R17, R16, UR5 ;  /* 0x0000000510117c36 */ /* 0x000fe20008000000 */
[----:B------:R-:W0:Y:S01]  /*13a10*/  LDCU UR54, c[0x0][0x3b8] ;  /* 0x00007700ff3677ac */ /* 0x000e220008000800 */
[C---:B--2---:R-:W-:Y:S01]  /*13a20*/  IADD3 R38, P5, PT, R24.reuse, R3, RZ ;  /* 0x0000000318267210 */ /* 0x044fe20007fbe0ff */
[----:B------:R2:W-:Y:S01]  /*13a30*/  STL.64 [R1+0x5e8], R20 ;  /* 0x0005e81401007387 */ /* 0x0005e20000100a00 */
[----:B------:R-:W-:Y:S01]  /*13a40*/  VIADD R18, R17, UR5 ;  /* 0x0000000511127c36 */ /* 0x000fe20008000000 */
[----:B------:R-:W0:Y:S01]  /*13a50*/  LDCU UR53, c[0x0][0x3b8] ;  /* 0x00007700ff3577ac */ /* 0x000e220008000800 */
[----:B------:R-:W-:-:S02]  /*13a60*/  LEA.HI.X.SX32 R39, R24, R2, 0x1, P5 ;  /* 0x0000000218277211 */ /* 0x000fc400028f0eff */
[----:B------:R-:W-:-:S03]  /*13a70*/  IADD3 R24, P6, PT, R31, R3, RZ ;  /* 0x000000031f187210 */ /* 0x000fc60007fde0ff */
[----:B------:R0:W-:Y:S01]  /*13a80*/  STL.64 [R1+0x5f0], R38 ;  /* 0x0005f02601007387 */ /* 0x0001e20000100a00 */
[----:B------:R-:W-:Y:S02]  /*13a90*/  LEA.HI.X.SX32 R25, R31, R2, 0x1, P6 ;  /* 0x000000021f197211 */ /* 0x000fe400030f0eff */
[----:B--2---:R-:W-:-:S04]  /*13aa0*/  IADD3 R20, P1, PT, R26, R3, RZ ;  /* 0x000000031a147210 */ /* 0x004fc80007f3e0ff */
[----:B------:R-:W-:Y:S02]  /*13ab0*/  LEA.HI.X.SX32 R21, R26, R2, 0x1, P1 ;  /* 0x000000021a157211 */ /* 0x000fe400008f0eff */
[----:B0-----:R-:W-:-:S03]  /*13ac0*/  IADD3 R38, P5, PT, R27, R3, RZ ;  /* 0x000000031b267210 */ /* 0x001fc60007fbe0ff */
[----:B------:R0:W-:Y:S01]  /*13ad0*/  STL.64 [R1+0x5e0], R20 ;  /* 0x0005e01401007387 */ /* 0x0001e20000100a00 */
[----:B------:R-:W-:-:S03]  /*13ae0*/  LEA.HI.X.SX32 R39, R27, R2, 0x1, P5 ;  /* 0x000000021b277211 */ /* 0x000fc600028f0eff */
[----:B------:R2:W-:Y:S01]  /*13af0*/  STL.64 [R1+0x5d0], R22 ;  /* 0x0005d01601007387 */ /* 0x0005e20000100a00 */
[----:B------:R-:W-:-:S03]  /*13b00*/  IADD3 R26, P5, PT, R30, R3, RZ ;  /* 0x000000031e1a7210 */ /* 0x000fc60007fbe0ff */
[----:B------:R-:W-:Y:S01]  /*13b10*/  STL.64 [R1+0x5d8], R38 ;  /* 0x0005d82601007387 */ /* 0x000fe20000100a00 */
[----:B------:R-:W-:Y:S02]  /*13b20*/  LEA.HI.X.SX32 R27, R30, R2, 0x1, P5 ;  /* 0x000000021e1b7211 */ /* 0x000fe400028f0eff */
[-C--:B------:R-:W-:Y:S01]  /*13b30*/  IADD3 R28, P5, PT, R33, R3.reuse, RZ ;  /* 0x00000003211c7210 */ /* 0x080fe20007fbe0ff */
[----:B0-----:R-:W-:Y:S01]  /*13b40*/  VIADD R20, R18, UR5 ;  /* 0x0000000512147c36 */ /* 0x001fe20008000000 */
[----:B--2---:R-:W-:-:S03]  /*13b50*/  IADD3 R22, P1, PT, R29, R3, RZ ;  /* 0x000000031d167210 */ /* 0x004fc60007f3e0ff */
[----:B------:R-:W-:Y:S01]  /*13b60*/  VIADD R21, R20, UR5 ;  /* 0x0000000514157c36 */ /* 0x000fe20008000000 */
[-C--:B------:R-:W-:Y:S02]  /*13b70*/  LEA.HI.X.SX32 R23, R29, R2.reuse, 0x1, P1 ;  /* 0x000000021d177211 */ /* 0x080fe400008f0eff */
[----:B------:R-:W-:-:S03]  /*13b80*/  LEA.HI.X.SX32 R29, R33, R2, 0x1, P5 ;  /* 0x00000002211d7211 */ /* 0x000fc600028f0eff */
[----:B------:R0:W-:Y:S04]  /*13b90*/  STL.64 [R1+0x5c8], R22 ;  /* 0x0005c81601007387 */ /* 0x0001e80000100a00 */
[----:B------:R2:W-:Y:S04]  /*13ba0*/  STL.64 [R1+0x5b8], R24 ;  /* 0x0005b81801007387 */ /* 0x0005e80000100a00 */
[----:B------:R1:W-:Y:S01]  /*13bb0*/  STL.64 [R1+0x5c0], R26 ;  /* 0x0005c01a01007387 */ /* 0x0003e20000100a00 */
[----:B0-----:R-:W-:Y:S01]  /*13bc0*/  VIADD R22, R21, UR5 ;  /* 0x0000000515167c36 */ /* 0x001fe20008000000 */
[----:B--2---:R-:W-:-:S03]  /*13bd0*/  IADD3 R24, P1, PT, R32, R3, RZ ;  /* 0x0000000320187210 */ /* 0x004fc60007f3e0ff */
[----:B------:R-:W-:Y:S01]  /*13be0*/  VIADD R23, R22, UR5 ;  /* 0x0000000516177c36 */ /* 0x000fe20008000000 */
[-C--:B------:R-:W-:Y:S02]  /*13bf0*/  LEA.HI.X.SX32 R25, R32, R2.reuse, 0x1, P1 ;  /* 0x0000000220197211 */ /* 0x080fe400008f0eff */
[CC--:B-1----:R-:W-:Y:S02]  /*13c00*/  IADD3 R26, P6, PT, R4.reuse, R3.reuse, RZ ;  /* 0x00000003041a7210 */ /* 0x0c2fe40007fde0ff */
[CC--:B------:R-:W-:Y:S01]  /*13c10*/  IADD3 R30, P1, PT, R5.reuse, R3.reuse, RZ ;  /* 0x00000003051e7210 */ /* 0x0c0fe20007f3e0ff */
[----:B------:R0:W-:Y:S01]  /*13c20*/  STL.64 [R1+0x5b0], R24 ;  /* 0x0005b01801007387 */ /* 0x0001e20000100a00 */
[-C--:B------:R-:W-:Y:S02]  /*13c30*/  LEA.HI.X.SX32 R27, R4, R2.reuse, 0x1, P6 ;  /* 0x00000002041b7211 */ /* 0x080fe400030f0eff */
[----:B------:R-:W-:Y:S01]  /*13c40*/  LEA.HI.X.SX32 R31, R5, R2, 0x1, P1 ;  /* 0x00000002051f7211 */ /* 0x000fe200008f0eff */
[----:B------:R1:W-:Y:S04]  /*13c50*/  STL.64 [R1+0x5a8], R28 ;  /* 0x0005a81c01007387 */ /* 0x0003e80000100a00 */
[----:B------:R2:W-:Y:S04]  /*13c60*/  STL.64 [R1+0x5a0], R26 ;  /* 0x0005a01a01007387 */ /* 0x0005e80000100a00 */
[----:B------:R3:W-:Y:S01]  /*13c70*/  STL.64 [R1+0x598], R30 ;  /* 0x0005981e01007387 */ /* 0x0007e20000100a00 */
[----:B0-----:R-:W-:Y:S01]  /*13c80*/  VIADD R24, R23, UR5 ;  /* 0x0000000517187c36 */ /* 0x001fe20008000000 */
[----:B-1----:R-:W-:-:S03]  /*13c90*/  IADD3 R28, P5, PT, R6, R3, RZ ;  /* 0x00000003061c7210 */ /* 0x002fc60007fbe0ff */
[----:B------:R-:W-:Y:S01]  /*13ca0*/  VIADD R4, R24, UR5 ;  /* 0x0000000518047c36 */ /* 0x000fe20008000000 */
[----:B--2---:R-:W-:-:S03]  /*13cb0*/  IADD3 R26, P6, PT, R7, R3, RZ ;  /* 0x00000003071a7210 */ /* 0x004fc60007fde0ff */
[----:B------:R-:W-:Y:S01]  /*13cc0*/  VIADD R5, R4, UR5 ;  /* 0x0000000504057c36 */ /* 0x000fe20008000000 */
[-C--:B------:R-:W-:Y:S02]  /*13cd0*/  LEA.HI.X.SX32 R29, R6, R2.reuse, 0x1, P5 ;  /* 0x00000002061d7211 */ /* 0x080fe400028f0eff */
[-C--:B------:R-:W-:Y:S01]  /*13ce0*/  LEA.HI.X.SX32 R27, R7, R2.reuse, 0x1, P6 ;  /* 0x00000002071b7211 */ /* 0x080fe200030f0eff */
[----:B------:R-:W-:Y:S01]  /*13cf0*/  VIADD R6, R5, UR5 ;  /* 0x0000000505067c36 */ /* 0x000fe20008000000 */
[----:B---3--:R-:W-:Y:S01]  /*13d00*/  IADD3 R30, P1, PT, R8, R3, RZ ;  /* 0x00000003081e7210 */ /* 0x008fe20007f3e0ff */
[----:B------:R0:W-:Y:S02]  /*13d10*/  STL.64 [R1+0x590], R28 ;  /* 0x0005901c01007387 */ /* 0x0001e40000100a00 */
[----:B------:R-:W-:Y:S01]  /*13d20*/  VIADD R7, R6, UR5 ;  /* 0x0000000506077c36 */ /* 0x000fe20008000000 */
[----:B------:R-:W-:Y:S01]  /*13d30*/  LEA.HI.X.SX32 R31, R8, R2, 0x1, P1 ;  /* 0x00000002081f7211 */ /* 0x000fe200008f0eff */
[----:B------:R1:W-:Y:S02]  /*13d40*/  STL.64 [R1+0x588], R26 ;  /* 0x0005881a01007387 */ /* 0x0003e40000100a00 */
[----:B------:R-:W-:-:S02]  /*13d50*/  VIADD R8, R7, UR5 ;  /* 0x0000000507087c36 */ /* 0x000fc40008000000 */
[----:B------:R2:W-:Y:S01]  /*13d60*/  STL.64 [R1+0x580], R30 ;  /* 0x0005801e01007387 */ /* 0x0005e20000100a00 */
[CC--:B0-----:R-:W-:Y:S02]  /*13d70*/  IADD3 R28, P5, PT, R9.reuse, R3.reuse, RZ ;  /* 0x00000003091c7210 */ /* 0x0c1fe40007fbe0ff */
[-C--:B-1----:R-:W-:Y:S02]  /*13d80*/  IADD3 R26, P6, PT, R10, R3.reuse, RZ ;  /* 0x000000030a1a7210 */ /* 0x082fe40007fde0ff */
[-C--:B------:R-:W-:Y:S01]  /*13d90*/  LEA.HI.X.SX32 R29, R9, R2.reuse, 0x1, P5 ;  /* 0x00000002091d7211 */ /* 0x080fe200028f0eff */
[----:B------:R-:W-:Y:S01]  /*13da0*/  VIADD R9, R8, UR5 ;  /* 0x0000000508097c36 */ /* 0x000fe20008000000 */
[----:B------:R-:W-:Y:S02]  /*13db0*/  LEA.HI.X.SX32 R27, R10, R2, 0x1, P6 ;  /* 0x000000020a1b7211 */ /* 0x000fe400030f0eff */
[----:B--2---:R-:W-:Y:S01]  /*13dc0*/  IADD3 R30, P1, PT, R11, R3, RZ ;  /* 0x000000030b1e7210 */ /* 0x004fe20007f3e0ff */
[----:B------:R0:W-:Y:S01]  /*13dd0*/  STL.64 [R1+0x578], R28 ;  /* 0x0005781c01007387 */ /* 0x0001e20000100a00 */
[----:B------:R-:W-:-:S02]  /*13de0*/  VIADD R10, R9, UR5 ;  /* 0x00000005090a7c36 */ /* 0x000fc40008000000 */
[----:B------:R-:W-:Y:S01]  /*13df0*/  LEA.HI.X.SX32 R31, R11, R2, 0x1, P1 ;  /* 0x000000020b1f7211 */ /* 0x000fe200008f0eff */
[----:B------:R1:W-:Y:S01]  /*13e00*/  STL.64 [R1+0x570], R26 ;  /* 0x0005701a01007387 */ /* 0x0003e20000100a00 */
[----:B------:R-:W-:-:S03]  /*13e10*/  VIADD R11, R10, UR5 ;  /* 0x000000050a0b7c36 */ /* 0x000fc60008000000 */
        /* <DEDUP_REMOVED lines=9> */
[-C--:B------:R-:W-:Y:S01]  /*13eb0*/  LEA.HI.X.SX32 R31, R14, R2.reuse, 0x1, P1 ;  /* 0x000000020e1f7211 */ /* 0x080fe200008f0eff */
[----:B------:R1:W-:Y:S04]  /*13ec0*/  STL.64 [R1+0x558], R26 ;  /* 0x0005581a01007387 */ /* 0x0003e80000100a00 */
[----:B------:R-:W-:Y:S01]  /*13ed0*/  STL.64 [R1+0x550], R30 ;  /* 0x0005501e01007387 */ /* 0x000fe20000100a00 */
[CC--:B0-----:R-:W-:Y:S02]  /*13ee0*/  IADD3 R28, P5, PT, R15.reuse, R3.reuse, RZ ;  /* 0x000000030f1c7210 */ /* 0x0c1fe40007fbe0ff */
[----:B-1----:R-:W-:Y:S02]  /*13ef0*/  IADD3 R26, P6, PT, R16, R3, RZ ;  /* 0x00000003101a7210 */ /* 0x002fe40007fde0ff */
[----:B------:R-:W-:-:S02]  /*13f00*/  LEA.HI.X.SX32 R29, R15, R2, 0x1, P5 ;  /* 0x000000020f1d7211 */ /* 0x000fc400028f0eff */
[-C--:B------:R-:W-:Y:S02]  /*13f10*/  LEA.HI.X.SX32 R27, R16, R2.reuse, 0x1, P6 ;  /* 0x00000002101b7211 */ /* 0x080fe400030f0eff */
[CC--:B------:R-:W-:Y:S01]  /*13f20*/  IADD3 R14, P6, PT, R20.reuse, R3.reuse, RZ ;  /* 0x00000003140e7210 */ /* 0x0c0fe20007fde0ff */
[----:B------:R0:W-:Y:S03]  /*13f30*/  STL.64 [R1+0x548], R28 ;  /* 0x0005481c01007387 */ /* 0x0001e60000100a00 */
[----:B------:R-:W-:Y:S01]  /*13f40*/  LEA.HI.X.SX32 R15, R20, R2, 0x1, P6 ;  /* 0x00000002140f7211 */ /* 0x000fe200030f0eff */
[----:B------:R1:W-:Y:S01]  /*13f50*/  STL.64 [R1+0x540], R26 ;  /* 0x0005401a01007387 */ /* 0x0003e20000100a00 */
[-C--:B------:R-:W-:Y:S02]  /*13f60*/  IADD3 R16, P6, PT, R23, R3.reuse, RZ ;  /* 0x0000000317107210 */ /* 0x080fe40007fde0ff */
[----:B0-----:R-:W-:-:S02]  /*13f70*/  IADD3 R28, P1, PT, R17, R3, RZ ;  /* 0x00000003111c7210 */ /* 0x001fc40007f3e0ff */
[CC--:B-1----:R-:W-:Y:S02]  /*13f80*/  IADD3 R26, P5, PT, R18.reuse, R3.reuse, RZ ;  /* 0x00000003121a7210 */ /* 0x0c2fe40007fbe0ff */
[-C--:B------:R-:W-:Y:S02]  /*13f90*/  LEA.HI.X.SX32 R29, R17, R2.reuse, 0x1, P1 ;  /* 0x00000002111d7211 */ /* 0x080fe400008f0eff */
[-C--:B------:R-:W-:Y:S02]  /*13fa0*/  LEA.HI.X.SX32 R27, R18, R2.reuse, 0x1, P5 ;  /* 0x00000002121b7211 */ /* 0x080fe400028f0eff */
[----:B------:R-:W-:Y:S01]  /*13fb0*/  LEA.HI.X.SX32 R17, R23, R2, 0x1, P6 ;  /* 0x0000000217117211 */ /* 0x000fe200030f0eff */
[----:B------:R0:W-:Y:S01]  /*13fc0*/  STL.64 [R1+0x538], R28 ;  /* 0x0005381c01007387 */ /* 0x0001e20000100a00 */
[----:B------:R-:W-:Y:S02]  /*13fd0*/  IADD3 R20, P6, PT, R5, R3, RZ ;  /* 0x0000000305147210 */ /* 0x000fe40007fde0ff */
[----:B------:R-:W-:Y:S01]  /*13fe0*/  F2FP.SATFINITE.E4M3.F32.PACK_AB_MERGE_C R18, R36, R37, RZ ;  /* 0x000000252412723e */ /* 0x000fe200048070ff */
[----:B------:R1:W-:Y:S04]  /*13ff0*/  STL.64 [R1+0x528], R14 ;  /* 0x0005280e01007387 */ /* 0x0003e80000100a00 */
[----:B------:R2:W-:Y:S01]  /*14000*/  STL.64 [R1+0x530], R26 ;  /* 0x0005301a01007387 */ /* 0x0005e20000100a00 */
[----:B0-----:R-:W-:Y:S01]  /*14010*/  IADD3 R28, P1, PT, R21, R3, RZ ;  /* 0x00000003151c7210 */ /* 0x001fe20007f3e0ff */
[----:B------:R-:W0:Y:S01]  /*14020*/  LDTM.x64 R36, tmem[UR12+0x40] ;  /* 0x0000400c002479ee */ /* 0x000e220008340000 */
[----:B-1----:R-:W-:-:S02]  /*14030*/  VIADD R14, R13, UR5 ;  /* 0x000000050d0e7c36 */ /* 0x002fc40008000000 */
[-C--:B------:R-:W-:Y:S02]  /*14040*/  LEA.HI.X.SX32 R29, R21, R2.reuse, 0x1, P1 ;  /* 0x00000002151d7211 */ /* 0x080fe400008f0eff */
[-C--:B------:R-:W-:Y:S01]  /*14050*/  LEA.HI.X.SX32 R21, R5, R2.reuse, 0x1, P6 ;  /* 0x0000000205157211 */ /* 0x080fe200030f0eff */
[----:B------:R-:W-:Y:S01]  /*14060*/  VIADD R15, R14, UR5 ;  /* 0x000000050e0f7c36 */ /* 0x000fe20008000000 */
[CC--:B--2---:R-:W-:Y:S01]  /*14070*/  IADD3 R26, P5, PT, R22.reuse, R3.reuse, RZ ;  /* 0x00000003161a7210 */ /* 0x0c4fe20007fbe0ff */
[----:B------:R1:W-:Y:S03]  /*14080*/  STL.64 [R1+0x520], R28 ;  /* 0x0005201c01007387 */ /* 0x0003e60000100a00 */
[----:B------:R-:W-:Y:S01]  /*14090*/  LEA.HI.X.SX32 R27, R22, R2, 0x1, P5 ;  /* 0x00000002161b7211 */ /* 0x000fe200028f0eff */
[----:B------:R2:W-:Y:S04]  /*140a0*/  STL.64 [R1+0x510], R16 ;  /* 0x0005101001007387 */ /* 0x0005e80000100a00 */
[----:B------:R3:W-:Y:S01]  /*140b0*/  STL.64 [R1+0x518], R26 ;  /* 0x0005181a01007387 */ /* 0x0007e20000100a00 */
[----:B-1----:R-:W-:Y:S01]  /*140c0*/  IADD3 R28, P1, PT, R24, R3, RZ ;  /* 0x00000003181c7210 */ /* 0x002fe20007f3e0ff */
[----:B--2---:R-:W-:-:S03]  /*140d0*/  VIADD R16, R15, UR5 ;  /* 0x000000050f107c36 */ /* 0x004fc60008000000 */
[-C--:B------:R-:W-:Y:S02]  /*140e0*/  LEA.HI.X.SX32 R29, R24, R2.reuse, 0x1, P1 ;  /* 0x00000002181d7211 */ /* 0x080fe400008f0eff */
[-C--:B------:R-:W-:Y:S01]  /*140f0*/  IADD3 R24, P1, PT, R6, R3.reuse, RZ ;  /* 0x0000000306187210 */ /* 0x080fe20007f3e0ff */
[----:B------:R-:W-:Y:S01]  /*14100*/  VIADD R17, R16, UR5 ;  /* 0x0000000510117c36 */ /* 0x000fe20008000000 */
[-C--:B---3--:R-:W-:Y:S01]  /*14110*/  IADD3 R26, P5, PT, R4, R3.reuse, RZ ;  /* 0x00000003041a7210 */ /* 0x088fe20007fbe0ff */
[----:B------:R-:W-:Y:S01]  /*14120*/  STL.64 [R1+0x508], R28 ;  /* 0x0005081c01007387 */ /* 0x000fe20000100a00 */
[-C--:B------:R-:W-:Y:S02]  /*14130*/  LEA.HI.X.SX32 R25, R6, R2.reuse, 0x1, P1 ;  /* 0x0000000206197211 */ /* 0x080fe400008f0eff */
[----:B------:R-:W-:Y:S01]  /*14140*/  LEA.HI.X.SX32 R27, R4, R2, 0x1, P5 ;  /* 0x00000002041b7211 */ /* 0x000fe200028f0eff */
[----:B------:R-:W-:Y:S01]  /*14150*/  VIADD R4, R17, UR5 ;  /* 0x0000000511047c36 */ /* 0x000fe20008000000 */
[----:B------:R-:W-:-:S03]  /*14160*/  IADD3 R22, P5, PT, R7, R3, RZ ;  /* 0x0000000307167210 */ /* 0x000fc60007fbe0ff */
[----:B------:R-:W-:Y:S01]  /*14170*/  VIADD R5, R4, UR5 ;  /* 0x0000000504057c36 */ /* 0x000fe20008000000 */
[----:B------:R-:W-:Y:S01]  /*14180*/  STL.64 [R1+0x500], R26 ;  /* 0x0005001a01007387 */ /* 0x000fe20000100a00 */
[----:B------:R-:W-:Y:S02]  /*14190*/  LEA.HI.X.SX32 R23, R7, R2, 0x1, P5 ;  /* 0x0000000207177211 */ /* 0x000fe400028f0eff */
[----:B------:R-:W-:Y:S01]  /*141a0*/  VIADD R6, R5, UR5 ;  /* 0x0000000505067c36 */ /* 0x000fe20008000000 */
[----:B------:R1:W-:Y:S03]  /*141b0*/  STL.64 [R1+0x4f8], R20 ;  /* 0x0004f81401007387 */ /* 0x0003e60000100a00 */
[----:B------:R-:W-:Y:S01]  /*141c0*/  VIADD R7, R6, UR5 ;  /* 0x0000000506077c36 */ /* 0x000fe20008000000 */
[----:B------:R-:W-:Y:S04]  /*141d0*/  STL.64 [R1+0x4f0], R24 ;  /* 0x0004f01801007387 */ /* 0x000fe80000100a00 */
[----:B------:R2:W-:Y:S01]  /*141e0*/  STL.64 [R1+0x4e8], R22 ;  /* 0x0004e81601007387 */ /* 0x0005e20000100a00 */
[----:B-1----:R-:W-:-:S04]  /*141f0*/  IADD3 R20, P6, PT, R8, R3, RZ ;  /* 0x0000000308147210 */ /* 0x002fc80007fde0ff */
[-C--:B------:R-:W-:Y:S01]  /*14200*/  LEA.HI.X.SX32 R21, R8, R2.reuse, 0x1, P6 ;  /* 0x0000000208157211 */ /* 0x080fe200030f0eff */
[----:B------:R-:W-:Y:S01]  /*14210*/  VIADD R8, R7, UR5 ;  /* 0x0000000507087c36 */ /* 0x000fe20008000000 */
[-C--:B------:R-:W-:Y:S02]  /*14220*/  IADD3 R250, P6, PT, R11, R3.reuse, RZ ;  /* 0x000000030bfa7210 */ /* 0x080fe40007fde0ff */
[-C--:B--2---:R-:W-:Y:S01]  /*14230*/  IADD3 R22, P1, PT, R9, R3.reuse, RZ ;  /* 0x0000000309167210 */ /* 0x084fe20007f3e0ff */
[----:B------:R1:W-:Y:S01]  /*14240*/  STL.64 [R1+0x4e0], R20 ;  /* 0x0004e01401007387 */ /* 0x0003e20000100a00 */
[-C--:B------:R-:W-:Y:S02]  /*14250*/  LEA.HI.X.SX32 R251, R11, R2.reuse, 0x1, P6 ;  /* 0x000000020bfb7211 */ /* 0x080fe400030f0eff */
[----:B------:R-:W-:Y:S01]  /*14260*/  LEA.HI.X.SX32 R23, R9, R2, 0x1, P1 ;  /* 0x0000000209177211 */ /* 0x000fe200008f0eff */
[----:B------:R-:W-:Y:S01]  /*14270*/  VIADD R9, R8, UR5 ;  /* 0x0000000508097c36 */ /* 0x000fe20008000000 */
[----:B------:R-:W-:-:S02]  /*14280*/  IADD3 R248, P1, PT, R12, R3, RZ ;  /* 0x000000030cf87210 */ /* 0x000fc40007f3e0ff */
[-C--:B------:R-:W-:Y:S01]  /*14290*/  IADD3 R244, P6, PT, R14, R3.reuse, RZ ;  /* 0x000000030ef47210 */ /* 0x080fe20007fde0ff */
[----:B------:R-:W-:Y:S01]  /*142a0*/  STL.64 [R1+0x4d8], R22 ;  /* 0x0004d81601007387 */ /* 0x000fe20000100a00 */
[-C--:B------:R-:W-:Y:S02]  /*142b0*/  LEA.HI.X.SX32 R249, R12, R2.reuse, 0x1, P1 ;  /* 0x000000020cf97211 */ /* 0x080fe400008f0eff */
[CC--:B------:R-:W-:Y:S01]  /*142c0*/  IADD3 R242, P1, PT, R15.reuse, R3.reuse, RZ ;  /* 0x000000030ff27210 */ /* 0x0c0fe20007f3e0ff */
[----:B------:R-:W-:Y:S01]  /*142d0*/  STL [R1+0xdac], R251 ;  /* 0x000dacfb01007387 */ /* 0x000fe20000100800 */
[CC--:B-1----:R-:W-:Y:S02]  /*142e0*/  IADD3 R20, P5, PT, R10.reuse, R3.reuse, RZ ;  /* 0x000000030a147210 */ /* 0x0c2fe40007fbe0ff */
[-C--:B------:R-:W-:Y:S02]  /*142f0*/  LEA.HI.X.SX32 R243, R15, R2.reuse, 0x1, P1 ;  /* 0x000000020ff37211 */ /* 0x080fe400008f0eff */
[----:B------:R-:W-:Y:S01]  /*14300*/  LEA.HI.X.SX32 R21, R10, R2, 0x1, P5 ;  /* 0x000000020a157211 */ /* 0x000fe200028f0eff */
[----:B------:R-:W-:Y:S01]  /*14310*/  VIADD R10, R9, UR5 ;  /* 0x00000005090a7c36 */ /* 0x000fe20008000000 */
[----:B------:R-:W-:-:S02]  /*14320*/  IADD3 R246, P5, PT, R13, R3, RZ ;  /* 0x000000030df67210 */ /* 0x000fc40007fbe0ff */
[-C--:B------:R-:W-:Y:S01]  /*14330*/  IADD3 R236, P1, PT, R4, R3.reuse, RZ ;  /* 0x0000000304ec7210 */ /* 0x080fe20007f3e0ff */
[----:B------:R-:W-:Y:S01]  /*14340*/  VIADD R11, R10, UR5 ;  /* 0x000000050a0b7c36 */ /* 0x000fe20008000000 */
[-C--:B------:R-:W-:Y:S01]  /*14350*/  LEA.HI.X.SX32 R247, R13, R2.reuse, 0x1, P5 ;  /* 0x000000020df77211 */ /* 0x080fe200028f0eff */
[----:B------:R-:W-:Y:S01]  /*14360*/  STL.64 [R1+0x4d0], R20 ;  /* 0x0004d01401007387 */ /* 0x000fe20000100a00 */
[-C--:B------:R-:W-:Y:S01]  /*14370*/  IADD3 R240, P5, PT, R16, R3.reuse, RZ ;  /* 0x0000000310f07210 */ /* 0x080fe20007fbe0ff */
[----:B------:R-:W-:Y:S01]  /*14380*/  VIADD R12, R11, UR5 ;  /* 0x000000050b0c7c36 */ /* 0x000fe20008000000 */
[-C--:B------:R-:W-:Y:S02]  /*14390*/  LEA.HI.X.SX32 R245, R14, R2.reuse, 0x1, P6 ;  /* 0x000000020ef57211 */ /* 0x080fe400030f0eff */
[----:B------:R-:W-:Y:S02]  /*143a0*/  IADD3 R238, P6, PT, R17, R3, RZ ;  /* 0x0000000311ee7210 */ /* 0x000fe40007fde0ff */
[----:B------:R-:W-:-:S02]  /*143b0*/  LEA.HI.X.SX32 R241, R16, R2, 0x1, P5 ;  /* 0x0000000210f17211 */ /* 0x000fc400028f0eff */
[-C--:B------:R-:W-:Y:S02]  /*143c0*/  IADD3 R234, P5, PT, R5, R3.reuse, RZ ;  /* 0x0000000305ea7210 */ /* 0x080fe40007fbe0ff */
[-C--:B------:R-:W-:Y:S01]  /*143d0*/  LEA.HI.X.SX32 R237, R4, R2.reuse, 0x1, P1 ;  /* 0x0000000204ed7211 */ /* 0x080fe200008f0eff */
[----:B------:R-:W-:Y:S01]  /*143e0*/  VIADD R4, R12, UR5 ;  /* 0x000000050c047c36 */ /* 0x000fe20008000000 */
[-C--:B------:R-:W-:Y:S02]  /*143f0*/  LEA.HI.X.SX32 R239, R17, R2.reuse, 0x1, P6 ;  /* 0x0000000211ef7211 */ /* 0x080fe400030f0eff */
[-C--:B------:R-:W-:Y:S02]  /*14400*/  IADD3 R232, P6, PT, R6, R3.reuse, RZ ;  /* 0x0000000306e87210 */ /* 0x080fe40007fde0ff */
[-C--:B------:R-:W-:Y:S01]  /*14410*/  LEA.HI.X.SX32 R235, R5, R2.reuse, 0x1, P5 ;  /* 0x0000000205eb7211 */ /* 0x080fe200028f0eff */
[----:B------:R-:W-:Y:S01]  /*14420*/  VIADD R5, R4, UR5 ;  /* 0x0000000504057c36 */ /* 0x000fe20008000000 */
[-C--:B------:R-:W-:Y:S01]  /*14430*/  LEA.HI.X.SX32 R233, R6, R2.reuse, 0x1, P6 ;  /* 0x0000000206e97211 */ /* 0x080fe200030f0eff */
[----:B------:R0:W-:Y:S01]  /*14440*/  STL [R1+0xda8], R232 ;  /* 0x000da8e801007387 */ /* 0x0001e20000100800 */
[-C--:B------:R-:W-:Y:S01]  /*14450*/  IADD3 R230, P1, PT, R7, R3.reuse, RZ ;  /* 0x0000000307e67210 */ /* 0x080fe20007f3e0ff */
[----:B------:R-:W-:Y:S01]  /*14460*/  VIADD R6, R5, UR5 ;  /* 0x0000000505067c36 */ /* 0x000fe20008000000 */
[-C--:B------:R-:W-:Y:S01]  /*14470*/  IADD3 R228, P5, PT, R8, R3.reuse, RZ ;  /* 0x0000000308e47210 */ /* 0x080fe20007fbe0ff */
[----:B------:R1:W-:Y:S01]  /*14480*/  STL [R1+0xda4], R233 ;  /* 0x000da4e901007387 */ /* 0x0003e20000100800 */
[-C--:B------:R-:W-:Y:S01]  /*14490*/  LEA.HI.X.SX32 R231, R7, R2.reuse, 0x1, P1 ;  /* 0x0000000207e77211 */ /* 0x080fe200008f0eff */
[----:B------:R-:W-:Y:S01]  /*144a0*/  VIADD R7, R6, UR5 ;  /* 0x0000000506077c36 */ /* 0x000fe20008000000 */
[-C--:B------:R-:W-:Y:S01]  /*144b0*/  IADD3 R224, P1, PT, R10, R3.reuse, RZ ;  /* 0x000000030ae07210 */ /* 0x080fe20007f3e0ff */
[----:B------:R2:W-:Y:S01]  /*144c0*/  STL [R1+0xda0], R228 ;  /* 0x000da0e401007387 */ /* 0x0005e20000100800 */
[-C--:B------:R-:W-:Y:S01]  /*144d0*/  IADD3 R226, P6, PT, R9, R3.reuse, RZ ;  /* 0x0000000309e27210 */ /* 0x080fe20007fde0ff */
[----:B0-----:R-:W-:Y:S01]  /*144e0*/  IMAD.MOV.U32 R232, RZ, RZ, R36 ;  /* 0x000000ffffe87224 */ /* 0x001fe200078e0024 */
[-C--:B------:R-:W-:Y:S01]  /*144f0*/  LEA.HI.X.SX32 R229, R8, R2.reuse, 0x1, P5 ;  /* 0x0000000208e57211 */ /* 0x080fe200028f0eff */
[----:B------:R-:W-:Y:S01]  /*14500*/  VIADD R8, R7, UR5 ;  /* 0x0000000507087c36 */ /* 0x000fe20008000000 */
[-C--:B------:R-:W-:Y:S01]  /*14510*/  IADD3 R222, P5, PT, R11, R3.reuse, RZ ;  /* 0x000000030bde7210 */ /* 0x080fe20007fbe0ff */
[----:B-1----:R-:W-:Y:S01]  /*14520*/  IMAD.MOV.U32 R233, RZ, RZ, R37 ;  /* 0x000000ffffe97224 */ /* 0x002fe200078e0025 */
[-C--:B------:R-:W-:Y:S01]  /*14530*/  LEA.HI.X.SX32 R225, R10, R2.reuse, 0x1, P1 ;  /* 0x000000020ae17211 */ /* 0x080fe200008f0eff */
[----:B------:R0:W-:Y:S01]  /*14540*/  STL [R1+0xd9c], R229 ;  /* 0x000d9ce501007387 */ /* 0x0001e20000100800 */
[-C--:B------:R-:W-:Y:S01]  /*14550*/  LEA.HI.X.SX32 R227, R9, R2.reuse, 0x1, P6 ;  /* 0x0000000209e37211 */ /* 0x080fe200030f0eff */
[----:B------:R-:W-:Y:S01]  /*14560*/  VIADD R9, R8, UR5 ;  /* 0x0000000508097c36 */ /* 0x000fe20008000000 */
[-C--:B------:R-:W-:Y:S01]  /*14570*/  IADD3 R218, P1, PT, R4, R3.reuse, RZ ;  /* 0x0000000304da7210 */ /* 0x080fe20007f3e0ff */
[----:B------:R1:W-:Y:S01]  /*14580*/  STL [R1+0xd98], R224 ;  /* 0x000d98e001007387 */ /* 0x0003e20000100800 */
[-C--:B------:R-:W-:Y:S01]  /*14590*/  IADD3 R220, P6, PT, R12, R3.reuse, RZ ;  /* 0x000000030cdc7210 */ /* 0x080fe20007fde0ff */
[----:B--2---:R-:W-:Y:S01]  /*145a0*/  IMAD.MOV.U32 R228, RZ, RZ, R38 ;  /* 0x000000ffffe47224 */ /* 0x004fe200078e0026 */
[-C--:B------:R-:W-:Y:S01]  /*145b0*/  LEA.HI.X.SX32 R223, R11, R2.reuse, 0x1, P5 ;  /* 0x000000020bdf7211 */ /* 0x080fe200028f0eff */
[----:B------:R2:W-:Y:S01]  /*145c0*/  STL [R1+0xd94], R225 ;  /* 0x000d94e101007387 */ /* 0x0005e20000100800 */
[-C--:B------:R-:W-:Y:S01]  /*145d0*/  IADD3 R216, P5, PT, R5, R3.reuse, RZ ;  /* 0x0000000305d87210 */ /* 0x080fe20007fbe0ff */
[----:B0-----:R-:W-:Y:S01]  /*145e0*/  IMAD.MOV.U32 R229, RZ, RZ, R39 ;  /* 0x000000ffffe57224 */ /* 0x001fe200078e0027 */
[-C--:B------:R-:W-:Y:S01]  /*145f0*/  LEA.HI.X.SX32 R219, R4, R2.reuse, 0x1, P1 ;  /* 0x0000000204db7211 */ /* 0x080fe200008f0eff */
[----:B------:R-:W-:Y:S01]  /*14600*/  VIADD R4, R9, UR5 ;  /* 0x0000000509047c36 */ /* 0x000fe20008000000 */
[-C--:B------:R-:W-:Y:S01]  /*14610*/  LEA.HI.X.SX32 R221, R12, R2.reuse, 0x1, P6 ;  /* 0x000000020cdd7211 */ /* 0x080fe200030f0eff */
[----:B------:R0:W-:Y:S01]  /*14620*/  STL [R1+0xd90], R220 ;  /* 0x000d90dc01007387 */ /* 0x0001e20000100800 */
[-C--:B------:R-:W-:Y:S01]  /*14630*/  IADD3 R214, P6, PT, R6, R3.reuse, RZ ;  /* 0x0000000306d67210 */ /* 0x080fe20007fde0ff */
[----:B-1----:R-:W-:Y:S01]  /*14640*/  IMAD.MOV.U32 R224, RZ, RZ, R40 ;  /* 0x000000ffffe07224 */ /* 0x002fe200078e0028 */
[-C--:B------:R-:W-:Y:S01]  /*14650*/  LEA.HI.X.SX32 R217, R5, R2.reuse, 0x1, P5 ;  /* 0x0000000205d97211 */ /* 0x080fe200028f0eff */
[----:B------:R-:W-:Y:S01]  /*14660*/  VIADD R5, R4, UR5 ;  /* 0x0000000504057c36 */ /* 0x000fe20008000000 */
[-C--:B------:R-:W-:Y:S01]  /*14670*/  IADD3 R212, P1, PT, R7, R3.reuse, RZ ;  /* 0x0000000307d47210 */ /* 0x080fe20007f3e0ff */
[----:B------:R1:W-:Y:S01]  /*14680*/  STL [R1+0xd8c], R221 ;  /* 0x000d8cdd01007387 */ /* 0x0003e20000100800 */
        /* <DEDUP_REMOVED lines=9> */
[----:B--2---:R-:W-:Y:S01]  /*14720*/  IMAD.MOV.U32 R225, RZ, RZ, R41 ;  /* 0x000000ffffe17224 */ /* 0x004fe200078e0029 */
        /* <DEDUP_REMOVED lines=12> */
[CC--:B------:R-:W-:Y:S01]  /*147f0*/  IADD3 R202, P6, PT, R6.reuse, R3.reuse, RZ ;  /* 0x0000000306ca7210 */ /* 0x0c0fe20007fde0ff */
[----:B0-----:R-:W-:Y:S01]  /*14800*/  IMAD.MOV.U32 R220, RZ, RZ, R42 ;  /* 0x000000ffffdc7224 */ /* 0x001fe200078e002a */
[-C--:B------:R-:W-:Y:S01]  /*14810*/  LEA.HI.X.SX32 R201, R7, R2.reuse, 0x1, P5 ;  /* 0x0000000207c97211 */ /* 0x080fe200028f0eff */
[----:B------:R0:W-:Y:S01]  /*14820*/  STL [R1+0xd74], R209 ;  /* 0x000d74d101007387 */ /* 0x0001e20000100800 */
[CC--:B------:R-:W-:Y:S01]  /*14830*/  IADD3 R196, P5, PT, R5.reuse, R3.reuse, RZ ;  /* 0x0000000305c47210 */ /* 0x0c0fe20007fbe0ff */
[----:B-1----:R-:W-:Y:S01]  /*14840*/  IMAD.MOV.U32 R221, RZ, RZ, R43 ;  /* 0x000000ffffdd7224 */ /* 0x002fe200078e002b */
[-C--:B------:R-:W-:Y:S01]  /*14850*/  LEA.HI.X.SX32 R203, R6, R2.reuse, 0x1, P6 ;  /* 0x0000000206cb7211 */ /* 0x080fe200030f0eff */
[----:B------:R1:W-:Y:S01]  /*14860*/  STL [R1+0xd70], R204 ;  /* 0x000d70cc01007387 */ /* 0x0003e20000100800 */
[-C--:B------:R-:W-:Y:S01]  /*14870*/  IADD3 R198, P6, PT, R4, R3.reuse, RZ ;  /* 0x0000000304c67210 */ /* 0x080fe20007fde0ff */
[----:B---3--:R-:W-:Y:S01]  /*14880*/  IMAD.MOV.U32 R216, RZ, RZ, R44 ;  /* 0x000000ffffd87224 */ /* 0x008fe200078e002c */
[-C--:B------:R-:W-:Y:S01]  /*14890*/  LEA.HI.X.SX32 R197, R5, R2.reuse, 0x1, P5 ;  /* 0x0000000205c57211 */ /* 0x080fe200028f0eff */
[----:B------:R3:W-:Y:S01]  /*148a0*/  STL [R1+0xd6c], R205 ;  /* 0x000d6ccd01007387 */ /* 0x0007e20000100800 */
[----:B------:R-:W-:Y:S01]  /*148b0*/  IADD3 R20, P5, PT, R252, R3, RZ ;  /* 0x00000003fc147210 */ /* 0x000fe20007fbe0ff */
[----:B------:R-:W-:Y:S01]  /*148c0*/  IMAD.MOV.U32 R217, RZ, RZ, R45 ;  /* 0x000000ffffd97224 */ /* 0x000fe200078e002d */
[-C--:B------:R-:W-:Y:S01]  /*148d0*/  LEA.HI.X.SX32 R199, R4, R2.reuse, 0x1, P6 ;  /* 0x0000000204c77211 */ /* 0x080fe200030f0eff */
[----:B------:R1:W-:Y:S01]  /*148e0*/  STL [R1+0xd68], R202 ;  /* 0x000d68ca01007387 */ /* 0x0003e20000100800 */
[----:B------:R-:W-:Y:S01]  /*148f0*/  LEA.HI.X.SX32 R21, R252, R2, 0x1, P5 ;  /* 0x00000002fc157211 */ /* 0x000fe200028f0eff */
[----:B--2---:R-:W-:Y:S01]  /*14900*/  IMAD.MOV.U32 R212, RZ, RZ, R46 ;  /* 0x000000ffffd47224 */ /* 0x004fe200078e002e */
[----:B------:R-:W-:Y:S01]  /*14910*/  ISETP.LT.AND P6, PT, R19, UR19, !P0 ;  /* 0x0000001313007c0c */ /* 0x000fe2000c7c1270 */
[----:B------:R2:W-:Y:S01]  /*14920*/  STL [R1+0xd64], R203 ;  /* 0x000d64cb01007387 */ /* 0x0005e20000100800 */
[----:B------:R-:W-:Y:S01]  /*14930*/  IMAD.MOV.U32 R213, RZ, RZ, R47 ;  /* 0x000000ffffd57224 */ /* 0x000fe200078e002f */
[----:B------:R-:W-:Y:S01]  /*14940*/  ISETP.LT.AND P1, PT, R0, UR13, !P0 ;  /* 0x0000000d00007c0c */ /* 0x000fe2000c721270 */
[----:B------:R-:W-:Y:S01]  /*14950*/  IMAD.MOV.U32 R208, RZ, RZ, R48 ;  /* 0x000000ffffd07224 */ /* 0x000fe200078e0030 */
[----:B------:R4:W-:Y:S01]  /*14960*/  STL [R1+0xd60], R198 ;  /* 0x000d60c601007387 */ /* 0x0009e20000100800 */
[----:B0-----:R-:W-:Y:S01]  /*14970*/  IMAD.MOV.U32 R209, RZ, RZ, R49 ;  /* 0x000000ffffd17224 */ /* 0x001fe200078e0031 */
[----:B------:R-:W0:Y:S01]  /*14980*/  LDCU UR13, c[0x0][0x39c] ;  /* 0x00007380ff0d77ac */ /* 0x000e220008000800 */
[----:B-1----:R-:W-:Y:S01]  /*14990*/  IMAD.MOV.U32 R204, RZ, RZ, R50 ;  /* 0x000000ffffcc7224 */ /* 0x002fe200078e0032 */
[----:B------:R1:W-:Y:S01]  /*149a0*/  STL [R1+0xd5c], R199 ;  /* 0x000d5cc701007387 */ /* 0x0003e20000100800 */
[----:B---3--:R-:W-:Y:S01]  /*149b0*/  IMAD.MOV.U32 R205, RZ, RZ, R51 ;  /* 0x000000ffffcd7224 */ /* 0x008fe200078e0033 */
[----:B------:R-:W3:Y:S01]  /*149c0*/  LDCU UR19, c[0x0][0x39c] ;  /* 0x00007380ff1377ac */ /* 0x000ee20008000800 */
[----:B------:R-:W-:Y:S01]  /*149d0*/  IMAD.MOV.U32 R202, RZ, RZ, R52 ;  /* 0x000000ffffca7224 */ /* 0x000fe200078e0034 */
[----:B------:R5:W-:Y:S01]  /*149e0*/  STL [R1+0xd58], R2 ;  /* 0x000d580201007387 */ /* 0x000be20000100800 */
[----:B--2---:R-:W-:-:S02]  /*149f0*/  IMAD.MOV.U32 R203, RZ, RZ, R53 ;  /* 0x000000ffffcb7224 */ /* 0x004fc400078e0035 */
[----:B----4-:R-:W-:Y:S01]  /*14a00*/  IMAD.MOV.U32 R198, RZ, RZ, R54 ;  /* 0x000000ffffc67224 */ /* 0x010fe200078e0036 */
[----:B------:R-:W-:Y:S01]  /*14a10*/  STL.64 [R1+0x690], R20 ;  /* 0x0006901401007387 */ /* 0x000fe20000100a00 */
[----:B------:R-:W-:Y:S02]  /*14a20*/  VIADD R4, R0, 0x5 ;  /* 0x0000000500047836 */ /* 0x000fe40000000000 */
[----:B-1----:R-:W-:Y:S01]  /*14a30*/  IMAD.MOV.U32 R199, RZ, RZ, R55 ;  /* 0x000000ffffc77224 */ /* 0x002fe200078e0037 */
[----:B------:R-:W-:Y:S01]  /*14a40*/  STL [R1+0x320], R56 ;  /* 0x0003203801007387 */ /* 0x000fe20000100800 */
[----:B-----5:R-:W-:Y:S01]  /*14a50*/  IMAD.MOV.U32 R2, RZ, RZ, R57 ;  /* 0x000000ffff027224 */ /* 0x020fe200078e0039 */
[----:B------:R-:W-:Y:S02]  /*14a60*/  ISETP.LT.AND P5, PT, R4, UR20, !P0 ;  /* 0x0000001404007c0c */ /* 0x000fe4000c7a1270 */
[----:B------:R-:W-:Y:S01]  /*14a70*/  STL.64 [R1+0x328], R58 ;  /* 0x0003283a01007387 */ /* 0x000fe20000100a00 */
[----:B------:R-:W-:Y:S01]  /*14a80*/  PRMT R4, R18, 0x9910, RZ ;  /* 0x0000991012047816 */ /* 0x000fe200000000ff */
[----:B------:R-:W1:Y:S02]  /*14a90*/  LDCU UR20, c[0x0][0x3b8] ;  /* 0x00007700ff1477ac */ /* 0x000e640008000800 */
[----:B------:R-:W-:Y:S02]  /*14aa0*/  STL.64 [R1+0x330], R60 ;  /* 0x0003303c01007387 */ /* 0x000fe40000100a00 */
[----:B------:R-:W-:-:S02]  /*14ab0*/  IMAD.MOV.U32 R251, RZ, RZ, R4 ;  /* 0x000000fffffb7224 */ /* 0x000fc400078e0004 */
[----:B------:R-:W-:Y:S04]  /*14ac0*/  STL.64 [R1+0x338], R62 ;  /* 0x0003383e01007387 */ /* 0x000fe80000100a00 */
        /* <DEDUP_REMOVED lines=17> */
[----:B------:R2:W-:Y:S02]  /*14be0*/  STL.64 [R1+0x3c8], R98 ;  /* 0x0003c86201007387 */ /* 0x0005e40000100a00 */
[----:B--2---:R-:W2:Y:S01]  /*14bf0*/  LDTM.x64 R36, tmem[UR12+0x80] ;  /* 0x0000800c002479ee */ /* 0x004ea20008340000 */
[----:B------:R-:W4:Y:S01]  /*14c00*/  LDTM.x64 R100, tmem[UR12+0xc0] ;  /* 0x0000c00c006479ee */ /* 0x000f220008340000 */
[----:B--2---:R-:W-:Y:S04]  /*14c10*/  STL.64 [R1+0x200], R36 ;  /* 0x0002002401007387 */ /* 0x004fe80000100a00 */
        /* <DEDUP_REMOVED lines=30> */
[----:B------:R2:W-:Y:S04]  /*14e00*/  STL.64 [R1+0x2f8], R98 ;  /* 0x0002f86201007387 */ /* 0x0005e80000100a00 */
[----:B----4-:R-:W-:Y:S04]  /*14e10*/  STL.64 [R1+0x100], R100 ;  /* 0x0001006401007387 */ /* 0x010fe80000100a00 */
        /* <DEDUP_REMOVED lines=29> */
[----:B------:R-:W-:Y:S01]  /*14ff0*/  STL.64 [R1+0x1f0], R160 ;  /* 0x0001f0a001007387 */ /* 0x000fe20000100a00 */
[----:B--2---:R-:W-:Y:S03]  /*15000*/  LDTM.x64 R36, tmem[UR12+0x100] ;  /* 0x0001000c002479ee */ /* 0x004fe60008340000 */
[----:B------:R2:W-:Y:S02]  /*15010*/  STL.64 [R1+0x1f8], R162 ;  /* 0x0001f8a201007387 */ /* 0x0005e40000100a00 */
[----:B--2---:R-:W2:Y:S02]  /*15020*/  LDTM.x64 R132, tmem[UR12+0x140] ;  /* 0x0001400c008479ee */ /* 0x004ea40008340000 */
[----:B--2---:R2:W-:Y:S04]  /*15030*/  STL.64 [R1+0xd28], R132 ;  /* 0x000d288401007387 */ /* 0x0045e80000100a00 */
[----:B------:R-:W-:Y:S04]  /*15040*/  STL.64 [R1], R36 ;  /* 0x0000002401007387 */ /* 0x000fe80000100a00 */
        /* <DEDUP_REMOVED lines=31> */
[----:B--2---:R-:W2:Y:S04]  /*15240*/  LDL.LU.64 R132, [R1+0x678] ;  /* 0x0006780001847983 */ /* 0x004ea80000300a00 */
[----:B------:R5:W-:Y:S04]  /*15250*/  STL.64 [R1+0xd18], R134 ;  /* 0x000d188601007387 */ /* 0x000be80000100a00 */
[----:B------:R0:W-:Y:S01]  /*15260*/  STL.64 [R1+0xd10], R136 ;  /* 0x000d108801007387 */ /* 0x0001e20000100a00 */
[----:B----4-:R-:W4:Y:S01]  /*15270*/  LDTM.x64 R68, tmem[UR12+0x180] ;  /* 0x0001800c004479ee */ /* 0x010f220008340000 */
[----:B-----5:R-:W-:-:S02]  /*15280*/  IMAD.MOV.U32 R135, RZ, RZ, R18 ;  /* 0x000000ffff877224 */ /* 0x020fc400078e0012 */
[----:B0-----:R-:W5:Y:S04]  /*15290*/  LDL.LU.64 R136, [R1+0x670] ;  /* 0x0006700001887983 */ /* 0x001f680000300a00 */
[----:B------:R0:W-:Y:S04]  /*152a0*/  STL.64 [R1+0xd08], R138 ;  /* 0x000d088a01007387 */ /* 0x0001e80000100a00 */
[----:B0-----:R-:W2:Y:S04]  /*152b0*/  LDL.LU.64 R138, [R1+0x680] ;  /* 0x00068000018a7983 */ /* 0x001ea80000300a00 */
[----:B------:R0:W-:Y:S04]  /*152c0*/  STL.64 [R1+0xd00], R140 ;  /* 0x000d008c01007387 */ /* 0x0001e80000100a00 */
[----:B0-----:R-:W2:Y:S04]  /*152d0*/  LDL.LU R140, [R1+0x3d8] ;  /* 0x0003d800018c7983 */ /* 0x001ea80000300800 */
[----:B------:R-:W2:Y:S04]  /*152e0*/  LDL.LU R141, [R1+0x3dc] ;  /* 0x0003dc00018d7983 */ /* 0x000ea80000300800 */
[----:B------:R-:W-:Y:S04]  /*152f0*/  STL.64 [R1+0xcf8], R142 ;  /* 0x000cf88e01007387 */ /* 0x000fe80000100a00 */
[----:B------:R0:W-:Y:S04]  /*15300*/  STL.64 [R1+0xcf0], R144 ;  /* 0x000cf09001007387 */ /* 0x0001e80000100a00 */
[----:B0-----:R-:W2:Y:S04]  /*15310*/  LDL.LU R144, [R1+0x3e0] ;  /* 0x0003e00001907983 */ /* 0x001ea80000300800 */
[----:B------:R-:W2:Y:S01]  /*15320*/  LDL.LU R145, [R1+0x3e4] ;  /* 0x0003e40001917983 */ /* 0x000ea20000300800 */
[----:B------:R-:W-:-:S03]  /*15330*/  VIADD R143, R0, 0x6 ;  /* 0x00000006008f7836 */ /* 0x000fc60000000000 */
[----:B------:R0:W-:Y:S04]  /*15340*/  STL.64 [R1+0xce8], R146 ;  /* 0x000ce89201007387 */ /* 0x0001e80000100a00 */
[----:B------:R-:W-:Y:S04]  /*15350*/  STL.64 [R1+0xce0], R148 ;  /* 0x000ce09401007387 */ /* 0x000fe80000100a00 */
[----:B------:R-:W-:Y:S04]  /*15360*/  STL.64 [R1+0xcd8], R150 ;  /* 0x000cd89601007387 */ /* 0x000fe80000100a00 */
[----:B------:R-:W-:Y:S01]  /*15370*/  STL.64 [R1+0xcd0], R152 ;  /* 0x000cd09801007387 */ /* 0x000fe20000100a00 */
[----:B0-----:R-:W-:-:S02]  /*15380*/  IMAD.MOV.U32 R146, RZ, RZ, R34 ;  /* 0x000000ffff927224 */ /* 0x001fc400078e0022 */
[----:B------:R-:W-:Y:S01]  /*15390*/  IMAD.MOV.U32 R147, RZ, RZ, R35 ;  /* 0x000000ffff937224 */ /* 0x000fe200078e0023 */
        /* <DEDUP_REMOVED lines=30> */
[----:B------:R-:W0:Y:S03]  /*15580*/  LDTM.x64 R4, tmem[UR12+0x1c0] ;  /* 0x0001c00c000479ee */ /* 0x000e260008340000 */
[----:B------:R-:W-:Y:S01]  /*15590*/  STL.64 [R1+0xbd8], R86 ;  /* 0x000bd85601007387 */ /* 0x000fe20000100a00 */
[----:B------:R-:W-:Y:S01]  /*155a0*/  NOP ;  /* 0x0000000000007918 */ /* 0x000fe20000000000 */
[----:B------:R-:W4:Y:S02]  /*155b0*/  LDCU UR12, c[0x0][0x39c] ;  /* 0x00007380ff0c77ac */ /* 0x000f240008000800 */
        /* <DEDUP_REMOVED lines=22> */
[----:B0-----:R0:W-:Y:S04]  /*15720*/  STL.64 [R1+0xb20], R4 ;  /* 0x000b200401007387 */ /* 0x0011e80000100a00 */
[----:B------:R2:W-:Y:S04]  /*15730*/  STL.64 [R1+0xb18], R6 ;  /* 0x000b180601007387 */ /* 0x0005e80000100a00 */
        /* <DEDUP_REMOVED lines=29> */
[----:B0-----:R-:W-:-:S03]  /*15910*/  SHF.R.S32.HI R4, RZ, 0x8, R251 ;  /* 0x00000008ff047819 */ /* 0x001fc600000114fb */
[----:B------:R-:W-:Y:S04]  /*15920*/  STL.64 [R1+0xa28], R66 ;  /* 0x000a284201007387 */ /* 0x000fe80000100a00 */
[----:B------:R0:W-:Y:S01]  /*15930*/  @P1 STG.E.U8 desc[UR24][R146.64], R135 ;  /* 0x0000008792001986 */ /* 0x0001e2000c101118 */
[----:B------:R-:W-:Y:S01]  /*15940*/  ISETP.LT.AND P1, PT, R143, UR4, !P0 ;  /* 0x000000048f007c0c */ /* 0x000fe2000c721270 */
[----:B------:R-:W-:Y:S01]  /*15950*/  VIADD R5, R0, 0x7 ;  /* 0x0000000700057836 */ /* 0x000fe20000000000 */
[----:B--2---:R-:W-:Y:S01]  /*15960*/  F2FP.SATFINITE.E4M3.F32.PACK_AB_MERGE_C R6, R141, R140, RZ ;  /* 0x0000008c8d06723e */ /* 0x004fe200048070ff */
[----:B------:R2:W-:Y:S01]  /*15970*/  @P2 STG.E.U8 desc[UR24][R138.64], R4 ;  /* 0x000000048a002986 */ /* 0x0005e2000c101118 */
[----:B------:R-:W1:Y:S03]  /*15980*/  LDCU UR4, c[0x0][0x39c] ;  /* 0x00007380ff0477ac */ /* 0x000e660008000800 */
[----:B0-----:R-:W3:Y:S04]  /*15990*/  LDL.LU.64 R134, [R1+0x668] ;  /* 0x0006680001867983 */ /* 0x001ee80000300a00 */
[----:B------:R-:W4:Y:S04]  /*159a0*/  LDL.LU R251, [R1+0xdac] ;  /* 0x000dac0001fb7983 */ /* 0x000f280000300800 */
[----:B------:R-:W4:Y:S04]  /*159b0*/  LDL.LU R142, [R1+0x3e8] ;  /* 0x0003e800018e7983 */ /* 0x000f280000300800 */
[----:B------:R-:W4:Y:S04]  /*159c0*/  LDL.LU R143, [R1+0x3ec] ;  /* 0x0003ec00018f7983 */ /* 0x000f280000300800 */
[----:B--2---:R-:W2:Y:S01]  /*159d0*/  LDL.LU.64 R138, [R1+0x660] ;  /* 0x00066000018a7983 */ /* 0x004ea20000300a00 */
[----:B------:R-:W-:-:S02]  /*159e0*/  PRMT R4, R6, 0x9910, RZ ;  /* 0x0000991006047816 */ /* 0x000fc400000000ff */
[----:B------:R-:W-:Y:S01]  /*159f0*/  ISETP.LT.AND P2, PT, R5, UR6, !P0 ;  /* 0x0000000605007c0c */ /* 0x000fe2000c741270 */
[----:B------:R0:W-:Y:S01]  /*15a00*/  @P3 STG.E.U8 desc[UR24][R132.64], R6 ;  /* 0x0000000684003986 */ /* 0x0001e2000c101118 */
[----:B------:R-:W-:Y:S01]  /*15a10*/  SHF.R.S32.HI R4, RZ, 0x8, R4 ;  /* 0x00000008ff047819 */ /* 0x000fe20000011404 */
[----:B------:R-:W1:Y:S01]  /*15a20*/  LDCU UR6, c[0x0][0x39c] ;  /* 0x00007380ff0677ac */ /* 0x000e620008000800 */
[----:B------:R-:W-:Y:S01]  /*15a30*/  VIADD R5, R0, 0x8 ;  /* 0x0000000800057836 */ /* 0x000fe20000000000 */
[----:B0-----:R-:W2:Y:S01]  /*15a40*/  LDL.LU.64 R132, [R1+0x658] ;  /* 0x0006580001847983 */ /* 0x001ea20000300a00 */
[----:B------:R-:W-:-:S03]  /*15a50*/  F2FP.SATFINITE.E4M3.F32.PACK_AB_MERGE_C R6, R145, R144, RZ ;  /* 0x000000909106723e */ /* 0x000fc600048070ff */
[----:B------:R-:W-:Y:S01]  /*15a60*/  ISETP.LT.AND P3, PT, R5, UR8, !P0 ;  /* 0x0000000805007c0c */ /* 0x000fe2000c761270 */
[----:B------:R-:W2:Y:S04]  /*15a70*/  LDL.LU R140, [R1+0x3f0] ;  /* 0x0003f000018c7983 */ /* 0x000ea80000300800 */
[----:B-----5:R0:W-:Y:S01]  /*15a80*/  @P4 STG.E.U8 desc[UR24][R136.64], R4 ;  /* 0x0000000488004986 */ /* 0x0201e2000c101118 */
[----:B------:R-:W-:Y:S01]  /*15a90*/  VIADD R5, R0, 0x9 ;  /* 0x0000000900057836 */ /* 0x000fe20000000000 */
[----:B------:R-:W5:Y:S02]  /*15aa0*/  LDCU UR8, c[0x0][0x39c] ;  /* 0x00007380ff0877ac */ /* 0x000f640008000800 */
[----:B------:R-:W2:Y:S04]  /*15ab0*/  LDL.LU R141, [R1+0x3f4] ;  /* 0x0003f400018d7983 */ /* 0x000ea80000300800 */
[----:B0-----:R-:W2:Y:S01]  /*15ac0*/  LDL.LU.64 R136, [R1+0x650] ;  /* 0x0006500001887983 */ /* 0x001ea20000300a00 */
[----:B------:R-:W-:-:S02]  /*15ad0*/  PRMT R4, R6, 0x9910, RZ ;  /* 0x0000991006047816 */ /* 0x000fc400000000ff */
[----:B-1----:R-:W-:Y:S01]  /*15ae0*/  ISETP.LT.AND P4, PT, R5, UR4, !P0 ;  /* 0x0000000405007c0c */ /* 0x002fe2000c781270 */
[C---:B------:R-:W-:Y:S01]  /*15af0*/  VIADD R5, R0.reuse, 0xa ;  /* 0x0000000a00057836 */ /* 0x040fe20000000000 */
[----:B------:R-:W-:Y:S01]  /*15b00*/  SHF.R.S32.HI R4, RZ, 0x8, R4 ;  /* 0x00000008ff047819 */ /* 0x000fe20000011404 */
[----:B------:R-:W0:Y:S01]  /*15b10*/  LDCU UR4, c[0x0][0x39c] ;  /* 0x00007380ff0477ac */ /* 0x000e220008000800 */
[----:B---3--:R1:W-:Y:S04]  /*15b20*/  @P6 STG.E.U8 desc[UR24][R134.64], R6 ;  /* 0x0000000686006986 */ /* 0x0083e8000c101118 */
[----:B-1----:R-:W3:Y:S01]  /*15b30*/  LDL.LU.64 R134, [R1+0x648] ;  /* 0x0006480001867983 */ /* 0x002ee20000300a00 */
[----:B----4-:R-:W-:Y:S02]  /*15b40*/  F2FP.SATFINITE.E4M3.F32.PACK_AB_MERGE_C R6, R143, R142, RZ ;  /* 0x0000008e8f06723e */ /* 0x010fe400048070ff */
[----:B------:R-:W-:Y:S01]  /*15b50*/  ISETP.LT.AND P6, PT, R5, UR6, !P0 ;  /* 0x0000000605007c0c */ /* 0x000fe2000c7c1270 */
[----:B------:R-:W4:Y:S04]  /*15b60*/  LDL.LU R144, [R1+0x3f8] ;  /* 0x0003f80001907983 */ /* 0x000f280000300800 */
[----:B--2---:R1:W-:Y:S01]  /*15b70*/  @P5 STG.E.U8 desc[UR24][R138.64], R4 ;  /* 0x000000048a005986 */ /* 0x0043e2000c101118 */
[----:B------:R-:W-:Y:S01]  /*15b80*/  VIADD R5, R0, 0xb ;  /* 0x0000000b00057836 */ /* 0x000fe20000000000 */
[----:B------:R-:W2:Y:S02]  /*15b90*/  LDCU UR6, c[0x0][0x39c] ;  /* 0x00007380ff0677ac */ /* 0x000ea40008000800 */
[----:B------:R-:W4:Y:S04]  /*15ba0*/  LDL.LU R145, [R1+0x3fc] ;  /* 0x0003fc0001917983 */ /* 0x000f280000300800 */
[----:B-1----:R-:W4:Y:S01]  /*15bb0*/  LDL.LU.64 R138, [R1+0x640] ;  /* 0x00064000018a7983 */ /* 0x002f220000300a00 */
[----:B------:R-:W-:-:S02]  /*15bc0*/  PRMT R4, R6, 0x9910, RZ ;  /* 0x0000991006047816 */ /* 0x000fc400000000ff */
[----:B-----5:R-:W-:Y:S01]  /*15bd0*/  ISETP.LT.AND P5, PT, R5, UR8, !P0 ;  /* 0x0000000805007c0c */ /* 0x020fe2000c7a1270 */
[----:B------:R1:W-:Y:S01]  /*15be0*/  @P1 STG.E.U8 desc[UR24][R132.64], R6 ;  /* 0x0000000684001986 */ /* 0x0003e2000c101118 */
[----:B------:R-:W-:Y:S01]  /*15bf0*/  SHF.R.S32.HI R4, RZ, 0x8, R4 ;  /* 0x00000008ff047819 */ /* 0x000fe20000011404 */
[----:B------:R-:W5:Y:S01]  /*15c00*/  LDCU UR8, c[0x0][0x39c] ;  /* 0x00007380ff0877ac */ /* 0x000f620008000800 */
[----:B------:R-:W-:Y:S01]  /*15c10*/  VIADD R5, R0, 0xc ;  /* 0x0000000c00057836 */ /* 0x000fe20000000000 */
[----:B-1----:R-:W4:Y:S01]  /*15c20*/  LDL.LU.64 R132, [R1+0x638] ;  /* 0x0006380001847983 */ /* 0x002f220000300a00 */
[----:B------:R-:W-:-:S03]  /*15c30*/  F2FP.SATFINITE.E4M3.F32.PACK_AB_MERGE_C R6, R141, R140, RZ ;  /* 0x0000008c8d06723e */ /* 0x000fc600048070ff */
[----:B0-----:R-:W-:Y:S01]  /*15c40*/  ISETP.LT.AND P1, PT, R5, UR4, !P0 ;  /* 0x0000000405007c0c */ /* 0x001fe2000c721270 */
[----:B------:R-:W4:Y:S04]  /*15c50*/  LDL.LU R142, [R1+0x400] ;  /* 0x00040000018e7983 */ /* 0x000f280000300800 */
[----:B------:R0:W-:Y:S01]  /*15c60*/  @P2 STG.E.U8 desc[UR24][R136.64], R4 ;  /* 0x0000000488002986 */ /* 0x0001e2000c101118 */
[----:B------:R-:W-:Y:S01]  /*15c70*/  VIADD R5, R0, 0xd ;  /* 0x0000000d00057836 */ /* 0x000fe20000000000 */
[----:B------:R-:W1:Y:S02]  /*15c80*/  LDCU UR4, c[0x0][0x39c] ;  /* 0x00007380ff0477ac */ /* 0x000e640008000800 */
[----:B------:R-:W4:Y:S04]  /*15c90*/  LDL.LU R143, [R1+0x404] ;  /* 0x00040400018f7983 */ /* 0x000f280000300800 */
[----:B0-----:R-:W4:Y:S01]  /*15ca0*/  LDL.LU.64 R136, [R1+0x630] ;  /* 0x0006300001887983 */ /* 0x001f220000300a00 */
[----:B------:R-:W-:-:S02]  /*15cb0*/  PRMT R4, R6, 0x9910, RZ ;  /* 0x0000991006047816 */ /* 0x000fc400000000ff */
[----:B--2---:R-:W-:Y:S01]  /*15cc0*/  ISETP.LT.AND P2, PT, R5, UR6, !P0 ;  /* 0x0000000605007c0c */ /* 0x004fe2000c741270 */
[C---:B------:R-:W-:Y:S01]  /*15cd0*/  VIADD R5, R0.reuse, 0xe ;  /* 0x0000000e00057836 */ /* 0x040fe20000000000 */
[----:B------:R-:W-:Y:S01]  /*15ce0*/  SHF.R.S32.HI R4, RZ, 0x8, R4 ;  /* 0x00000008ff047819 */ /* 0x000fe20000011404 */
[----:B------:R-:W0:Y:S01]  /*15cf0*/  LDCU UR6, c[0x0][0x39c] ;  /* 0x00007380ff0677ac */ /* 0x000e220008000800 */
[----:B---3--:R2:W-:Y:S04]  /*15d00*/  @P3 STG.E.U8 desc[UR24][R134.64], R6 ;  /* 0x0000000686003986 */ /* 0x0085e8000c101118 */
[----:B--2---:R-:W2:Y:S01]  /*15d10*/  LDL.LU.64 R134, [R1+0x628] ;  /* 0x0006280001867983 */ /* 0x004ea20000300a00 */
[----:B----4-:R-:W-:Y:S02]  /*15d20*/  F2FP.SATFINITE.E4M3.F32.PACK_AB_MERGE_C R6, R145, R144, RZ ;  /* 0x000000909106723e */ /* 0x010fe400048070ff */
[----:B-----5:R-:W-:Y:S01]  /*15d30*/  ISETP.LT.AND P3, PT, R5, UR8, !P0 ;  /* 0x0000000805007c0c */ /* 0x020fe2000c761270 */
[----:B------:R-:W3:Y:S04]  /*15d40*/  LDL.LU R140, [R1+0x408] ;  /* 0x00040800018c7983 */ /* 0x000ee80000300800 */
[----:B------:R4:W-:Y:S01]  /*15d50*/  @P4 STG.E.U8 desc[UR24][R138.64], R4 ;  /* 0x000000048a004986 */ /* 0x0009e2000c101118 */
[----:B------:R-:W-:Y:S01]  /*15d60*/  VIADD R5, R0, 0xf ;  /* 0x0000000f00057836 */ /* 0x000fe20000000000 */
[----:B------:R-:W5:Y:S02]  /*15d70*/  LDCU UR8, c[0x0][0x39c] ;  /* 0x00007380ff0877ac */ /* 0x000f640008000800 */
[----:B------:R-:W3:Y:S04]  /*15d80*/  LDL.LU R141, [R1+0x40c] ;  /* 0x00040c00018d7983 */ /* 0x000ee80000300800 */
[----:B----4-:R-:W4:Y:S01]  /*15d90*/  LDL.LU.64 R138, [R1+0x620] ;  /* 0x00062000018a7983 */ /* 0x010f220000300a00 */
[----:B------:R-:W-:-:S02]  /*15da0*/  PRMT R4, R6, 0x9910, RZ ;  /* 0x0000991006047816 */ /* 0x000fc400000000ff */
[----:B-1----:R-:W-:Y:S01]  /*15db0*/  ISETP.LT.AND P4, PT, R5, UR4, !P0 ;  /* 0x0000000405007c0c */ /* 0x002fe2000c781270 */
[----:B------:R1:W-:Y:S01]  /*15dc0*/  @P6 STG.E.U8 desc[UR24][R132.64], R6 ;  /* 0x0000000684006986 */ /* 0x0003e2000c101118 */
[----:B------:R-:W-:Y:S01]  /*15dd0*/  SHF.R.S32.HI R4, RZ, 0x8, R4 ;  /* 0x00000008ff047819 */ /* 0x000fe20000011404 */
[----:B------:R-:W2:Y:S01]  /*15de0*/  LDCU UR4, c[0x0][0x39c] ;  /* 0x00007380ff0477ac */ /* 0x000ea20008000800 */
        /* <DEDUP_REMOVED lines=11> */
[----:B-----5:R-:W-:Y:S01]  /*15ea0*/  ISETP.LT.AND P5, PT, R5, UR8, !P0 ;  /* 0x0000000805007c0c */ /* 0x020fe2000c7a1270 */
[C---:B------:R-:W-:Y:S01]  /*15eb0*/  VIADD R5, R0.reuse, 0x12 ;  /* 0x0000001200057836 */ /* 0x040fe20000000000 */
[----:B------:R-:W-:Y:S01]  /*15ec0*/  SHF.R.S32.HI R4, RZ, 0x8, R4 ;  /* 0x00000008ff047819 */ /* 0x000fe20000011404 */
[----:B------:R-:W0:Y:S01]  /*15ed0*/  LDCU UR8, c[0x0][0x39c] ;  /* 0x00007380ff0877ac */ /* 0x000e220008000800 */
[----:B--2---:R2:W-:Y:S04]  /*15ee0*/  @P1 STG.E.U8 desc[UR24][R134.64], R6 ;  /* 0x0000000686001986 */ /* 0x0045e8000c101118 */
[----:B--2---:R-:W2:Y:S01]  /*15ef0*/  LDL.LU.64 R134, [R1+0x608] ;  /* 0x0006080001867983 */ /* 0x004ea20000300a00 */
[----:B---3--:R-:W-:Y:S02]  /*15f00*/  F2FP.SATFINITE.E4M3.F32.PACK_AB_MERGE_C R6, R141, R140, RZ ;  /* 0x0000008c8d06723e */ /* 0x008fe400048070ff */
[----:B------:R-:W-:Y:S01]  /*15f10*/  ISETP.LT.AND P1, PT, R5, UR4, !P0 ;  /* 0x0000000405007c0c */ /* 0x000fe2000c721270 */
[----:B------:R-:W3:Y:S04]  /*15f20*/  LDL.LU R142, [R1+0x418] ;  /* 0x00041800018e7983 */ /* 0x000ee80000300800 */
[----:B----4-:R4:W-:Y:S01]  /*15f30*/  @P2 STG.E.U8 desc[UR24][R138.64], R4 ;  /* 0x000000048a002986 */ /* 0x0109e2000c101118 */
        /* <DEDUP_REMOVED lines=248> */
[C---:B------:R-:W-:Y:S01]  /*16ec0*/  VIADD R5, R0.reuse, 0x34 ;  /* 0x0000003400057836 */ /* 0x040fe20000000000 */
[----:B------:R-:W2:Y:S01]  /*16ed0*/  LDCU UR4, c[0x0][0x39c] ;  /* 0x00007380ff0477ac */ /* 0x000ea20008000800 */
[----:B-1----:R-:W4:Y:S01]  /*16ee0*/  LDL.LU.64 R132, [R1+0x4f8] ;  /* 0x0004f80001847983 */ /* 0x002f220000300a00 */
[----:B------:R-:W-:Y:S02]  /*16ef0*/  F2FP.SATFINITE.E4M3.F32.PACK_AB_MERGE_C R6, R143, R142, RZ ;  /* 0x0000008e8f06723e */ /* 0x000fe400048070ff */
[----:B0-----:R-:W-:Y:S01]  /*16f00*/  ISETP.LT.AND P6, PT, R5, UR6, !P0 ;  /* 0x0000000605007c0c */ /* 0x001fe2000c7c1270 */
[----:B------:R-:W4:Y:S01]  /*16f10*/  LDL.LU R146, [R1+0x4a0] ;  /* 0x0004a00001927983 */ /* 0x000f220000300800 */
[----:B------:R-:W0:Y:S03]  /*16f20*/  LDCU UR6, c[0x0][0x39c] ;  /* 0x00007380ff0677ac */ /* 0x000e260008000800 */
[----:B------:R-:W4:Y:S01]  /*16f30*/  LDL.LU R147, [R1+0x4a4] ;  /* 0x0004a40001937983 */ /* 0x000f220000300800 */
[----:B------:R-:W-:-:S03]  /*16f40*/  VIADD R5, R0, 0x35 ;  /* 0x0000003500057836 */ /* 0x000fc60000000000 */
[----:B------:R1:W-:Y:S04]  /*16f50*/  @P5 STG.E.U8 desc[UR24][R136.64], R4 ;  /* 0x0000000488005986 */ /* 0x0003e8000c101118 */
[----:B------:R-:W4:Y:S01]  /*16f60*/  LDL.LU.64 R144, [R1+0x4f0] ;  /* 0x0004f00001907983 */ /* 0x000f220000300a00 */
[----:B-----5:R-:W-:Y:S01]  /*16f70*/  ISETP.LT.AND P5, PT, R5, UR8, !P0 ;  /* 0x0000000805007c0c */ /* 0x020fe2000c7a1270 */
[----:B------:R-:W-:Y:S01]  /*16f80*/  VIADD R5, R0, 0x36 ;  /* 0x0000003600057836 */ /* 0x000fe20000000000 */
[----:B------:R-:W5:Y:S01]  /*16f90*/  LDCU UR8, c[0x0][0x39c] ;  /* 0x00007380ff0877ac */ /* 0x000f620008000800 */
[----:B-1----:R-:W5:Y:S01]  /*16fa0*/  LDL.LU.64 R136, [R1+0x4e8] ;  /* 0x0004e80001887983 */ /* 0x002f620000300a00 */
[----:B------:R-:W-:-:S03]  /*16fb0*/  PRMT R4, R6, 0x9910, RZ ;  /* 0x0000991006047816 */ /* 0x000fc600000000ff */
[----:B------:R-:W5:Y:S04]  /*16fc0*/  LDL.LU R142, [R1+0x4a8] ;  /* 0x0004a800018e7983 */ /* 0x000f680000300800 */
[----:B------:R-:W5:Y:S01]  /*16fd0*/  LDL.LU R143, [R1+0x4ac] ;  /* 0x0004ac00018f7983 */ /* 0x000f620000300800 */
[----:B------:R-:W-:-:S03]  /*16fe0*/  SHF.R.S32.HI R4, RZ, 0x8, R4 ;  /* 0x00000008ff047819 */ /* 0x000fc60000011404 */
[----:B--2---:R1:W-:Y:S04]  /*16ff0*/  @P1 STG.E.U8 desc[UR24][R134.64], R6 ;  /* 0x0000000686001986 */ /* 0x0043e8000c101118 */
[----:B-1----:R-:W2:Y:S01]  /*17000*/  LDL.LU.64 R134, [R1+0x4e0] ;  /* 0x0004e00001867983 */ /* 0x002ea20000300a00 */
[----:B---3--:R-:W-:-:S03]  /*17010*/  F2FP.SATFINITE.E4M3.F32.PACK_AB_MERGE_C R6, R141, R140, RZ ;  /* 0x0000008c8d06723e */ /* 0x008fc600048070ff */
[----:B------:R-:W3:Y:S04]  /*17020*/  LDL.LU.64 R140, [R1+0x4d8] ;  /* 0x0004d800018c7983 */ /* 0x000ee80000300a00 */
[----:B----4-:R1:W-:Y:S04]  /*17030*/  @P2 STG.E.U8 desc[UR24][R138.64], R4 ;  /* 0x000000048a002986 */ /* 0x0103e8000c101118 */
[----:B-1----:R-:W4:Y:S04]  /*17040*/  LDL.LU R138, [R1+0x4b0] ;  /* 0x0004b000018a7983 */ /* 0x002f280000300800 */
[----:B------:R1:W-:Y:S04]  /*17050*/  @P3 STG.E.U8 desc[UR24][R132.64], R6 ;  /* 0x0000000684003986 */ /* 0x0003e8000c101118 */
[----:B------:R-:W4:Y:S04]  /*17060*/  LDL.LU R139, [R1+0x4b4] ;  /* 0x0004b400018b7983 */ /* 0x000f280000300800 */
[----:B-1----:R-:W4:Y:S01]  /*17070*/  LDL.LU.64 R132, [R1+0x4d0] ;  /* 0x0004d00001847983 */ /* 0x002f220000300a00 */
[----:B------:R-:W-:-:S02]  /*17080*/  PRMT R4, R6, 0x9910, RZ ;  /* 0x0000991006047816 */ /* 0x000fc400000000ff */
[----:B------:R-:W-:Y:S02]  /*17090*/  F2FP.SATFINITE.E4M3.F32.PACK_AB_MERGE_C R6, R147, R146, RZ ;  /* 0x000000929306723e */ /* 0x000fe400048070ff */
[----:B------:R-:W-:-:S05]  /*170a0*/  SHF.R.S32.HI R4, RZ, 0x8, R4 ;  /* 0x00000008ff047819 */ /* 0x000fca0000011404 */
[----:B------:R1:W-:Y:S04]  /*170b0*/  @P4 STG.E.U8 desc[UR24][R144.64], R4 ;  /* 0x0000000490004986 */ /* 0x0003e8000c101118 */
[----:B-----5:R5:W-:Y:S01]  /*170c0*/  @P6 STG.E.U8 desc[UR24][R136.64], R6 ;  /* 0x0000000688006986 */ /* 0x020be2000c101118 */
[----:B------:R-:W-:Y:S01]  /*170d0*/  ISETP.LT.AND P1, PT, R5, UR4, !P0 ;  /* 0x0000000405007c0c */ /* 0x000fe2000c721270 */
[----:B------:R-:W-:Y:S01]  /*170e0*/  VIADD R5, R0, 0x37 ;  /* 0x0000003700057836 */ /* 0x000fe20000000000 */
[----:B------:R-:W2:Y:S01]  /*170f0*/  LDCU UR4, c[0x0][0x39c] ;  /* 0x00007380ff0477ac */ /* 0x000ea20008000800 */
[----:B-1----:R-:W-:Y:S01]  /*17100*/  PRMT R4, R6, 0x9910, RZ ;  /* 0x0000991006047816 */ /* 0x002fe200000000ff */
[----:B-----5:R-:W5:Y:S04]  /*17110*/  LDL.LU R136, [R1+0x4b8] ;  /* 0x0004b80001887983 */ /* 0x020f680000300800 */
[----:B------:R-:W5:Y:S01]  /*17120*/  LDL.LU R137, [R1+0x4bc] ;  /* 0x0004bc0001897983 */ /* 0x000f620000300800 */
[----:B------:R-:W-:-:S02]  /*17130*/  SHF.R.S32.HI R4, RZ, 0x8, R4 ;  /* 0x00000008ff047819 */ /* 0x000fc40000011404 */
[----:B0-----:R-:W-:Y:S01]  /*17140*/  ISETP.LT.AND P2, PT, R5, UR6, !P0 ;  /* 0x0000000605007c0c */ /* 0x001fe2000c741270 */
[----:B------:R-:W0:Y:S01]  /*17150*/  LDCU UR6, c[0x0][0x39c] ;  /* 0x00007380ff0677ac */ /* 0x000e220008000800 */
[----:B------:R-:W-:Y:S01]  /*17160*/  F2FP.SATFINITE.E4M3.F32.PACK_AB_MERGE_C R6, R143, R142, RZ ;  /* 0x0000008e8f06723e */ /* 0x000fe200048070ff */
[----:B--2---:R1:W-:Y:S04]  /*17170*/  @P5 STG.E.U8 desc[UR24][R134.64], R4 ;  /* 0x0000000486005986 */ /* 0x0043e8000c101118 */
[----:B---3--:R-:W-:Y:S01]  /*17180*/  @P1 STG.E.U8 desc[UR24][R140.64], R6 ;  /* 0x000000068c001986 */ /* 0x008fe2000c101118 */
[----:B-1----:R-:W-:-:S03]  /*17190*/  PRMT R4, R6, 0x9910, RZ ;  /* 0x0000991006047816 */ /* 0x002fc600000000ff */
[----:B------:R-:W2:Y:S04]  /*171a0*/  LDL.LU R134, [R1+0x4c0] ;  /* 0x0004c00001867983 */ /* 0x000ea80000300800 */
[----:B------:R-:W2:Y:S01]  /*171b0*/  LDL.LU R135, [R1+0x4c4] ;  /* 0x0004c40001877983 */ /* 0x000ea20000300800 */
[----:B------:R-:W-:-:S05]  /*171c0*/  SHF.R.S32.HI R4, RZ, 0x8, R4 ;  /* 0x00000008ff047819 */ /* 0x000fca0000011404 */
[----:B----4-:R1:W-:Y:S04]  /*171d0*/  @P2 STG.E.U8 desc[UR24][R132.64], R4 ;  /* 0x0000000484002986 */ /* 0x0103e8000c101118 */
[----:B-1----:R-:W3:Y:S04]  /*171e0*/  LDL.LU R132, [R1+0x4c8] ;  /* 0x0004c80001847983 */ /* 0x002ee80000300800 */
[----:B------:R-:W3:Y:S01]  /*171f0*/  LDL.LU R133, [R1+0x4cc] ;  /* 0x0004cc0001857983 */ /* 0x000ee20000300800 */
[----:B------:R-:W-:-:S05]  /*17200*/  VIADD R5, R0, 0x38 ;  /* 0x0000003800057836 */ /* 0x000fca0000000000 */
[----:B------:R-:W-:Y:S01]  /*17210*/  ISETP.LT.AND P3, PT, R5, UR8, !P0 ;  /* 0x0000000805007c0c */ /* 0x000fe2000c761270 */
[----:B------:R-:W1:Y:S01]  /*17220*/  LDCU UR8, c[0x0][0x39c] ;  /* 0x00007380ff0877ac */ /* 0x000e620008000800 */
[----:B------:R-:W-:-:S05]  /*17230*/  VIADD R5, R0, 0x39 ;  /* 0x0000003900057836 */ /* 0x000fca0000000000 */
[----:B------:R-:W-:Y:S01]  /*17240*/  ISETP.LT.AND P4, PT, R5, UR4, !P0 ;  /* 0x0000000405007c0c */ /* 0x000fe2000c781270 */
[----:B------:R-:W4:Y:S01]  /*17250*/  LDCU UR4, c[0x0][0x39c] ;  /* 0x00007380ff0477ac */ /* 0x000f220008000800 */
[----:B------:R-:W-:-:S05]  /*17260*/  VIADD R5, R0, 0x3a ;  /* 0x0000003a00057836 */ /* 0x000fca0000000000 */
[----:B0-----:R-:W-:Y:S01]  /*17270*/  ISETP.LT.AND P6, PT, R5, UR6, !P0 ;  /* 0x0000000605007c0c */ /* 0x001fe2000c7c1270 */
[----:B------:R-:W0:Y:S01]  /*17280*/  LDCU UR6, c[0x0][0x39c] ;  /* 0x00007380ff0677ac */ /* 0x000e220008000800 */
[----:B------:R-:W-:-:S05]  /*17290*/  VIADD R5, R0, 0x3b ;  /* 0x0000003b00057836 */ /* 0x000fca0000000000 */
[----:B-1----:R-:W-:Y:S01]  /*172a0*/  ISETP.LT.AND P5, PT, R5, UR8, !P0 ;  /* 0x0000000805007c0c */ /* 0x002fe2000c7a1270 */
[----:B------:R-:W1:Y:S01]  /*172b0*/  LDCU UR8, c[0x0][0x39c] ;  /* 0x00007380ff0877ac */ /* 0x000e620008000800 */
[----:B------:R-:W-:-:S05]  /*172c0*/  VIADD R5, R0, 0x3c ;  /* 0x0000003c00057836 */ /* 0x000fca0000000000 */
[----:B----4-:R-:W-:Y:S01]  /*172d0*/  ISETP.LT.AND P1, PT, R5, UR4, !P0 ;  /* 0x0000000405007c0c */ /* 0x010fe2000c721270 */
[----:B------:R-:W-:Y:S01]  /*172e0*/  VIADD R5, R0, 0x3d ;  /* 0x0000003d00057836 */ /* 0x000fe20000000000 */
[----:B------:R-:W4:Y:S01]  /*172f0*/  LDCU UR4, c[0x0][0x39c] ;  /* 0x00007380ff0477ac */ /* 0x000f220008000800 */
[----:B------:R-:W-:-:S03]  /*17300*/  F2FP.SATFINITE.E4M3.F32.PACK_AB_MERGE_C R6, R139, R138, RZ ;  /* 0x0000008a8b06723e */ /* 0x000fc600048070ff */
[----:B0-----:R-:W-:Y:S01]  /*17310*/  ISETP.LT.AND P2, PT, R5, UR6, !P0 ;  /* 0x0000000605007c0c */ /* 0x001fe2000c741270 */
[----:B------:R-:W0:Y:S01]  /*17320*/  LDCU UR6, c[0x0][0x39c] ;  /* 0x00007380ff0677ac */ /* 0x000e220008000800 */
[----:B------:R-:W-:Y:S01]  /*17330*/  VIADD R5, R0, 0x3e ;  /* 0x0000003e00057836 */ /* 0x000fe20000000000 */
[----:B------:R-:W-:Y:S01]  /*17340*/  PRMT R4, R6, 0x9910, RZ ;  /* 0x0000991006047816 */ /* 0x000fe200000000ff */
[----:B------:R4:W-:Y:S03]  /*17350*/  @P3 STG.E.U8 desc[UR24][R250.64], R6 ;  /* 0x00000006fa003986 */ /* 0x0009e6000c101118 */
[----:B-1----:R-:W-:Y:S01]  /*17360*/  ISETP.LT.AND P3, PT, R5, UR8, !P0 ;  /* 0x0000000805007c0c */ /* 0x002fe2000c761270 */
[----:B------:R-:W1:Y:S01]  /*17370*/  LDCU UR8, c[0x0][0x39c] ;  /* 0x00007380ff0877ac */ /* 0x000e620008000800 */
[----:B------:R-:W-:Y:S01]  /*17380*/  SHF.R.S32.HI R4, RZ, 0x8, R4 ;  /* 0x00000008ff047819 */ /* 0x000fe20000011404 */
[----:B----4-:R-:W-:Y:S01]  /*17390*/  VIADD R250, R0, 0x3f ;  /* 0x0000003f00fa7836 */ /* 0x010fe20000000000 */
[----:B-----5:R-:W-:-:S03]  /*173a0*/  F2FP.SATFINITE.E4M3.F32.PACK_AB_MERGE_C R251, R137, R136, RZ ;  /* 0x0000008889fb723e */ /* 0x020fc600048070ff */
[----:B------:R4:W-:Y:S01]  /*173b0*/  @P4 STG.E.U8 desc[UR24][R248.64], R4 ;  /* 0x00000004f8004986 */ /* 0x0009e2000c101118 */
[----:B------:R-:W-:Y:S01]  /*173c0*/  ISETP.LT.AND P4, PT, R250, UR4, !P0 ;  /* 0x00000004fa007c0c */ /* 0x000fe2000c781270 */
[----:B------:R-:W5:Y:S02]  /*173d0*/  LDCU UR4, c[0x0][0x39c] ;  /* 0x00007380ff0477ac */ /* 0x000f640008000800 */
[----:B------:R1:W-:Y:S01]  /*173e0*/  @P6 STG.E.U8 desc[UR24][R246.64], R251 ;  /* 0x000000fbf6006986 */ /* 0x0003e2000c101118 */
[----:B----4-:R-:W-:Y:S01]  /*173f0*/  VIADD R248, R0, 0x40 ;  /* 0x0000004000f87836 */ /* 0x010fe20000000000 */
[----:B------:R-:W-:-:S04]  /*17400*/  PRMT R249, R251, 0x9910, RZ ;  /* 0x00009910fbf97816 */ /* 0x000fc800000000ff */
[----:B0-----:R-:W-:Y:S01]  /*17410*/  ISETP.LT.AND P6, PT, R248, UR6, !P0 ;  /* 0x00000006f8007c0c */ /* 0x001fe2000c7c1270 */
[----:B-1----:R-:W-:Y:S01]  /*17420*/  VIADD R246, R0, 0x41 ;  /* 0x0000004100f67836 */ /* 0x002fe20000000000 */
[----:B------:R-:W-:Y:S01]  /*17430*/  SHF.R.S32.HI R248, RZ, 0x8, R249 ;  /* 0x00000008fff87819 */ /* 0x000fe200000114f9 */
[----:B------:R-:W0:Y:S04]  /*17440*/  LDCU UR6, c[0x0][0x39c] ;  /* 0x00007380ff0677ac */ /* 0x000e280008000800 */
[----:B------:R1:W-:Y:S01]  /*17450*/  @P5 STG.E.U8 desc[UR24][R244.64], R248 ;  /* 0x000000f8f4005986 */ /* 0x0003e2000c101118 */
[----:B------:R-:W-:Y:S01]  /*17460*/  ISETP.LT.AND P5, PT, R246, UR8, !P0 ;  /* 0x00000008f6007c0c */ /* 0x000fe2000c7a1270 */
[----:B------:R-:W4:Y:S01]  /*17470*/  LDCU UR8, c[0x0][0x39c] ;  /* 0x00007380ff0877ac */ /* 0x000f220008000800 */
[----:B-1----:R-:W-:Y:S01]  /*17480*/  VIADD R244, R0, 0x42 ;  /* 0x0000004200f47836 */ /* 0x002fe20000000000 */
[----:B--2---:R-:W-:-:S02]  /*17490*/  F2FP.SATFINITE.E4M3.F32.PACK_AB_MERGE_C R247, R135, R134, RZ ;  /* 0x0000008687f7723e */ /* 0x004fc400048070ff */
[----:B------:R-:W2:Y:S02]  /*174a0*/  LDL.LU R135, [R1+0x320] ;  /* 0x0003200001877983 */ /* 0x000ea40000300800 */
[----:B------:R-:W-:Y:S02]  /*174b0*/  PRMT R245, R247, 0x9910, RZ ;  /* 0x00009910f7f57816 */ /* 0x000fe400000000ff */
[----:B------:R-:W-:Y:S01]  /*174c0*/  @P1 STG.E.U8 desc[UR24][R242.64], R247 ;  /* 0x000000f7f2001986 */ /* 0x000fe2000c101118 */
[----:B-----5:R-:W-:Y:S01]  /*174d0*/  ISETP.LT.AND P1, PT, R244, UR4, !P0 ;  /* 0x00000004f4007c0c */ /* 0x020fe2000c721270 */
[----:B------:R-:W1:Y:S01]  /*174e0*/  LDCU UR4, c[0x0][0x39c] ;  /* 0x00007380ff0477ac */ /* 0x000e620008000800 */
[----:B------:R-:W-:-:S05]  /*174f0*/  SHF.R.S32.HI R244, RZ, 0x8, R245 ;  /* 0x00000008fff47819 */ /* 0x000fca00000114f5 */
[----:B------:R5:W-:Y:S02]  /*17500*/  @P2 STG.E.U8 desc[UR24][R240.64], R244 ;  /* 0x000000f4f0002986 */ /* 0x000be4000c101118 */
[----:B-----5:R-:W-:Y:S01]  /*17510*/  VIADD R240, R0, 0x44 ;  /* 0x0000004400f07836 */ /* 0x020fe20000000000 */
[----:B---3--:R-:W-:Y:S02]  /*17520*/  F2FP.SATFINITE.E4M3.F32.PACK_AB_MERGE_C R243, R133, R132, RZ ;  /* 0x0000008485f3723e */ /* 0x008fe400048070ff */
[----:B------:R-:W3:Y:S02]  /*17530*/  LDL.LU.64 R132, [R1+0x690] ;  /* 0x0006900001847983 */ /* 0x000ee40000300a00 */
[----:B------:R-:W-:Y:S02]  /*17540*/  PRMT R241, R243, 0x9910, RZ ;  /* 0x00009910f3f17816 */ /* 0x000fe400000000ff */
[----:B------:R5:W-:Y:S01]  /*17550*/  @P3 STG.E.U8 desc[UR24][R238.64], R243 ;  /* 0x000000f3ee003986 */ /* 0x000be2000c101118 */
[----:B----4-:R-:W-:Y:S01]  /*17560*/  ISETP.LT.AND P3, PT, R240, UR8, !P0 ;  /* 0x00000008f0007c0c */ /* 0x010fe2000c761270 */
[----:B------:R-:W-:Y:S01]  /*17570*/  VIADD R242, R0, 0x43 ;  /* 0x0000004300f27836 */ /* 0x000fe20000000000 */
[----:B------:R-:W-:Y:S01]  /*17580*/  SHF.R.S32.HI R240, RZ, 0x8, R241 ;  /* 0x00000008fff07819 */ /* 0x000fe200000114f1 */
[----:B------:R-:W4:Y:S01]  /*17590*/  LDCU UR8, c[0x0][0x39c] ;  /* 0x00007380ff0877ac */ /* 0x000f220008000800 */
[----:B-----5:R-:W-:-:S02]  /*175a0*/  F2FP.SATFINITE.E4M3.F32.PACK_AB_MERGE_C R239, R233, R232, RZ ;  /* 0x000000e8e9ef723e */ /* 0x020fc400048070ff */
[----:B------:R-:W5:Y:S04]  /*175b0*/  LDL.LU R232, [R1+0xda8] ;  /* 0x000da80001e87983 */ /* 0x000f680000300800 */
[----:B------:R-:W5:Y:S04]  /*175c0*/  LDL.LU R233, [R1+0xda4] ;  /* 0x000da40001e97983 */ /* 0x000f680000300800 */
[----:B------:R-:W-:Y:S04]  /*175d0*/  @P4 STG.E.U8 desc[UR24][R236.64], R240 ;  /* 0x000000f0ec004986 */ /* 0x000fe8000c101118 */
[----:B------:R0:W-:Y:S02]  /*175e0*/  @P6 STG.E.U8 desc[UR24][R234.64], R239 ;  /* 0x000000efea006986 */ /* 0x0001e4000c101118 */
[----:B0-----:R-:W-:-:S02]  /*175f0*/  F2FP.SATFINITE.E4M3.F32.PACK_AB_MERGE_C R235, R229, R228, RZ ;  /* 0x000000e4e5eb723e */ /* 0x001fc400048070ff */
[----:B------:R-:W2:Y:S04]  /*17600*/  LDL.LU R228, [R1+0xda0] ;  /* 0x000da00001e47983 */ /* 0x000ea80000300800 */
[----:B------:R-:W2:Y:S01]  /*17610*/  LDL.LU R229, [R1+0xd9c] ;  /* 0x000d9c0001e57983 */ /* 0x000ea20000300800 */
[----:B------:R-:W-:Y:S01]  /*17620*/  ISETP.LT.AND P2, PT, R242, UR6, !P0 ;  /* 0x00000006f2007c0c */ /* 0x000fe2000c741270 */
[----:B------:R-:W0:Y:S01]  /*17630*/  LDCU UR6, c[0x0][0x39c] ;  /* 0x00007380ff0677ac */ /* 0x000e220008000800 */
[C---:B------:R-:W-:Y:S02]  /*17640*/  VIADD R238, R0.reuse, 0x45 ;  /* 0x0000004500ee7836 */ /* 0x040fe40000000000 */
[----:B------:R-:W-:-:S03]  /*17650*/  VIADD R236, R0, 0x46 ;  /* 0x0000004600ec7836 */ /* 0x000fc60000000000 */
[----:B-1----:R-:W-:Y:S01]  /*17660*/  ISETP.LT.AND P4, PT, R238, UR4, !P0 ;  /* 0x00000004ee007c0c */ /* 0x002fe2000c781270 */
[----:B------:R-:W1:Y:S01]  /*17670*/  LDCU UR4, c[0x0][0x39c] ;  /* 0x00007380ff0477ac */ /* 0x000e620008000800 */
[----:B------:R-:W-:Y:S02]  /*17680*/  PRMT R237, R239, 0x9910, RZ ;  /* 0x00009910efed7816 */ /* 0x000fe400000000ff */
[----:B0-----:R-:W-:Y:S01]  /*17690*/  ISETP.LT.AND P6, PT, R236, UR6, !P0 ;  /* 0x00000006ec007c0c */ /* 0x001fe2000c7c1270 */
[----:B------:R-:W0:Y:S01]  /*176a0*/  LDCU UR6, c[0x0][0x39c] ;  /* 0x00007380ff0677ac */ /* 0x000e220008000800 */
[----:B------:R-:W-:-:S05]  /*176b0*/  SHF.R.S32.HI R236, RZ, 0x8, R237 ;  /* 0x00000008ffec7819 */ /* 0x000fca00000114ed */
[----:B-----5:R5:W-:Y:S04]  /*176c0*/  @P5 STG.E.U8 desc[UR24][R232.64], R236 ;  /* 0x000000ece8005986 */ /* 0x020be8000c101118 */
[----:B------:R0:W-:Y:S01]  /*176d0*/  @P1 STG.E.U8 desc[UR24][R230.64], R235 ;  /* 0x000000ebe6001986 */ /* 0x0001e2000c101118 */
[----:B-----5:R-:W-:Y:S01]  /*176e0*/  VIADD R232, R0, 0x48 ;  /* 0x0000004800e87836 */ /* 0x020fe20000000000 */
[----:B------:R-:W-:Y:S02]  /*176f0*/  PRMT R233, R235, 0x9910, RZ ;  /* 0x00009910ebe97816 */ /* 0x000fe400000000ff */
[----:B0-----:R-:W-:Y:S02]  /*17700*/  F2FP.SATFINITE.E4M3.F32.PACK_AB_MERGE_C R231, R225, R224, RZ ;  /* 0x000000e0e1e7723e */ /* 0x001fe400048070ff */
[----:B------:R-:W5:Y:S01]  /*17710*/  LDL.LU R224, [R1+0xd98] ;  /* 0x000d980001e07983 */ /* 0x000f620000300800 */
[----:B-1----:R-:W-:Y:S01]  /*17720*/  ISETP.LT.AND P1, PT, R232, UR4, !P0 ;  /* 0x00000004e8007c0c */ /* 0x002fe2000c721270 */
[----:B------:R-:W-:-:S02]  /*17730*/  VIADD R234, R0, 0x47 ;  /* 0x0000004700ea7836 */ /* 0x000fc40000000000 */
[----:B------:R-:W5:Y:S01]  /*17740*/  LDL.LU R225, [R1+0xd94] ;  /* 0x000d940001e17983 */ /* 0x000f620000300800 */
[----:B------:R-:W-:Y:S01]  /*17750*/  SHF.R.S32.HI R232, RZ, 0x8, R233 ;  /* 0x00000008ffe87819 */ /* 0x000fe200000114e9 */
[----:B------:R-:W-:Y:S01]  /*17760*/  VIADD R230, R0, 0x49 ;  /* 0x0000004900e67836 */ /* 0x000fe20000000000 */
[----:B------:R-:W0:Y:S03]  /*17770*/  LDCU UR4, c[0x0][0x39c] ;  /* 0x00007380ff0477ac */ /* 0x000e260008000800 */
[----:B--2---:R-:W-:Y:S04]  /*17780*/  @P2 STG.E.U8 desc[UR24][R228.64], R232 ;  /* 0x000000e8e4002986 */ /* 0x004fe8000c101118 */
[----:B------:R1:W-:Y:S02]  /*17790*/  @P3 STG.E.U8 desc[UR24][R226.64], R231 ;  /* 0x000000e7e2003986 */ /* 0x0003e4000c101118 */
[----:B-1----:R-:W-:-:S02]  /*177a0*/  F2FP.SATFINITE.E4M3.F32.PACK_AB_MERGE_C R227, R221, R220, RZ ;  /* 0x000000dcdde3723e */ /* 0x002fc400048070ff */
[----:B------:R-:W2:Y:S04]  /*177b0*/  LDL.LU R220, [R1+0xd90] ;  /* 0x000d900001dc7983 */ /* 0x000ea80000300800 */
[----:B------:R-:W2:Y:S01]  /*177c0*/  LDL.LU R221, [R1+0xd8c] ;  /* 0x000d8c0001dd7983 */ /* 0x000ea20000300800 */
[----:B----4-:R-:W-:Y:S01]  /*177d0*/  ISETP.LT.AND P5, PT, R234, UR8, !P0 ;  /* 0x00000008ea007c0c */ /* 0x010fe2000c7a1270 */
[----:B------:R-:W1:Y:S01]  /*177e0*/  LDCU UR8, c[0x0][0x39c] ;  /* 0x00007380ff0877ac */ /* 0x000e620008000800 */
[----:B------:R-:W-:Y:S01]  /*177f0*/  ISETP.LT.AND P2, PT, R230, UR6, !P0 ;  /* 0x00000006e6007c0c */ /* 0x000fe2000c741270 */
[----:B------:R-:W-:Y:S01]  /*17800*/  VIADD R228, R0, 0x4a ;  /* 0x0000004a00e47836 */ /* 0x000fe20000000000 */
[----:B------:R-:W4:Y:S01]  /*17810*/  LDCU UR6, c[0x0][0x39c] ;  /* 0x00007380ff0677ac */ /* 0x000f220008000800 */
[----:B------:R-:W-:-:S03]  /*17820*/  PRMT R229, R231, 0x9910, RZ ;  /* 0x00009910e7e57816 */ /* 0x000fc600000000ff */
[----:B-1----:R-:W-:Y:S01]  /*17830*/  ISETP.LT.AND P3, PT, R228, UR8, !P0 ;  /* 0x00000008e4007c0c */ /* 0x002fe2000c761270 */
[----:B------:R-:W1:Y:S01]  /*17840*/  LDCU UR8, c[0x0][0x39c] ;  /* 0x00007380ff0877ac */ /* 0x000e620008000800 */
[----:B------:R-:W-:-:S05]  /*17850*/  SHF.R.S32.HI R228, RZ, 0x8, R229 ;  /* 0x00000008ffe47819 */ /* 0x000fca00000114e5 */
[----:B-----5:R5:W-:Y:S04]  /*17860*/  @P4 STG.E.U8 desc[UR24][R224.64], R228 ;  /* 0x000000e4e0004986 */ /* 0x020be8000c101118 */
[----:B------:R0:W-:Y:S01]  /*17870*/  @P6 STG.E.U8 desc[UR24][R222.64], R227 ;  /* 0x000000e3de006986 */ /* 0x0001e2000c101118 */
[----:B-----5:R-:W-:Y:S01]  /*17880*/  VIADD R224, R0, 0x4c ;  /* 0x0000004c00e07836 */ /* 0x020fe20000000000 */
[----:B------:R-:W-:Y:S02]  /*17890*/  PRMT R225, R227, 0x9910, RZ ;  /* 0x00009910e3e17816 */ /* 0x000fe400000000ff */
[----:B0-----:R-:W-:Y:S02]  /*178a0*/  F2FP.SATFINITE.E4M3.F32.PACK_AB_MERGE_C R223, R217, R216, RZ ;  /* 0x000000d8d9df723e */ /* 0x001fe400048070ff */
[----:B------:R-:W5:Y:S01]  /*178b0*/  LDL.LU R216, [R1+0xd88] ;  /* 0x000d880001d87983 */ /* 0x000f620000300800 */
[----:B----4-:R-:W-:Y:S01]  /*178c0*/  ISETP.LT.AND P6, PT, R224, UR6, !P0 ;  /* 0x00000006e0007c0c */ /* 0x010fe2000c7c1270 */
[----:B------:R-:W-:-:S02]  /*178d0*/  VIADD R226, R0, 0x4b ;  /* 0x0000004b00e27836 */ /* 0x000fc40000000000 */
[----:B------:R-:W5:Y:S01]  /*178e0*/  LDL.LU R217, [R1+0xd84] ;  /* 0x000d840001d97983 */ /* 0x000f620000300800 */
[----:B------:R-:W-:Y:S01]  /*178f0*/  SHF.R.S32.HI R224, RZ, 0x8, R225 ;  /* 0x00000008ffe07819 */ /* 0x000fe200000114e1 */
[----:B------:R-:W-:Y:S01]  /*17900*/  VIADD R222, R0, 0x4d ;  /* 0x0000004d00de7836 */ /* 0x000fe20000000000 */
[----:B------:R-:W0:Y:S03]  /*17910*/  LDCU UR6, c[0x0][0x39c] ;  /* 0x00007380ff0677ac */ /* 0x000e260008000800 */
[----:B--2---:R-:W-:Y:S04]  /*17920*/  @P5 STG.E.U8 desc[UR24][R220.64], R224 ;  /* 0x000000e0dc005986 */ /* 0x004fe8000c101118 */
[----:B------:R2:W-:Y:S02]  /*17930*/  @P1 STG.E.U8 desc[UR24][R218.64], R223 ;  /* 0x000000dfda001986 */ /* 0x0005e4000c101118 */
[----:B--2---:R-:W-:-:S02]  /*17940*/  F2FP.SATFINITE.E4M3.F32.PACK_AB_MERGE_C R219, R213, R212, RZ ;  /* 0x000000d4d5db723e */ /* 0x004fc400048070ff */
[----:B------:R-:W2:Y:S04]  /*17950*/  LDL.LU R212, [R1+0xd80] ;  /* 0x000d800001d47983 */ /* 0x000ea80000300800 */
[----:B------:R-:W2:Y:S01]  /*17960*/  LDL.LU R213, [R1+0xd7c] ;  /* 0x000d7c0001d57983 */ /* 0x000ea20000300800 */
[----:B------:R-:W-:Y:S01]  /*17970*/  ISETP.LT.AND P4, PT, R226, UR4, !P0 ;  /* 0x00000004e2007c0c */ /* 0x000fe2000c781270 */
[----:B------:R-:W4:Y:S01]  /*17980*/  LDCU UR4, c[0x0][0x39c] ;  /* 0x00007380ff0477ac */ /* 0x000f220008000800 */
[----:B-1----:R-:W-:Y:S01]  /*17990*/  ISETP.LT.AND P5, PT, R222, UR8, !P0 ;  /* 0x00000008de007c0c */ /* 0x002fe2000c7a1270 */
[----:B------:R-:W-:Y:S01]  /*179a0*/  VIADD R220, R0, 0x4e ;  /* 0x0000004e00dc7836 */ /* 0x000fe20000000000 */
[----:B------:R-:W1:Y:S01]  /*179b0*/  LDCU UR8, c[0x0][0x39c] ;  /* 0x00007380ff0877ac */ /* 0x000e620008000800 */
[----:B------:R-:W-:-:S03]  /*179c0*/  PRMT R221, R223, 0x9910, RZ ;  /* 0x00009910dfdd7816 */ /* 0x000fc600000000ff */
[----:B----4-:R-:W-:Y:S01]  /*179d0*/  ISETP.LT.AND P1, PT, R220, UR4, !P0 ;  /* 0x00000004dc007c0c */ /* 0x010fe2000c721270 */
[----:B------:R-:W4:Y:S01]  /*179e0*/  LDCU UR4, c[0x0][0x39c] ;  /* 0x00007380ff0477ac */ /* 0x000f220008000800 */
        /* <DEDUP_REMOVED lines=18> */
[----:B------:R-:W-:Y:S01]  /*17b10*/  ISETP.LT.AND P2, PT, R218, UR6, !P0 ;  /* 0x00000006da007c0c */ /* 0x000fe2000c741270 */
[----:B------:R-:W1:Y:S01]  /*17b20*/  LDCU UR6, c[0x0][0x39c] ;  /* 0x00007380ff0677ac */ /* 0x000e620008000800 */
[----:B----4-:R-:W-:Y:S01]  /*17b30*/  ISETP.LT.AND P4, PT, R214, UR4, !P0 ;  /* 0x00000004d6007c0c */ /* 0x010fe2000c781270 */
        /* <DEDUP_REMOVED lines=16> */
[----:B------:R-:W0:Y:S04]  /*17c40*/  LDCU UR4, c[0x0][0x39c] ;  /* 0x00007380ff0477ac */ /* 0x000e280008000800 */
[----:B--2---:R2:W-:Y:S02]  /*17c50*/  @P2 STG.E.U8 desc[UR24][R204.64], R208 ;  /* 0x000000d0cc002986 */ /* 0x0045e4000c101118 */
[----:B--2---:R-:W-:Y:S02]  /*17c60*/  F2FP.SATFINITE.E4M3.F32.PACK_AB_MERGE_C R205, R199, R198, RZ ;  /* 0x000000c6c7cd723e */ /* 0x004fe400048070ff */
[----:B------:R-:W2:Y:S04]  /*17c70*/  LDL.LU R198, [R1+0xd60] ;  /* 0x000d600001c67983 */ /* 0x000ea80000300800 */
[----:B------:R-:W2:Y:S01]  /*17c80*/  LDL.LU R199, [R1+0xd5c] ;  /* 0x000d5c0001c77983 */ /* 0x000ea20000300800 */
[----:B------:R-:W-:-:S02]  /*17c90*/  PRMT R204, R207, 0x9910, RZ ;  /* 0x00009910cfcc7816 */ /* 0x000fc400000000ff */
[----:B-1----:R-:W-:Y:S01]  /*17ca0*/  ISETP.LT.AND P2, PT, R206, UR6, !P0 ;  /* 0x00000006ce007c0c */ /* 0x002fe2000c741270 */
[----:B------:R-:W-:Y:S01]  /*17cb0*/  VIADD R210, R0, 0x53 ;  /* 0x0000005300d27836 */ /* 0x000fe20000000000 */
[----:B------:R-:W1:Y:S01]  /*17cc0*/  LDCU UR6, c[0x0][0x39c] ;  /* 0x00007380ff0677ac */ /* 0x000e620008000800 */
[----:B------:R-:W-:Y:S01]  /*17cd0*/  IMAD.MOV.U32 R206, RZ, RZ, R204 ;  /* 0x000000ffffce7224 */ /* 0x000fe200078e00cc */
[----:B-----5:R4:W-:Y:S04]  /*17ce0*/  @P3 STG.E.U8 desc[UR24][R202.64], R207 ;  /* 0x000000cfca003986 */ /* 0x0209e8000c101118 */
[----:B----4-:R-:W-:-:S05]  /*17cf0*/  SHF.R.S32.HI R203, RZ, 0x8, R206 ;  /* 0x00000008ffcb7819 */ /* 0x010fca00000114ce */
[----:B------:R4:W-:Y:S04]  /*17d00*/  @P4 STG.E.U8 desc[UR24][R200.64], R203 ;  /* 0x000000cbc8004986 */ /* 0x0009e8000c101118 */
[----:B--2---:R2:W-:Y:S01]  /*17d10*/  @P6 STG.E.U8 desc[UR24][R198.64], R205 ;  /* 0x000000cdc6006986 */ /* 0x0045e2000c101118 */
[----:B----4-:R-:W-:-:S05]  /*17d20*/  VIADD R200, R0, 0x58 ;  /* 0x0000005800c87836 */ /* 0x010fca0000000000 */
[----:B0-----:R-:W-:Y:S02]  /*17d30*/  ISETP.LT.AND P6, PT, R200, UR4, !P0 ;  /* 0x00000004c8007c0c */ /* 0x001fe4000c7c1270 */
[----:B------:R-:W-:Y:S01]  /*17d40*/  ISETP.LT.AND P5, PT, R210, UR8, !P0 ;  /* 0x00000008d2007c0c */ /* 0x000fe2000c7a1270 */
[----:B------:R-:W0:Y:S01]  /*17d50*/  LDCU UR8, c[0x0][0x39c] ;  /* 0x00007380ff0877ac */ /* 0x000e220008000800 */
[----:B------:R-:W-:Y:S02]  /*17d60*/  F2FP.SATFINITE.E4M3.F32.PACK_AB_MERGE_C R200, R2, R135, RZ ;  /* 0x0000008702c8723e */ /* 0x000fe400048070ff */
[----:B------:R-:W4:Y:S01]  /*17d70*/  LDL.LU R2, [R1+0xd58] ;  /* 0x000d580001027983 */ /* 0x000f220000300800 */
[----:B------:R-:W-:Y:S01]  /*17d80*/  VIADD R204, R0, 0x56 ;  /* 0x0000005600cc7836 */ /* 0x000fe20000000000 */
[----:B------:R-:W5:Y:S02]  /*17d90*/  LDCU UR4, c[0x0][0x39c] ;  /* 0x00007380ff0477ac */ /* 0x000f640008000800 */
[----:B------:R-:W5:Y:S04]  /*17da0*/  LDL.LU R168, [R1+0x328] ;  /* 0x0003280001a87983 */ /* 0x000f680000300800 */
        /* <DEDUP_REMOVED lines=10> */
[----:B------:R-:W5:Y:S01]  /*17e50*/  LDL.LU R159, [R1+0x354] ;  /* 0x00035400019f7983 */ /* 0x000f620000300800 */
[----:B0-----:R-:W-:Y:S01]  /*17e60*/  ISETP.LT.AND P3, PT, R204, UR8, !P0 ;  /* 0x00000008cc007c0c */ /* 0x001fe2000c761270 */
[----:B------:R-:W0:Y:S01]  /*17e70*/  LDCU UR8, c[0x0][0x39c] ;  /* 0x00007380ff0877ac */ /* 0x000e220008000800 */
[----:B------:R-:W-:Y:S01]  /*17e80*/  PRMT R204, R205, 0x9910, RZ ;  /* 0x00009910cdcc7816 */ /* 0x000fe200000000ff */
[C---:B--2---:R-:W-:Y:S01]  /*17e90*/  VIADD R199, R0.reuse, 0x59 ;  /* 0x0000005900c77836 */ /* 0x044fe20000000000 */
[----:B------:R-:W2:Y:S03]  /*17ea0*/  LDL.LU R156, [R1+0x360] ;  /* 0x00036000019c7983 */ /* 0x000ea60000300800 */
[----:B------:R-:W-:Y:S01]  /*17eb0*/  IMAD.MOV.U32 R201, RZ, RZ, R204 ;  /* 0x000000ffffc97224 */ /* 0x000fe200078e00cc */
[----:B------:R-:W2:Y:S04]  /*17ec0*/  LDL.LU R157, [R1+0x364] ;  /* 0x00036400019d7983 */ /* 0x000ea80000300800 */
[----:B------:R-:W-:Y:S01]  /*17ed0*/  SHF.R.S32.HI R198, RZ, 0x8, R201 ;  /* 0x00000008ffc67819 */ /* 0x000fe200000114c9 */
[----:B------:R-:W-:Y:S01]  /*17ee0*/  VIADD R202, R0, 0x57 ;  /* 0x0000005700ca7836 */ /* 0x000fe20000000000 */
[----:B------:R-:W2:Y:S04]  /*17ef0*/  LDL.LU R154, [R1+0x368] ;  /* 0x00036800019a7983 */ /* 0x000ea80000300800 */
[----:B------:R0:W-:Y:S01]  /*17f00*/  @P5 STG.E.U8 desc[UR24][R196.64], R198 ;  /* 0x000000c6c4005986 */ /* 0x0001e2000c101118 */
[----:B------:R-:W-:-:S03]  /*17f10*/  PRMT R201, R200, 0x9910, RZ ;  /* 0x00009910c8c97816 */ /* 0x000fc600000000ff */
[----:B---3--:R3:W-:Y:S01]  /*17f20*/  @P1 STG.E.U8 desc[UR24][R132.64], R200 ;  /* 0x000000c884001986 */ /* 0x0087e2000c101118 */
[----:B------:R-:W-:Y:S01]  /*17f30*/  ISETP.LT.AND P4, PT, R202, UR9, !P0 ;  /* 0x00000009ca007c0c */ /* 0x000fe2000c781270 */
[----:B------:R-:W1:Y:S02]  /*17f40*/  LDCU UR9, c[0x0][0x39c] ;  /* 0x00007380ff0977ac */ /* 0x000e640008000800 */
[----:B------:R-:W2:Y:S01]  /*17f50*/  LDL.LU R155, [R1+0x36c] ;  /* 0x00036c00019b7983 */ /* 0x000ea20000300800 */
[----:B0-----:R-:W-:Y:S01]  /*17f60*/  VIADD R198, R252, UR5 ;  /* 0x00000005fcc67c36 */ /* 0x001fe20008000000 */
[----:B------:R-:W-:Y:S02]  /*17f70*/  ISETP.LT.AND P1, PT, R199, UR8, !P0 ;  /* 0x00000008c7007c0c */ /* 0x000fe4000c721270 */
[----:B------:R-:W2:Y:S02]  /*17f80*/  LDL.LU R152, [R1+0x370] ;  /* 0x0003700001987983 */ /* 0x000ea40000300800 */
[-C--:B------:R-:W-:Y:S01]  /*17f90*/  IADD3 R196, P5, PT, R198, R3.reuse, RZ ;  /* 0x00000003c6c47210 */ /* 0x080fe20007fbe0ff */
[C---:B------:R-:W-:Y:S01]  /*17fa0*/  VIADD R199, R0.reuse, 0x5a ;  /* 0x0000005a00c77836 */ /* 0x040fe20000000000 */
[----:B---3--:R-:W-:Y:S01]  /*17fb0*/  SHF.R.S32.HI R200, RZ, 0x8, R201 ;  /* 0x00000008ffc87819 */ /* 0x008fe200000114c9 */
[----:B------:R-:W-:Y:S01]  /*17fc0*/  VIADD R201, R0, 0x5c ;  /* 0x0000005c00c97836 */ /* 0x000fe20000000000 */
[----:B------:R-:W0:Y:S01]  /*17fd0*/  LDCU UR8, c[0x0][0x39c] ;  /* 0x00007380ff0877ac */ /* 0x000e220008000800 */
[----:B------:R-:W3:Y:S04]  /*17fe0*/  LDL.LU R153, [R1+0x374] ;  /* 0x0003740001997983 */ /* 0x000ee80000300800 */
[----:B------:R-:W2:Y:S04]  /*17ff0*/  LDL.LU R150, [R1+0x378] ;  /* 0x0003780001967983 */ /* 0x000ea80000300800 */
        /* <DEDUP_REMOVED lines=18> */
[----:B------:R-:W2:Y:S01]  /*18120*/  LDL.LU R133, [R1+0x3c4] ;  /* 0x0003c40001857983 */ /* 0x000ea20000300800 */
[C---:B----4-:R-:W-:Y:S01]  /*18130*/  LEA.HI.X.SX32 R197, R198.reuse, R2, 0x1, P5 ;  /* 0x00000002c6c57211 */ /* 0x050fe200028f0eff */
[----:B------:R-:W-:Y:S01]  /*18140*/  VIADD R198, R198, UR5 ;  /* 0x00000005c6c67c36 */ /* 0x000fe20008000000 */
[----:B-1----:R-:W-:Y:S01]  /*18150*/  ISETP.LT.AND P5, PT, R199, UR6, !P0 ;  /* 0x00000006c7007c0c */ /* 0x002fe2000c7a1270 */
[----:B------:R-:W-:Y:S01]  /*18160*/  VIADD R199, R0, 0x5b ;  /* 0x0000005b00c77836 */ /* 0x000fe20000000000 */
[----:B------:R-:W1:Y:S01]  /*18170*/  LDCU UR6, c[0x0][0x39c] ;  /* 0x00007380ff0677ac */ /* 0x000e620008000800 */
[----:B------:R4:W-:Y:S02]  /*18180*/  @P2 STG.E.U8 desc[UR24][R196.64], R200 ;  /* 0x000000c8c4002986 */ /* 0x0009e4000c101118 */
[----:B----4-:R-:W-:-:S02]  /*18190*/  IADD3 R196, P2, PT, R198, R3, RZ ;  /* 0x00000003c6c47210 */ /* 0x010fc40007f5e0ff */
[----:B-----5:R-:W-:Y:S02]  /*181a0*/  F2FP.SATFINITE.E4M3.F32.PACK_AB_MERGE_C R200, R169, R168, RZ ;  /* 0x000000a8a9c8723e */ /* 0x020fe400048070ff */
[C---:B------:R-:W-:Y:S02]  /*181b0*/  LEA.HI.X.SX32 R197, R198.reuse, R2, 0x1, P2 ;  /* 0x00000002c6c57211 */ /* 0x040fe400010f0eff */
[----:B------:R-:W-:Y:S01]  /*181c0*/  ISETP.LT.AND P2, PT, R199, UR4, !P0 ;  /* 0x00000004c7007c0c */ /* 0x000fe2000c741270 */
[----:B------:R-:W-:Y:S01]  /*181d0*/  VIADD R199, R198, UR5 ;  /* 0x00000005c6c77c36 */ /* 0x000fe20008000000 */
[----:B------:R-:W-:Y:S01]  /*181e0*/  PRMT R203, R200, 0x9910, RZ ;  /* 0x00009910c8cb7816 */ /* 0x000fe200000000ff */
[----:B------:R4:W-:Y:S01]  /*181f0*/  @P3 STG.E.U8 desc[UR24][R196.64], R200 ;  /* 0x000000c8c4003986 */ /* 0x0009e2000c101118 */
[----:B------:R-:W-:Y:S01]  /*18200*/  F2FP.SATFINITE.E4M3.F32.PACK_AB_MERGE_C R202, R167, R166, RZ ;  /* 0x000000a6a7ca723e */ /* 0x000fe200048070ff */
[----:B------:R-:W5:Y:S01]  /*18210*/  LDCU UR4, c[0x0][0x39c] ;  /* 0x00007380ff0477ac */ /* 0x000f620008000800 */
[----:B------:R-:W-:-:S02]  /*18220*/  IADD3 R198, P3, PT, R199, R3, RZ ;  /* 0x00000003c7c67210 */ /* 0x000fc40007f7e0ff */
[----:B------:R-:W-:Y:S01]  /*18230*/  SHF.R.S32.HI R203, RZ, 0x8, R203 ;  /* 0x00000008ffcb7819 */ /* 0x000fe200000114cb */
[C---:B----4-:R-:W-:Y:S01]  /*18240*/  VIADD R200, R199.reuse, UR5 ;  /* 0x00000005c7c87c36 */ /* 0x050fe20008000000 */
[----:B------:R-:W-:-:S04]  /*18250*/  LEA.HI.X.SX32 R199, R199, R2, 0x1, P3 ;  /* 0x00000002c7c77211 */ /* 0x000fc800018f0eff */
[C---:B------:R-:W-:Y:S01]  /*18260*/  IADD3 R196, P3, PT, R200.reuse, R3, RZ ;  /* 0x00000003c8c47210 */ /* 0x040fe20007f7e0ff */
[----:B------:R4:W-:Y:S03]  /*18270*/  @P4 STG.E.U8 desc[UR24][R198.64], R203 ;  /* 0x000000cbc6004986 */ /* 0x0009e6000c101118 */
[----:B------:R-:W-:Y:S02]  /*18280*/  LEA.HI.X.SX32 R197, R200, R2, 0x1, P3 ;  /* 0x00000002c8c57211 */ /* 0x000fe400018f0eff */
[----:B-1----:R-:W-:Y:S01]  /*18290*/  ISETP.LT.AND P3, PT, R201, UR6, !P0 ;  /* 0x00000006c9007c0c */ /* 0x002fe2000c761270 */
[----:B------:R-:W1:Y:S01]  /*182a0*/  LDCU UR6, c[0x0][0x39c] ;  /* 0x00007380ff0677ac */ /* 0x000e620008000800 */
[----:B----4-:R-:W-:Y:S01]  /*182b0*/  PRMT R198, R202, 0x9910, RZ ;  /* 0x00009910cac67816 */ /* 0x010fe200000000ff */
[----:B------:R-:W-:Y:S01]  /*182c0*/  VIADD R199, R200, UR5 ;  /* 0x00000005c8c77c36 */ /* 0x000fe20008000000 */
[----:B------:R4:W-:Y:S03]  /*182d0*/  @P6 STG.E.U8 desc[UR24][R196.64], R202 ;  /* 0x000000cac4006986 */ /* 0x0009e6000c101118 */
[----:B------:R-:W-:-:S02]  /*182e0*/  IMAD.MOV.U32 R200, RZ, RZ, R198 ;  /* 0x000000ffffc87224 */ /* 0x000fc400078e00c6 */
[----:B------:R-:W-:-:S03]  /*182f0*/  VIADD R198, R0, 0x5d ;  /* 0x0000005d00c67836 */ /* 0x000fc60000000000 */
[----:B------:R-:W-:Y:S02]  /*18300*/  SHF.R.S32.HI R200, RZ, 0x8, R200 ;  /* 0x00000008ffc87819 */ /* 0x000fe400000114c8 */
[----:B----4-:R-:W-:-:S04]  /*18310*/  IADD3 R196, P4, PT, R199, R3, RZ ;  /* 0x00000003c7c47210 */ /* 0x010fc80007f9e0ff */
[C---:B------:R-:W-:Y:S01]  /*18320*/  LEA.HI.X.SX32 R197, R199.reuse, R2, 0x1, P4 ;  /* 0x00000002c7c57211 */ /* 0x040fe200020f0eff */
[----:B------:R-:W-:Y:S01]  /*18330*/  VIADD R199, R199, UR5 ;  /* 0x00000005c7c77c36 */ /* 0x000fe20008000000 */
[----:B-----5:R-:W-:Y:S01]  /*18340*/  ISETP.LT.AND P4, PT, R198, UR4, !P0 ;  /* 0x00000004c6007c0c */ /* 0x020fe2000c781270 */
[----:B------:R-:W4:Y:S02]  /*18350*/  LDCU UR4, c[0x0][0x39c] ;  /* 0x00007380ff0477ac */ /* 0x000f240008000800 */
[----:B------:R5:W-:Y:S01]  /*18360*/  @P1 STG.E.U8 desc[UR24][R196.64], R200 ;  /* 0x000000c8c4001986 */ /* 0x000be2000c101118 */
[----:B------:R-:W-:Y:S02]  /*18370*/  IADD3 R198, P1, PT, R199, R3, RZ ;  /* 0x00000003c7c67210 */ /* 0x000fe40007f3e0ff */
[----:B------:R-:W-:Y:S01]  /*18380*/  F2FP.SATFINITE.E4M3.F32.PACK_AB_MERGE_C R201, R165, R164, RZ ;  /* 0x000000a4a5c9723e */ /* 0x000fe200048070ff */
[C---:B-----5:R-:W-:Y:S02]  /*18390*/  VIADD R196, R0.reuse, 0x5e ;  /* 0x0000005e00c47836 */ /* 0x060fe40000000000 */
[C---:B------:R-:W-:Y:S01]  /*183a0*/  VIADD R200, R199.reuse, UR5 ;  /* 0x00000005c7c87c36 */ /* 0x040fe20008000000 */
[----:B------:R-:W-:Y:S01]  /*183b0*/  LEA.HI.X.SX32 R199, R199, R2, 0x1, P1 ;  /* 0x00000002c7c77211 */ /* 0x000fe200008f0eff */
[----:B------:R-:W-:Y:S01]  /*183c0*/  VIADD R197, R0, 0x5f ;  /* 0x0000005f00c57836 */ /* 0x000fe20000000000 */
[----:B0-----:R-:W-:Y:S01]  /*183d0*/  ISETP.LT.AND P1, PT, R196, UR8, !P0 ;  /* 0x00000008c4007c0c */ /* 0x001fe2000c721270 */
[----:B------:R-:W0:Y:S01]  /*183e0*/  LDCU UR8, c[0x0][0x39c] ;  /* 0x00007380ff0877ac */ /* 0x000e220008000800 */
[----:B------:R-:W-:-:S02]  /*183f0*/  PRMT R202, R201, 0x9910, RZ ;  /* 0x00009910c9ca7816 */ /* 0x000fc400000000ff */
[CC--:B------:R-:W-:Y:S01]  /*18400*/  IADD3 R196, P6, PT, R200.reuse, R3.reuse, RZ ;  /* 0x00000003c8c47210 */ /* 0x0c0fe20007fde0ff */
[----:B------:R5:W-:Y:S01]  /*18410*/  @P5 STG.E.U8 desc[UR24][R198.64], R201 ;  /* 0x000000c9c6005986 */ /* 0x000be2000c101118 */
[----:B-1----:R-:W-:Y:S01]  /*18420*/  ISETP.LT.AND P5, PT, R197, UR6, !P0 ;  /* 0x00000006c5007c0c */ /* 0x002fe2000c7a1270 */
[----:B------:R-:W1:Y:S01]  /*18430*/  LDCU UR6, c[0x0][0x39c] ;  /* 0x00007380ff0677ac */ /* 0x000e620008000800 */
[C---:B------:R-:W-:Y:S02]  /*18440*/  LEA.HI.X.SX32 R197, R200.reuse, R2, 0x1, P6 ;  /* 0x00000002c8c57211 */ /* 0x040fe400030f0eff */
[----:B-----5:R-:W-:Y:S01]  /*18450*/  SHF.R.S32.HI R201, RZ, 0x8, R202 ;  /* 0x00000008ffc97819 */ /* 0x020fe200000114ca */
[----:B------:R-:W-:Y:S02]  /*18460*/  VIADD R199, R200, UR5 ;  /* 0x00000005c8c77c36 */ /* 0x000fe40008000000 */
[----:B------:R-:W-:Y:S02]  /*18470*/  VIADD R198, R0, 0x60 ;  /* 0x0000006000c67836 */ /* 0x000fe40000000000 */
[----:B------:R5:W-:Y:S03]  /*18480*/  @P2 STG.E.U8 desc[UR24][R196.64], R201 ;  /* 0x000000c9c4002986 */ /* 0x000be6000c101118 */
[----:B----4-:R-:W-:Y:S01]  /*18490*/  ISETP.LT.AND P2, PT, R198, UR4, !P0 ;  /* 0x00000004c6007c0c */ /* 0x010fe2000c741270 */
[----:B------:R-:W-:Y:S01]  /*184a0*/  VIADD R200, R0, 0x61 ;  /* 0x0000006100c87836 */ /* 0x000fe20000000000 */
[----:B------:R-:W-:Y:S01]  /*184b0*/  F2FP.SATFINITE.E4M3.F32.PACK_AB_MERGE_C R198, R163, R162, RZ ;  /* 0x000000a2a3c6723e */ /* 0x000fe200048070ff */
[----:B------:R-:W4:Y:S01]  /*184c0*/  LDCU UR4, c[0x0][0x39c] ;  /* 0x00007380ff0477ac */ /* 0x000f220008000800 */
[----:B-----5:R-:W-:-:S04]  /*184d0*/  IADD3 R196, P6, PT, R199, R3, RZ ;  /* 0x00000003c7c47210 */ /* 0x020fc80007fde0ff */
[C---:B------:R-:W-:Y:S01]  /*184e0*/  LEA.HI.X.SX32 R197, R199.reuse, R2, 0x1, P6 ;  /* 0x00000002c7c57211 */ /* 0x040fe200030f0eff */
[----:B------:R-:W-:Y:S01]  /*184f0*/  VIADD R199, R199, UR5 ;  /* 0x00000005c7c77c36 */ /* 0x000fe20008000000 */
[----:B------:R-:W-:-:S03]  /*18500*/  PRMT R202, R198, 0x9910, RZ ;  /* 0x00009910c6ca7816 */ /* 0x000fc600000000ff */
[----:B------:R5:W-:Y:S01]  /*18510*/  @P3 STG.E.U8 desc[UR24][R196.64], R198 ;  /* 0x000000c6c4003986 */ /* 0x000be2000c101118 */
[----:B0-----:R-:W-:Y:S01]  /*18520*/  ISETP.LT.AND P3, PT, R200, UR8, !P0 ;  /* 0x00000008c8007c0c */ /* 0x001fe2000c761270 */
[C---:B------:R-:W-:Y:S01]  /*18530*/  VIADD R200, R199.reuse, UR5 ;  /* 0x00000005c7c87c36 */ /* 0x040fe20008000000 */
[----:B------:R-:W-:Y:S01]  /*18540*/  SHF.R.S32.HI R202, RZ, 0x8, R202 ;  /* 0x00000008ffca7819 */ /* 0x000fe200000114ca */
[----:B------:R-:W-:Y:S01]  /*18550*/  VIADD R201, R0, 0x63 ;  /* 0x0000006300c97836 */ /* 0x000fe20000000000 */
[----:B------:R-:W0:Y:S01]  /*18560*/  LDCU UR8, c[0x0][0x39c] ;  /* 0x00007380ff0877ac */ /* 0x000e220008000800 */
[----:B-----5:R-:W-:-:S04]  /*18570*/  IADD3 R198, P6, PT, R199, R3, RZ ;  /* 0x00000003c7c67210 */ /* 0x020fc80007fde0ff */
[----:B------:R-:W-:-:S05]  /*18580*/  LEA.HI.X.SX32 R199, R199, R2, 0x1, P6 ;  /* 0x00000002c7c77211 */ /* 0x000fca00030f0eff */
[----:B------:R5:W-:Y:S02]  /*18590*/  @P4 STG.E.U8 desc[UR24][R198.64], R202 ;  /* 0x000000cac6004986 */ /* 0x000be4000c101118 */
[----:B-----5:R-:W-:Y:S02]  /*185a0*/  F2FP.SATFINITE.E4M3.F32.PACK_AB_MERGE_C R202, R159, R158, RZ ;  /* 0x0000009e9fca723e */ /* 0x020fe400048070ff */
[----:B------:R-:W5:Y:S04]  /*185b0*/  LDL.LU R158, [R1+0x358] ;  /* 0x00035800019e7983 */ /* 0x000f680000300800 */
[----:B------:R-:W5:Y:S01]  /*185c0*/  LDL.LU R159, [R1+0x35c] ;  /* 0x00035c00019f7983 */ /* 0x000f620000300800 */
[----:B------:R-:W-:Y:S01]  /*185d0*/  VIADD R197, R0, 0x62 ;  /* 0x0000006200c57836 */ /* 0x000fe20000000000 */
[----:B------:R-:W-:-:S02]  /*185e0*/  IADD3 R196, P6, PT, R200, R3, RZ ;  /* 0x00000003c8c47210 */ /* 0x000fc40007fde0ff */
[----:B------:R-:W-:Y:S01]  /*185f0*/  F2FP.SATFINITE.E4M3.F32.PACK_AB_MERGE_C R198, R161, R160, RZ ;  /* 0x000000a0a1c6723e */ /* 0x000fe200048070ff */
[C---:B------:R-:W-:Y:S01]  /*18600*/  VIADD R199, R200.reuse, UR5 ;  /* 0x00000005c8c77c36 */ /* 0x040fe20008000000 */
[----:B-1----:R-:W-:Y:S01]  /*18610*/  ISETP.LT.AND P4, PT, R197, UR6, !P0 ;  /* 0x00000006c5007c0c */ /* 0x002fe2000c781270 */
[----:B------:R-:W1:Y:S01]  /*18620*/  LDCU UR6, c[0x0][0x39c] ;  /* 0x00007380ff0677ac */ /* 0x000e620008000800 */
[----:B------:R-:W-:Y:S02]  /*18630*/  LEA.HI.X.SX32 R197, R200, R2, 0x1, P6 ;  /* 0x00000002c8c57211 */ /* 0x000fe400030f0eff */
[----:B----4-:R-:W-:Y:S01]  /*18640*/  ISETP.LT.AND P6, PT, R201, UR4, !P0 ;  /* 0x00000004c9007c0c */ /* 0x010fe2000c7c1270 */
[----:B------:R-:W4:Y:S01]  /*18650*/  LDCU UR4, c[0x0][0x39c] ;  /* 0x00007380ff0477ac */ /* 0x000f220008000800 */
[----:B------:R-:W-:Y:S01]  /*18660*/  PRMT R200, R198, 0x9910, RZ ;  /* 0x00009910c6c87816 */ /* 0x000fe200000000ff */
[----:B------:R0:W-:Y:S01]  /*18670*/  @P1 STG.E.U8 desc[UR24][R196.64], R198 ;  /* 0x000000c6c4001986 */ /* 0x0001e2000c101118 */
[----:B------:R-:W-:-:S03]  /*18680*/  VIADD R201, R0, 0x64 ;  /* 0x0000006400c97836 */ /* 0x000fc60000000000 */
[----:B0-----:R-:W-:Y:S01]  /*18690*/  IMAD.MOV.U32 R197, RZ, RZ, R200 ;  /* 0x000000ffffc57224 */ /* 0x001fe200078e00c8 */
[C---:B------:R-:W-:Y:S01]  /*186a0*/  IADD3 R198, P1, PT, R199.reuse, R3, RZ ;  /* 0x00000003c7c67210 */ /* 0x040fe20007f3e0ff */
[----:B------:R-:W-:-:S03]  /*186b0*/  VIADD R200, R199, UR5 ;  /* 0x00000005c7c87c36 */ /* 0x000fc60008000000 */
[----:B------:R-:W-:Y:S02]  /*186c0*/  LEA.HI.X.SX32 R199, R199, R2, 0x1, P1 ;  /* 0x00000002c7c77211 */ /* 0x000fe400008f0eff */
[----:B------:R-:W-:Y:S02]  /*186d0*/  SHF.R.S32.HI R197, RZ, 0x8, R197 ;  /* 0x00000008ffc57819 */ /* 0x000fe400000114c5 */
[----:B------:R-:W-:-:S03]  /*186e0*/  IADD3 R196, P1, PT, R200, R3, RZ ;  /* 0x00000003c8c47210 */ /* 0x000fc60007f3e0ff */
[----:B------:R0:W-:Y:S02]  /*186f0*/  @P5 STG.E.U8 desc[UR24][R198.64], R197 ;  /* 0x000000c5c6005986 */ /* 0x0001e4000c101118 */
[C---:B0-----:R-:W-:Y:S01]  /*18700*/  LEA.HI.X.SX32 R197, R200.reuse, R2, 0x1, P1 ;  /* 0x00000002c8c57211 */ /* 0x041fe200008f0eff */
[----:B------:R-:W-:Y:S01]  /*18710*/  VIADD R199, R200, UR5 ;  /* 0x00000005c8c77c36 */ /* 0x000fe20008000000 */
[----:B----4-:R-:W-:Y:S01]  /*18720*/  ISETP.LT.AND P1, PT, R201, UR4, !P0 ;  /* 0x00000004c9007c0c */ /* 0x010fe2000c721270 */
[----:B------:R-:W0:Y:S01]  /*18730*/  LDCU UR4, c[0x0][0x39c] ;  /* 0x00007380ff0477ac */ /* 0x000e220008000800 */
[----:B------:R-:W-:Y:S01]  /*18740*/  PRMT R201, R202, 0x9910, RZ ;  /* 0x00009910cac97816 */ /* 0x000fe200000000ff */
[----:B------:R4:W-:Y:S01]  /*18750*/  @P2 STG.E.U8 desc[UR24][R196.64], R202 ;  /* 0x000000cac4002986 */ /* 0x0009e2000c101118 */
[C---:B------:R-:W-:Y:S01]  /*18760*/  IADD3 R198, P2, PT, R199.reuse, R3, RZ ;  /* 0x00000003c7c67210 */ /* 0x040fe20007f5e0ff */
[----:B------:R-:W-:Y:S01]  /*18770*/  VIADD R200, R199, UR5 ;  /* 0x00000005c7c87c36 */ /* 0x000fe20008000000 */
[----:B------:R-:W-:-:S02]  /*18780*/  SHF.R.S32.HI R201, RZ, 0x8, R201 ;  /* 0x00000008ffc97819 */ /* 0x000fc400000114c9 */
[----:B------:R-:W-:Y:S01]  /*18790*/  LEA.HI.X.SX32 R199, R199, R2, 0x1, P2 ;  /* 0x00000002c7c77211 */ /* 0x000fe200010f0eff */
[C---:B----4-:R-:W-:Y:S02]  /*187a0*/  VIADD R196, R0.reuse, 0x65 ;  /* 0x0000006500c47836 */ /* 0x050fe40000000000 */
[----:B------:R-:W-:-:S03]  /*187b0*/  VIADD R197, R0, 0x66 ;  /* 0x0000006600c57836 */ /* 0x000fc60000000000 */
[----:B------:R-:W-:Y:S01]  /*187c0*/  ISETP.LT.AND P2, PT, R196, UR8, !P0 ;  /* 0x00000008c4007c0c */ /* 0x000fe2000c741270 */
[----:B------:R4:W-:Y:S01]  /*187d0*/  @P3 STG.E.U8 desc[UR24][R198.64], R201 ;  /* 0x000000c9c6003986 */ /* 0x0009e2000c101118 */
[C---:B------:R-:W-:Y:S01]  /*187e0*/  IADD3 R196, P5, PT, R200.reuse, R3, RZ ;  /* 0x00000003c8c47210 */ /* 0x040fe20007fbe0ff */
[----:B------:R-:W2:Y:S01]  /*187f0*/  LDCU UR8, c[0x0][0x39c] ;  /* 0x00007380ff0877ac */ /* 0x000ea20008000800 */
[----:B-1----:R-:W-:Y:S02]  /*18800*/  ISETP.LT.AND P3, PT, R197, UR6, !P0 ;  /* 0x00000006c5007c0c */ /* 0x002fe4000c761270 */
[----:B------:R-:W-:Y:S01]  /*18810*/  LEA.HI.X.SX32 R197, R200, R2, 0x1, P5 ;  /* 0x00000002c8c57211 */ /* 0x000fe200028f0eff */
[----:B------:R-:W1:Y:S01]  /*18820*/  LDCU UR6, c[0x0][0x39c] ;  /* 0x00007380ff0677ac */ /* 0x000e620008000800 */
[----:B----4-:R-:W-:Y:S02]  /*18830*/  VIADD R198, R0, 0x67 ;  /* 0x0000006700c67836 */ /* 0x010fe40000000000 */
[----:B------:R-:W-:-:S03]  /*18840*/  VIADD R199, R200, UR5 ;  /* 0x00000005c8c77c36 */ /* 0x000fc60008000000 */
[----:B0-----:R-:W-:Y:S01]  /*18850*/  ISETP.LT.AND P5, PT, R198, UR4, !P0 ;  /* 0x00000004c6007c0c */ /* 0x001fe2000c7a1270 */
[----:B------:R-:W-:Y:S01]  /*18860*/  VIADD R200, R199, UR5 ;  /* 0x00000005c7c87c36 */ /* 0x000fe20008000000 */
[----:B------:R-:W0:Y:S01]  /*18870*/  LDCU UR4, c[0x0][0x39c] ;  /* 0x00007380ff0477ac */ /* 0x000e220008000800 */
[----:B--2---:R-:W-:Y:S02]  /*18880*/  F2FP.SATFINITE.E4M3.F32.PACK_AB_MERGE_C R202, R157, R156, RZ ;  /* 0x0000009c9dca723e */ /* 0x004fe400048070ff */
[----:B-----5:R-:W-:-:S05]  /*18890*/  F2FP.SATFINITE.E4M3.F32.PACK_AB_MERGE_C R201, R159, R158, RZ ;  /* 0x0000009e9fc9723e */ /* 0x020fca00048070ff */
[----:B------:R2:W-:Y:S01]  /*188a0*/  @P4 STG.E.U8 desc[UR24][R196.64], R201 ;  /* 0x000000c9c4004986 */ /* 0x0005e2000c101118 */
[-C--:B------:R-:W-:Y:S02]  /*188b0*/  IADD3 R198, P4, PT, R199, R3.reuse, RZ ;  /* 0x00000003c7c67210 */ /* 0x080fe40007f9e0ff */
[----:B------:R-:W-:Y:S02]  /*188c0*/  PRMT R203, R201, 0x9910, RZ ;  /* 0x00009910c9cb7816 */ /* 0x000fe400000000ff */
[----:B------:R-:W-:Y:S02]  /*188d0*/  LEA.HI.X.SX32 R199, R199, R2, 0x1, P4 ;  /* 0x00000002c7c77211 */ /* 0x000fe400020f0eff */
[----:B------:R-:W-:Y:S02]  /*188e0*/  SHF.R.S32.HI R203, RZ, 0x8, R203 ;  /* 0x00000008ffcb7819 */ /* 0x000fe400000114cb */
[----:B--2---:R-:W-:-:S03]  /*188f0*/  IADD3 R196, P4, PT, R200, R3, RZ ;  /* 0x00000003c8c47210 */ /* 0x004fc60007f9e0ff */
[----:B------:R2:W-:Y:S01]  /*18900*/  @P6 STG.E.U8 desc[UR24][R198.64], R203 ;  /* 0x000000cbc6006986 */ /* 0x0005e2000c101118 */
[----:B------:R-:W-:-:S05]  /*18910*/  LEA.HI.X.SX32 R197, R200, R2, 0x1, P4 ;  /* 0x00000002c8c57211 */ /* 0x000fca00020f0eff */
[----:B------:R4:W-:Y:S01]  /*18920*/  @P1 STG.E.U8 desc[UR24][R196.64], R202 ;  /* 0x000000cac4001986 */ /* 0x0009e2000c101118 */
[----:B--2---:R-:W-:Y:S01]  /*18930*/  VIADD R198, R200, UR5 ;  /* 0x00000005c8c67c36 */ /* 0x004fe20008000000 */
[----:B------:R-:W-:Y:S01]  /*18940*/  PRMT R200, R202, 0x9910, RZ ;  /* 0x00009910cac87816 */ /* 0x000fe200000000ff */
[C---:B------:R-:W-:Y:S02]  /*18950*/  VIADD R199, R0.reuse, 0x6a ;  /* 0x0000006a00c77836 */ /* 0x040fe40000000000 */
[----:B----4-:R-:W-:Y:S01]  /*18960*/  VIADD R197, R0, 0x69 ;  /* 0x0000006900c57836 */ /* 0x010fe20000000000 */
[----:B------:R-:W-:Y:S02]  /*18970*/  IADD3 R196, P1, PT, R198, R3, RZ ;  /* 0x00000003c6c47210 */ /* 0x000fe40007f3e0ff */
[----:B------:R-:W-:Y:S02]  /*18980*/  SHF.R.S32.HI R200, RZ, 0x8, R200 ;  /* 0x00000008ffc87819 */ /* 0x000fe400000114c8 */
[----:B-1----:R-:W-:Y:S01]  /*18990*/  ISETP.LT.AND P6, PT, R197, UR6, !P0 ;  /* 0x00000006c5007c0c */ /* 0x002fe2000c7c1270 */
[----:B------:R-:W-:Y:S01]  /*189a0*/  VIADD R201, R0, 0x68 ;  /* 0x0000006800c97836 */ /* 0x000fe20000000000 */
[C---:B------:R-:W-:Y:S01]  /*189b0*/  LEA.HI.X.SX32 R197, R198.reuse, R2, 0x1, P1 ;  /* 0x00000002c6c57211 */ /* 0x040fe200008f0eff */
[----:B------:R-:W1:Y:S01]  /*189c0*/  LDCU UR6, c[0x0][0x39c] ;  /* 0x00007380ff0677ac */ /* 0x000e620008000800 */
[----:B0-----:R-:W-:Y:S01]  /*189d0*/  ISETP.LT.AND P1, PT, R199, UR4, !P0 ;  /* 0x00000004c7007c0c */ /* 0x001fe2000c721270 */
[----:B------:R-:W-:-:S02]  /*189e0*/  VIADD R199, R198, UR5 ;  /* 0x00000005c6c77c36 */ /* 0x000fc40008000000 */
[----:B------:R0:W-:Y:S01]  /*189f0*/  @P2 STG.E.U8 desc[UR24][R196.64], R200 ;  /* 0x000000c8c4002986 */ /* 0x0001e2000c101118 */
[----:B------:R-:W-:Y:S01]  /*18a00*/  ISETP.LT.AND P4, PT, R201, UR8, !P0 ;  /* 0x00000008c9007c0c */ /* 0x000fe2000c781270 */
[----:B------:R-:W2:Y:S01]  /*18a10*/  LDCU UR8, c[0x0][0x39c] ;  /* 0x00007380ff0877ac */ /* 0x000ea20008000800 */
[----:B------:R-:W-:Y:S02]  /*18a20*/  IADD3 R198, P2, PT, R199, R3, RZ ;  /* 0x00000003c7c67210 */ /* 0x000fe40007f5e0ff */
[----:B------:R-:W-:Y:S01]  /*18a30*/  F2FP.SATFINITE.E4M3.F32.PACK_AB_MERGE_C R202, R155, R154, RZ ;  /* 0x0000009a9bca723e */ /* 0x000fe200048070ff */
[----:B------:R-:W4:Y:S01]  /*18a40*/  LDCU UR4, c[0x0][0x39c] ;  /* 0x00007380ff0477ac */ /* 0x000f220008000800 */
[C---:B0-----:R-:W-:Y:S01]  /*18a50*/  VIADD R200, R199.reuse, UR5 ;  /* 0x00000005c7c87c36 */ /* 0x041fe20008000000 */
[----:B------:R-:W-:Y:S02]  /*18a60*/  LEA.HI.X.SX32 R199, R199, R2, 0x1, P2 ;  /* 0x00000002c7c77211 */ /* 0x000fe400010f0eff */
[----:B------:R-:W-:-:S02]  /*18a70*/  PRMT R203, R202, 0x9910, RZ ;  /* 0x00009910cacb7816 */ /* 0x000fc400000000ff */
[C---:B------:R-:W-:Y:S01]  /*18a80*/  IADD3 R196, P2, PT, R200.reuse, R3, RZ ;  /* 0x00000003c8c47210 */ /* 0x040fe20007f5e0ff */
[----:B------:R0:W-:Y:S03]  /*18a90*/  @P3 STG.E.U8 desc[UR24][R198.64], R202 ;  /* 0x000000cac6003986 */ /* 0x0001e6000c101118 */
[----:B------:R-:W-:Y:S01]  /*18aa0*/  LEA.HI.X.SX32 R197, R200, R2, 0x1, P2 ;  /* 0x00000002c8c57211 */ /* 0x000fe200010f0eff */
[----:B------:R-:W-:Y:S01]  /*18ab0*/  VIADD R201, R0, 0x6b ;  /* 0x0000006b00c97836 */ /* 0x000fe20000000000 */
[----:B0-----:R-:W-:Y:S01]  /*18ac0*/  SHF.R.S32.HI R202, RZ, 0x8, R203 ;  /* 0x00000008ffca7819 */ /* 0x001fe200000114cb */
[----:B------:R-:W-:Y:S02]  /*18ad0*/  VIADD R199, R200, UR5 ;  /* 0x00000005c8c77c36 */ /* 0x000fe40008000000 */
[----:B------:R-:W-:Y:S02]  /*18ae0*/  VIADD R198, R0, 0x6c ;  /* 0x0000006c00c67836 */ /* 0x000fe40000000000 */
[----:B------:R0:W-:Y:S01]  /*18af0*/  @P5 STG.E.U8 desc[UR24][R196.64], R202 ;  /* 0x000000cac4005986 */ /* 0x0001e2000c101118 */
[----:B---3--:R-:W-:-:S02]  /*18b00*/  F2FP.SATFINITE.E4M3.F32.PACK_AB_MERGE_C R200, R153, R152, RZ ;  /* 0x0000009899c8723e */ /* 0x008fc400048070ff */
[----:B--2---:R-:W-:Y:S01]  /*18b10*/  ISETP.LT.AND P2, PT, R201, UR8, !P0 ;  /* 0x00000008c9007c0c */ /* 0x004fe2000c741270 */
[----:B------:R-:W2:Y:S01]  /*18b20*/  LDCU UR8, c[0x0][0x39c] ;  /* 0x00007380ff0877ac */ /* 0x000ea20008000800 */
[----:B-1----:R-:W-:Y:S01]  /*18b30*/  ISETP.LT.AND P3, PT, R198, UR6, !P0 ;  /* 0x00000006c6007c0c */ /* 0x002fe2000c761270 */
[----:B------:R-:W-:Y:S01]  /*18b40*/  VIADD R198, R0, 0x6d ;  /* 0x0000006d00c67836 */ /* 0x000fe20000000000 */
[----:B------:R-:W-:Y:S01]  /*18b50*/  PRMT R201, R200, 0x9910, RZ ;  /* 0x00009910c8c97816 */ /* 0x000fe200000000ff */
[----:B------:R-:W1:Y:S01]  /*18b60*/  LDCU UR6, c[0x0][0x39c] ;  /* 0x00007380ff0677ac */ /* 0x000e620008000800 */
[----:B0-----:R-:W-:-:S04]  /*18b70*/  IADD3 R196, P5, PT, R199, R3, RZ ;  /* 0x00000003c7c47210 */ /* 0x001fc80007fbe0ff */
[CC--:B------:R-:W-:Y:S01]  /*18b80*/  LEA.HI.X.SX32 R197, R199.reuse, R2.reuse, 0x1, P5 ;  /* 0x00000002c7c57211 */ /* 0x0c0fe200028f0eff */
[----:B------:R-:W-:Y:S01]  /*18b90*/  VIADD R199, R199, UR5 ;  /* 0x00000005c7c77c36 */ /* 0x000fe20008000000 */
[----:B----4-:R-:W-:Y:S01]  /*18ba0*/  ISETP.LT.AND P5, PT, R198, UR4, !P0 ;  /* 0x00000004c6007c0c */ /* 0x010fe2000c7a1270 */
[----:B------:R-:W0:Y:S02]  /*18bb0*/  LDCU UR4, c[0x0][0x39c] ;  /* 0x00007380ff0477ac */ /* 0x000e240008000800 */
[----:B------:R3:W-:Y:S01]  /*18bc0*/  @P4 STG.E.U8 desc[UR24][R196.64], R200 ;  /* 0x000000c8c4004986 */ /* 0x0007e2000c101118 */
[C---:B------:R-:W-:Y:S01]  /*18bd0*/  IADD3 R198, P4, PT, R199.reuse, R3, RZ ;  /* 0x00000003c7c67210 */ /* 0x040fe20007f9e0ff */
[----:B---3--:R-:W-:Y:S02]  /*18be0*/  IMAD.MOV.U32 R197, RZ, RZ, R201 ;  /* 0x000000ffffc57224 */ /* 0x008fe400078e00c9 */
[C---:B------:R-:W-:Y:S01]  /*18bf0*/  VIADD R200, R199.reuse, UR5 ;  /* 0x00000005c7c87c36 */ /* 0x040fe20008000000 */
[----:B------:R-:W-:-:S02]  /*18c00*/  LEA.HI.X.SX32 R199, R199, R2, 0x1, P4 ;  /* 0x00000002c7c77211 */ /* 0x000fc400020f0eff */
[----:B------:R-:W-:Y:S02]  /*18c10*/  SHF.R.S32.HI R197, RZ, 0x8, R197 ;  /* 0x00000008ffc57819 */ /* 0x000fe400000114c5 */
[-C--:B------:R-:W-:Y:S01]  /*18c20*/  IADD3 R196, P4, PT, R200, R3.reuse, RZ ;  /* 0x00000003c8c47210 */ /* 0x080fe20007f9e0ff */
[----:B------:R-:W-:Y:S01]  /*18c30*/  VIADD R201, R0, 0x6e ;  /* 0x0000006e00c97836 */ /* 0x000fe20000000000 */
[----:B------:R-:W-:Y:S01]  /*18c40*/  F2FP.SATFINITE.E4M3.F32.PACK_AB_MERGE_C R202, R151, R150, RZ ;  /* 0x0000009697ca723e */ /* 0x000fe200048070ff */
[----:B------:R3:W-:Y:S02]  /*18c50*/  @P6 STG.E.U8 desc[UR24][R198.64], R197 ;  /* 0x000000c5c6006986 */ /* 0x0007e4000c101118 */
[C---:B---3--:R-:W-:Y:S01]  /*18c60*/  LEA.HI.X.SX32 R197, R200.reuse, R2, 0x1, P4 ;  /* 0x00000002c8c57211 */ /* 0x048fe200020f0eff */
[----:B------:R-:W-:Y:S01]  /*18c70*/  VIADD R199, R200, UR5 ;  /* 0x00000005c8c77c36 */ /* 0x000fe20008000000 */
[----:B-1----:R-:W-:Y:S01]  /*18c80*/  ISETP.LT.AND P4, PT, R201, UR6, !P0 ;  /* 0x00000006c9007c0c */ /* 0x002fe2000c781270 */
[----:B------:R-:W1:Y:S01]  /*18c90*/  LDCU UR6, c[0x0][0x39c] ;  /* 0x00007380ff0677ac */ /* 0x000e620008000800 */
[----:B------:R-:W-:Y:S01]  /*18ca0*/  PRMT R201, R202, 0x9910, RZ ;  /* 0x00009910cac97816 */ /* 0x000fe200000000ff */
[----:B------:R3:W-:Y:S01]  /*18cb0*/  @P1 STG.E.U8 desc[UR24][R196.64], R202 ;  /* 0x000000cac4001986 */ /* 0x0007e2000c101118 */
[C---:B------:R-:W-:Y:S01]  /*18cc0*/  IADD3 R198, P1, PT, R199.reuse, R3, RZ ;  /* 0x00000003c7c67210 */ /* 0x040fe20007f3e0ff */
[----:B------:R-:W-:Y:S01]  /*18cd0*/  VIADD R200, R199, UR5 ;  /* 0x00000005c7c87c36 */ /* 0x000fe20008000000 */
[----:B------:R-:W-:-:S02]  /*18ce0*/  SHF.R.S32.HI R201, RZ, 0x8, R201 ;  /* 0x00000008ffc97819 */ /* 0x000fc400000114c9 */
[----:B------:R-:W-:Y:S01]  /*18cf0*/  LEA.HI.X.SX32 R199, R199, R2, 0x1, P1 ;  /* 0x00000002c7c77211 */ /* 0x000fe200008f0eff */
[C---:B---3--:R-:W-:Y:S02]  /*18d00*/  VIADD R196, R0.reuse, 0x6f ;  /* 0x0000006f00c47836 */ /* 0x048fe40000000000 */
[----:B------:R-:W-:-:S03]  /*18d10*/  VIADD R197, R0, 0x70 ;  /* 0x0000007000c57836 */ /* 0x000fc60000000000 */
[----:B0-----:R-:W-:Y:S01]  /*18d20*/  ISETP.LT.AND P1, PT, R196, UR4, !P0 ;  /* 0x00000004c4007c0c */ /* 0x001fe2000c721270 */
[----:B------:R0:W-:Y:S01]  /*18d30*/  @P2 STG.E.U8 desc[UR24][R198.64], R201 ;  /* 0x000000c9c6002986 */ /* 0x0001e2000c101118 */
[C---:B------:R-:W-:Y:S01]  /*18d40*/  IADD3 R196, P6, PT, R200.reuse, R3, RZ ;  /* 0x00000003c8c47210 */ /* 0x040fe20007fde0ff */
[----:B------:R-:W3:Y:S01]  /*18d50*/  LDCU UR4, c[0x0][0x39c] ;  /* 0x00007380ff0477ac */ /* 0x000ee20008000800 */
[----:B------:R-:W-:Y:S02]  /*18d60*/  ISETP.LT.AND P2, PT, R197, UR7, !P0 ;  /* 0x00000007c5007c0c */ /* 0x000fe4000c741270 */
[----:B------:R-:W-:Y:S01]  /*18d70*/  LEA.HI.X.SX32 R197, R200, R2, 0x1, P6 ;  /* 0x00000002c8c57211 */ /* 0x000fe200030f0eff */
[----:B------:R-:W4:Y:S01]  /*18d80*/  LDCU UR7, c[0x0][0x39c] ;  /* 0x00007380ff0777ac */ /* 0x000f220008000800 */
[----:B0-----:R-:W-:Y:S01]  /*18d90*/  VIADD R198, R0, 0x71 ;  /* 0x0000007100c67836 */ /* 0x001fe20000000000 */
[----:B------:R-:W-:Y:S01]  /*18da0*/  F2FP.SATFINITE.E4M3.F32.PACK_AB_MERGE_C R201, R149, R148, RZ ;  /* 0x0000009495c9723e */ /* 0x000fe200048070ff */
[----:B------:R-:W-:-:S03]  /*18db0*/  VIADD R199, R200, UR5 ;  /* 0x00000005c8c77c36 */ /* 0x000fc60008000000 */
[----:B-1----:R-:W-:Y:S01]  /*18dc0*/  ISETP.LT.AND P6, PT, R198, UR6, !P0 ;  /* 0x00000006c6007c0c */ /* 0x002fe2000c7c1270 */
[----:B------:R0:W-:Y:S01]  /*18dd0*/  @P3 STG.E.U8 desc[UR24][R196.64], R201 ;  /* 0x000000c9c4003986 */ /* 0x0001e2000c101118 */
[CC--:B------:R-:W-:Y:S01]  /*18de0*/  IADD3 R198, P3, PT, R199.reuse, R3.reuse, RZ ;  /* 0x00000003c7c67210 */ /* 0x0c0fe20007f7e0ff */
[----:B------:R-:W-:Y:S01]  /*18df0*/  VIADD R200, R199, UR5 ;  /* 0x00000005c7c87c36 */ /* 0x000fe20008000000 */
[----:B------:R-:W-:Y:S01]  /*18e00*/  PRMT R203, R201, 0x9910, RZ ;  /* 0x00009910c9cb7816 */ /* 0x000fe200000000ff */
[----:B------:R-:W1:Y:S01]  /*18e10*/  LDCU UR6, c[0x0][0x39c] ;  /* 0x00007380ff0677ac */ /* 0x000e620008000800 */
[----:B------:R-:W-:Y:S02]  /*18e20*/  LEA.HI.X.SX32 R199, R199, R2, 0x1, P3 ;  /* 0x00000002c7c77211 */ /* 0x000fe400018f0eff */
[----:B------:R-:W-:Y:S02]  /*18e30*/  SHF.R.S32.HI R203, RZ, 0x8, R203 ;  /* 0x00000008ffcb7819 */ /* 0x000fe400000114cb */
[----:B0-----:R-:W-:-:S02]  /*18e40*/  IADD3 R196, P3, PT, R200, R3, RZ ;  /* 0x00000003c8c47210 */ /* 0x001fc40007f7e0ff */
[----:B------:R-:W-:Y:S02]  /*18e50*/  F2FP.SATFINITE.E4M3.F32.PACK_AB_MERGE_C R202, R147, R146, RZ ;  /* 0x0000009293ca723e */ /* 0x000fe400048070ff */
[C---:B------:R-:W-:Y:S01]  /*18e60*/  LEA.HI.X.SX32 R197, R200.reuse, R2, 0x1, P3 ;  /* 0x00000002c8c57211 */ /* 0x040fe200018f0eff */
[----:B------:R0:W-:Y:S04]  /*18e70*/  @P5 STG.E.U8 desc[UR24][R198.64], R203 ;  /* 0x000000cbc6005986 */ /* 0x0001e8000c101118 */
[----:B------:R5:W-:Y:S01]  /*18e80*/  @P4 STG.E.U8 desc[UR24][R196.64], R202 ;  /* 0x000000cac4004986 */ /* 0x000be2000c101118 */
[----:B0-----:R-:W-:Y:S01]  /*18e90*/  VIADD R198, R200, UR5 ;  /* 0x00000005c8c67c36 */ /* 0x001fe20008000000 */
[----:B------:R-:W-:Y:S01]  /*18ea0*/  PRMT R200, R202, 0x9910, RZ ;  /* 0x00009910cac87816 */ /* 0x000fe200000000ff */
[----:B------:R-:W-:-:S02]  /*18eb0*/  VIADD R199, R0, 0x74 ;  /* 0x0000007400c77836 */ /* 0x000fc40000000000 */
[----:B-----5:R-:W-:Y:S01]  /*18ec0*/  VIADD R197, R0, 0x73 ;  /* 0x0000007300c57836 */ /* 0x020fe20000000000 */
[----:B------:R-:W-:Y:S02]  /*18ed0*/  IADD3 R196, P5, PT, R198, R3, RZ ;  /* 0x00000003c6c47210 */ /* 0x000fe40007fbe0ff */
[----:B------:R-:W-:Y:S02]  /*18ee0*/  SHF.R.S32.HI R200, RZ, 0x8, R200 ;  /* 0x00000008ffc87819 */ /* 0x000fe400000114c8 */
[----:B-1----:R-:W-:Y:S01]  /*18ef0*/  ISETP.LT.AND P4, PT, R197, UR6, !P0 ;  /* 0x00000006c5007c0c */ /* 0x002fe2000c781270 */
[----:B------:R-:W-:Y:S01]  /*18f00*/  VIADD R201, R0, 0x72 ;  /* 0x0000007200c97836 */ /* 0x000fe20000000000 */
[C---:B------:R-:W-:Y:S01]  /*18f10*/  LEA.HI.X.SX32 R197, R198.reuse, R2, 0x1, P5 ;  /* 0x00000002c6c57211 */ /* 0x040fe200028f0eff */
[----:B------:R-:W0:Y:S01]  /*18f20*/  LDCU UR6, c[0x0][0x39c] ;  /* 0x00007380ff0677ac */ /* 0x000e220008000800 */
[----:B----4-:R-:W-:Y:S01]  /*18f30*/  ISETP.LT.AND P5, PT, R199, UR7, !P0 ;  /* 0x00000007c7007c0c */ /* 0x010fe2000c7a1270 */
[----:B------:R-:W-:-:S02]  /*18f40*/  VIADD R199, R198, UR5 ;  /* 0x00000005c6c77c36 */ /* 0x000fc40008000000 */
[----:B------:R1:W-:Y:S01]  /*18f50*/  @P1 STG.E.U8 desc[UR24][R196.64], R200 ;  /* 0x000000c8c4001986 */ /* 0x0003e2000c101118 */
[----:B---3--:R-:W-:Y:S01]  /*18f60*/  ISETP.LT.AND P3, PT, R201, UR4, !P0 ;  /* 0x00000004c9007c0c */ /* 0x008fe2000c761270 */
[----:B------:R-:W3:Y:S01]  /*18f70*/  LDCU UR4, c[0x0][0x39c] ;  /* 0x00007380ff0477ac */ /* 0x000ee20008000800 */
[----:B------:R-:W-:Y:S02]  /*18f80*/  IADD3 R198, P1, PT, R199, R3, RZ ;  /* 0x00000003c7c67210 */ /* 0x000fe40007f3e0ff */
[----:B------:R-:W-:Y:S01]  /*18f90*/  F2FP.SATFINITE.E4M3.F32.PACK_AB_MERGE_C R202, R145, R144, RZ ;  /* 0x0000009091ca723e */ /* 0x000fe200048070ff */
[----:B------:R-:W4:Y:S01]  /*18fa0*/  LDCU UR7, c[0x0][0x39c] ;  /* 0x00007380ff0777ac */ /* 0x000f220008000800 */
[C---:B-1----:R-:W-:Y:S01]  /*18fb0*/  VIADD R200, R199.reuse, UR5 ;  /* 0x00000005c7c87c36 */ /* 0x042fe20008000000 */
[----:B------:R-:W-:Y:S02]  /*18fc0*/  LEA.HI.X.SX32 R199, R199, R2, 0x1, P1 ;  /* 0x00000002c7c77211 */ /* 0x000fe400008f0eff */
[----:B------:R-:W-:-:S02]  /*18fd0*/  PRMT R203, R202, 0x9910, RZ ;  /* 0x00009910cacb7816 */ /* 0x000fc400000000ff */
[CC--:B------:R-:W-:Y:S01]  /*18fe0*/  IADD3 R196, P1, PT, R200.reuse, R3.reuse, RZ ;  /* 0x00000003c8c47210 */ /* 0x0c0fe20007f3e0ff */
[----:B------:R1:W-:Y:S03]  /*18ff0*/  @P2 STG.E.U8 desc[UR24][R198.64], R202 ;  /* 0x000000cac6002986 */ /* 0x0003e6000c101118 */
[----:B------:R-:W-:Y:S01]  /*19000*/  LEA.HI.X.SX32 R197, R200, R2, 0x1, P1 ;  /* 0x00000002c8c57211 */ /* 0x000fe200008f0eff */
[----:B------:R-:W-:Y:S01]  /*19010*/  VIADD R201, R0, 0x75 ;  /* 0x0000007500c97836 */ /* 0x000fe20000000000 */
[----:B-1----:R-:W-:Y:S01]  /*19020*/  SHF.R.S32.HI R202, RZ, 0x8, R203 ;  /* 0x00000008ffca7819 */ /* 0x002fe200000114cb */
[----:B------:R-:W-:Y:S02]  /*19030*/  VIADD R199, R200, UR5 ;  /* 0x00000005c8c77c36 */ /* 0x000fe40008000000 */
[----:B------:R-:W-:Y:S02]  /*19040*/  VIADD R198, R0, 0x76 ;  /* 0x0000007600c67836 */ /* 0x000fe40000000000 */
[----:B------:R1:W-:Y:S01]  /*19050*/  @P6 STG.E.U8 desc[UR24][R196.64], R202 ;  /* 0x000000cac4006986 */ /* 0x0003e2000c101118 */
[----:B---3--:R-:W-:Y:S01]  /*19060*/  ISETP.LT.AND P1, PT, R201, UR4, !P0 ;  /* 0x00000004c9007c0c */ /* 0x008fe2000c721270 */
[----:B------:R-:W3:Y:S01]  /*19070*/  LDCU UR4, c[0x0][0x39c] ;  /* 0x00007380ff0477ac */ /* 0x000ee20008000800 */
[----:B0-----:R-:W-:Y:S01]  /*19080*/  ISETP.LT.AND P6, PT, R198, UR6, !P0 ;  /* 0x00000006c6007c0c */ /* 0x001fe2000c7c1270 */
[----:B------:R-:W-:Y:S01]  /*19090*/  VIADD R198, R0, 0x77 ;  /* 0x0000007700c67836 */ /* 0x000fe20000000000 */
[----:B------:R-:W-:Y:S01]  /*190a0*/  F2FP.SATFINITE.E4M3.F32.PACK_AB_MERGE_C R200, R143, R142, RZ ;  /* 0x0000008e8fc8723e */ /* 0x000fe200048070ff */
[----:B------:R-:W0:Y:S01]  /*190b0*/  LDCU UR6, c[0x0][0x39c] ;  /* 0x00007380ff0677ac */ /* 0x000e220008000800 */
[----:B-1----:R-:W-:-:S04]  /*190c0*/  IADD3 R196, P2, PT, R199, R3, RZ ;  /* 0x00000003c7c47210 */ /* 0x002fc80007f5e0ff */
[C---:B------:R-:W-:Y:S01]  /*190d0*/  LEA.HI.X.SX32 R197, R199.reuse, R2, 0x1, P2 ;  /* 0x00000002c7c57211 */ /* 0x040fe200010f0eff */
[----:B------:R-:W-:Y:S01]  /*190e0*/  VIADD R199, R199, UR5 ;  /* 0x00000005c7c77c36 */ /* 0x000fe20008000000 */
[----:B----4-:R-:W-:Y:S02]  /*190f0*/  ISETP.LT.AND P2, PT, R198, UR7, !P0 ;  /* 0x00000007c6007c0c */ /* 0x010fe4000c741270 */
[----:B------:R-:W-:Y:S01]  /*19100*/  F2FP.SATFINITE.E4M3.F32.PACK_AB_MERGE_C R202, R141, R140, RZ ;  /* 0x0000008c8dca723e */ /* 0x000fe200048070ff */
[----:B------:R1:W-:Y:S01]  /*19110*/  @P3 STG.E.U8 desc[UR24][R196.64], R200 ;  /* 0x000000c8c4003986 */ /* 0x0003e2000c101118 */
[----:B------:R-:W-:Y:S01]  /*19120*/  PRMT R203, R200, 0x9910, RZ ;  /* 0x00009910c8cb7816 */ /* 0x000fe200000000ff */
[----:B------:R-:W-:Y:S01]  /*19130*/  VIADD R201, R0, 0x78 ;  /* 0x0000007800c97836 */ /* 0x000fe20000000000 */
[C---:B------:R-:W-:Y:S01]  /*19140*/  IADD3 R198, P3, PT, R199.reuse, R3, RZ ;  /* 0x00000003c7c67210 */ /* 0x040fe20007f7e0ff */
[----:B------:R-:W4:Y:S01]  /*19150*/  LDCU UR7, c[0x0][0x39c] ;  /* 0x00007380ff0777ac */ /* 0x000f220008000800 */
[----:B------:R-:W-:Y:S01]  /*19160*/  SHF.R.S32.HI R203, RZ, 0x8, R203 ;  /* 0x00000008ffcb7819 */ /* 0x000fe200000114cb */
[C---:B-1----:R-:W-:Y:S01]  /*19170*/  VIADD R200, R199.reuse, UR5 ;  /* 0x00000005c7c87c36 */ /* 0x042fe20008000000 */
[----:B------:R-:W-:-:S04]  /*19180*/  LEA.HI.X.SX32 R199, R199, R2, 0x1, P3 ;  /* 0x00000002c7c77211 */ /* 0x000fc800018f0eff */
[C---:B------:R-:W-:Y:S01]  /*19190*/  IADD3 R196, P3, PT, R200.reuse, R3, RZ ;  /* 0x00000003c8c47210 */ /* 0x040fe20007f7e0ff */
[----:B------:R1:W-:Y:S03]  /*191a0*/  @P4 STG.E.U8 desc[UR24][R198.64], R203 ;  /* 0x000000cbc6004986 */ /* 0x0003e6000c101118 */
[----:B------:R-:W-:Y:S02]  /*191b0*/  LEA.HI.X.SX32 R197, R200, R2, 0x1, P3 ;  /* 0x00000002c8c57211 */ /* 0x000fe400018f0eff */
[----:B---3--:R-:W-:Y:S01]  /*191c0*/  ISETP.LT.AND P3, PT, R201, UR4, !P0 ;  /* 0x00000004c9007c0c */ /* 0x008fe2000c761270 */
[----:B------:R-:W3:Y:S01]  /*191d0*/  LDCU UR4, c[0x0][0x39c] ;  /* 0x00007380ff0477ac */ /* 0x000ee20008000800 */
[----:B-1----:R-:W-:Y:S01]  /*191e0*/  PRMT R198, R202, 0x9910, RZ ;  /* 0x00009910cac67816 */ /* 0x002fe200000000ff */
[----:B------:R-:W-:Y:S01]  /*191f0*/  VIADD R199, R200, UR5 ;  /* 0x00000005c8c77c36 */ /* 0x000fe20008000000 */
[----:B------:R1:W-:Y:S03]  /*19200*/  @P5 STG.E.U8 desc[UR24][R196.64], R202 ;  /* 0x000000cac4005986 */ /* 0x0003e6000c101118 */
[----:B------:R-:W-:-:S02]  /*19210*/  IMAD.MOV.U32 R200, RZ, RZ, R198 ;  /* 0x000000ffffc87224 */ /* 0x000fc400078e00c6 */
[----:B------:R-:W-:-:S03]  /*19220*/  VIADD R198, R0, 0x79 ;  /* 0x0000007900c67836 */ /* 0x000fc60000000000 */
[----:B------:R-:W-:Y:S02]  /*19230*/  SHF.R.S32.HI R200, RZ, 0x8, R200 ;  /* 0x00000008ffc87819 */ /* 0x000fe400000114c8 */
[----:B-1----:R-:W-:-:S04]  /*19240*/  IADD3 R196, P4, PT, R199, R3, RZ ;  /* 0x00000003c7c47210 */ /* 0x002fc80007f9e0ff */
[C---:B------:R-:W-:Y:S01]  /*19250*/  LEA.HI.X.SX32 R197, R199.reuse, R2, 0x1, P4 ;  /* 0x00000002c7c57211 */ /* 0x040fe200020f0eff */
[----:B------:R-:W-:Y:S01]  /*19260*/  VIADD R199, R199, UR5 ;  /* 0x00000005c7c77c36 */ /* 0x000fe20008000000 */
[----:B0-----:R-:W-:Y:S01]  /*19270*/  ISETP.LT.AND P4, PT, R198, UR6, !P0 ;  /* 0x00000006c6007c0c */ /* 0x001fe2000c781270 */
[----:B------:R-:W0:Y:S02]  /*19280*/  LDCU UR6, c[0x0][0x39c] ;  /* 0x00007380ff0677ac */ /* 0x000e240008000800 */
[----:B------:R1:W-:Y:S01]  /*19290*/  @P1 STG.E.U8 desc[UR24][R196.64], R200 ;  /* 0x000000c8c4001986 */ /* 0x0003e2000c101118 */
[----:B------:R-:W-:Y:S02]  /*192a0*/  IADD3 R198, P1, PT, R199, R3, RZ ;  /* 0x00000003c7c67210 */ /* 0x000fe40007f3e0ff */
[----:B------:R-:W-:Y:S01]  /*192b0*/  F2FP.SATFINITE.E4M3.F32.PACK_AB_MERGE_C R201, R139, R138, RZ ;  /* 0x0000008a8bc9723e */ /* 0x000fe200048070ff */
[C---:B-1----:R-:W-:Y:S02]  /*192c0*/  VIADD R196, R0.reuse, 0x7a ;  /* 0x0000007a00c47836 */ /* 0x042fe40000000000 */
[C---:B------:R-:W-:Y:S01]  /*192d0*/  VIADD R200, R199.reuse, UR5 ;  /* 0x00000005c7c87c36 */ /* 0x040fe20008000000 */
[----:B------:R-:W-:Y:S01]  /*192e0*/  LEA.HI.X.SX32 R199, R199, R2, 0x1, P1 ;  /* 0x00000002c7c77211 */ /* 0x000fe200008f0eff */
[----:B------:R-:W-:Y:S01]  /*192f0*/  VIADD R197, R0, 0x7b ;  /* 0x0000007b00c57836 */ /* 0x000fe20000000000 */
[----:B---3--:R-:W-:Y:S01]  /*19300*/  ISETP.LT.AND P1, PT, R196, UR4, !P0 ;  /* 0x00000004c4007c0c */ /* 0x008fe2000c721270 */
[----:B------:R-:W1:Y:S01]  /*19310*/  LDCU UR4, c[0x0][0x39c] ;  /* 0x00007380ff0477ac */ /* 0x000e620008000800 */
[----:B------:R-:W-:-:S02]  /*19320*/  PRMT R202, R201, 0x9910, RZ ;  /* 0x00009910c9ca7816 */ /* 0x000fc400000000ff */
[CC--:B------:R-:W-:Y:S01]  /*19330*/  IADD3 R196, P5, PT, R200.reuse, R3.reuse, RZ ;  /* 0x00000003c8c47210 */ /* 0x0c0fe20007fbe0ff */
[----:B------:R3:W-:Y:S01]  /*19340*/  @P6 STG.E.U8 desc[UR24][R198.64], R201 ;  /* 0x000000c9c6006986 */ /* 0x0007e2000c101118 */
[----:B----4-:R-:W-:Y:S01]  /*19350*/  ISETP.LT.AND P6, PT, R197, UR7, !P0 ;  /* 0x00000007c5007c0c */ /* 0x010fe2000c7c1270 */
[----:B------:R-:W4:Y:S01]  /*19360*/  LDCU UR7, c[0x0][0x39c] ;  /* 0x00007380ff0777ac */ /* 0x000f220008000800 */
[C---:B------:R-:W-:Y:S02]  /*19370*/  LEA.HI.X.SX32 R197, R200.reuse, R2, 0x1, P5 ;  /* 0x00000002c8c57211 */ /* 0x040fe400028f0eff */
[----:B---3--:R-:W-:Y:S01]  /*19380*/  SHF.R.S32.HI R201, RZ, 0x8, R202 ;  /* 0x00000008ffc97819 */ /* 0x008fe200000114ca */
[----:B------:R-:W-:Y:S02]  /*19390*/  VIADD R199, R200, UR5 ;  /* 0x00000005c8c77c36 */ /* 0x000fe40008000000 */
[----:B------:R-:W-:Y:S02]  /*193a0*/  VIADD R198, R0, 0x7c ;  /* 0x0000007c00c67836 */ /* 0x000fe40000000000 */
[----:B------:R3:W-:Y:S03]  /*193b0*/  @P2 STG.E.U8 desc[UR24][R196.64], R201 ;  /* 0x000000c9c4002986 */ /* 0x0007e6000c101118 */
[----:B0-----:R-:W-:Y:S01]  /*193c0*/  ISETP.LT.AND P2, PT, R198, UR6, !P0 ;  /* 0x00000006c6007c0c */ /* 0x001fe2000c741270 */
[----:B------:R-:W-:Y:S01]  /*193d0*/  VIADD R200, R0, 0x7d ;  /* 0x0000007d00c87836 */ /* 0x000fe20000000000 */
[----:B------:R-:W-:Y:S01]  /*193e0*/  F2FP.SATFINITE.E4M3.F32.PACK_AB_MERGE_C R198, R137, R136, RZ ;  /* 0x0000008889c6723e */ /* 0x000fe200048070ff */
[----:B------:R-:W0:Y:S01]  /*193f0*/  LDCU UR6, c[0x0][0x39c] ;  /* 0x00007380ff0677ac */ /* 0x000e220008000800 */
[----:B---3--:R-:W-:-:S04]  /*19400*/  IADD3 R196, P5, PT, R199, R3, RZ ;  /* 0x00000003c7c47210 */ /* 0x008fc80007fbe0ff */
[C---:B------:R-:W-:Y:S01]  /*19410*/  LEA.HI.X.SX32 R197, R199.reuse, R2, 0x1, P5 ;  /* 0x00000002c7c57211 */ /* 0x040fe200028f0eff */
[----:B------:R-:W-:Y:S01]  /*19420*/  VIADD R199, R199, UR5 ;  /* 0x00000005c7c77c36 */ /* 0x000fe20008000000 */
[----:B------:R-:W-:-:S03]  /*19430*/  PRMT R202, R198, 0x9910, RZ ;  /* 0x00009910c6ca7816 */ /* 0x000fc600000000ff */
[----:B------:R3:W-:Y:S01]  /*19440*/  @P3 STG.E.U8 desc[UR24][R196.64], R198 ;  /* 0x000000c6c4003986 */ /* 0x0007e2000c101118 */
[----:B-1----:R-:W-:Y:S01]  /*19450*/  ISETP.LT.AND P3, PT, R200, UR4, !P0 ;  /* 0x00000004c8007c0c */ /* 0x002fe2000c761270 */
[C---:B------:R-:W-:Y:S01]  /*19460*/  VIADD R200, R199.reuse, UR5 ;  /* 0x00000005c7c87c36 */ /* 0x040fe20008000000 */
[----:B------:R-:W-:Y:S01]  /*19470*/  SHF.R.S32.HI R202, RZ, 0x8, R202 ;  /* 0x00000008ffca7819 */ /* 0x000fe200000114ca */
[----:B------:R-:W1:Y:S01]  /*19480*/  LDCU UR4, c[0x0][0x39c] ;  /* 0x00007380ff0477ac */ /* 0x000e620008000800 */
[----:B---3--:R-:W-:-:S04]  /*19490*/  IADD3 R198, P5, PT, R199, R3, RZ ;  /* 0x00000003c7c67210 */ /* 0x008fc80007fbe0ff */
[----:B------:R-:W-:-:S05]  /*194a0*/  LEA.HI.X.SX32 R199, R199, R2, 0x1, P5 ;  /* 0x00000002c7c77211 */ /* 0x000fca00028f0eff */
[----:B------:R3:W-:Y:S02]  /*194b0*/  @P4 STG.E.U8 desc[UR24][R198.64], R202 ;  /* 0x000000cac6004986 */ /* 0x0007e4000c101118 */
[----:B---3--:R-:W-:Y:S02]  /*194c0*/  F2FP.SATFINITE.E4M3.F32.PACK_AB_MERGE_C R202, R133, R132, RZ ;  /* 0x0000008485ca723e */ /* 0x008fe400048070ff */
[----:B------:R-:W3:Y:S04]  /*194d0*/  LDL.LU R132, [R1+0x3c8] ;  /* 0x0003c80001847983 */ /* 0x000ee80000300800 */
[----:B------:R-:W3:Y:S04]  /*194e0*/  LDL.LU R133, [R1+0x3cc] ;  /* 0x0003cc0001857983 */ /* 0x000ee80000300800 */
[----:B------:R-:W5:Y:S04]  /*194f0*/  LDL.LU R180, [R1+0x200] ;  /* 0x0002000001b47983 */ /* 0x000f680000300800 */
[----:B------:R-:W5:Y:S04]  /*19500*/  LDL.LU R181, [R1+0x204] ;  /* 0x0002040001b57983 */ /* 0x000f680000300800 */
        /* <DEDUP_REMOVED lines=14> */
[----:B------:R-:W-:Y:S01]  /*195f0*/  VIADD R197, R0, 0x7e ;  /* 0x0000007e00c57836 */ /* 0x000fe20000000000 */
[----:B------:R-:W-:-:S02]  /*19600*/  IADD3 R196, P5, PT, R200, R3, RZ ;  /* 0x00000003c8c47210 */ /* 0x000fc40007fbe0ff */
[----:B------:R-:W-:Y:S01]  /*19610*/  F2FP.SATFINITE.E4M3.F32.PACK_AB_MERGE_C R198, R135, R134, RZ ;  /* 0x0000008687c6723e */ /* 0x000fe200048070ff */
[----:B------:R-:W-:Y:S01]  /*19620*/  VIADD R199, R200, UR5 ;  /* 0x00000005c8c77c36 */ /* 0x000fe20008000000 */
[----:B----4-:R-:W-:Y:S01]  /*19630*/  ISETP.LT.AND P4, PT, R197, UR7, !P0 ;  /* 0x00000007c5007c0c */ /* 0x010fe2000c781270 */
[----:B------:R-:W-:Y:S01]  /*19640*/  VIADD R201, R0, 0x7f ;  /* 0x0000007f00c97836 */ /* 0x000fe20000000000 */
[-C--:B------:R-:W-:Y:S01]  /*19650*/  LEA.HI.X.SX32 R197, R200, R2.reuse, 0x1, P5 ;  /* 0x00000002c8c57211 */ /* 0x080fe200028f0eff */
[----:B------:R-:W4:Y:S01]  /*19660*/  LDCU UR7, c[0x0][0x39c] ;  /* 0x00007380ff0777ac */ /* 0x000f220008000800 */
[----:B------:R-:W-:Y:S01]  /*19670*/  PRMT R200, R198, 0x9910, RZ ;  /* 0x00009910c6c87816 */ /* 0x000fe200000000ff */
[----:B------:R-:W2:Y:S04]  /*19680*/  LDL.LU R164, [R1+0x248] ;  /* 0x0002480001a47983 */ /* 0x000ea80000300800 */
[----:B------:R1:W-:Y:S01]  /*19690*/  @P1 STG.E.U8 desc[UR24][R196.64], R198 ;  /* 0x000000c6c4001986 */ /* 0x0003e2000c101118 */
[----:B0-----:R-:W-:Y:S01]  /*196a0*/  ISETP.LT.AND P5, PT, R201, UR6, !P0 ;  /* 0x00000006c9007c0c */ /* 0x001fe2000c7a1270 */
[----:B------:R-:W0:Y:S01]  /*196b0*/  LDCU UR6, c[0x0][0x39c] ;  /* 0x00007380ff0677ac */ /* 0x000e220008000800 */
[----:B------:R-:W-:Y:S01]  /*196c0*/  VIADD R201, R0, 0x80 ;  /* 0x0000008000c97836 */ /* 0x000fe20000000000 */
[----:B------:R-:W2:Y:S04]  /*196d0*/  LDL.LU R165, [R1+0x24c] ;  /* 0x00024c0001a57983 */ /* 0x000ea80000300800 */
[----:B------:R-:W2:Y:S01]  /*196e0*/  LDL.LU R162, [R1+0x258] ;  /* 0x0002580001a27983 */ /* 0x000ea20000300800 */
[----:B-1----:R-:W-:Y:S01]  /*196f0*/  IMAD.MOV.U32 R197, RZ, RZ, R200 ;  /* 0x000000ffffc57224 */ /* 0x002fe200078e00c8 */
[C---:B------:R-:W-:Y:S01]  /*19700*/  IADD3 R198, P1, PT, R199.reuse, R3, RZ ;  /* 0x00000003c7c67210 */ /* 0x040fe20007f3e0ff */
[C---:B------:R-:W-:Y:S01]  /*19710*/  VIADD R200, R199.reuse, UR5 ;  /* 0x00000005c7c87c36 */ /* 0x040fe20008000000 */
[----:B------:R-:W2:Y:S02]  /*19720*/  LDL.LU R163, [R1+0x25c] ;  /* 0x00025c0001a37983 */ /* 0x000ea40000300800 */
[----:B------:R-:W-:-:S02]  /*19730*/  LEA.HI.X.SX32 R199, R199, R2, 0x1, P1 ;  /* 0x00000002c7c77211 */ /* 0x000fc400008f0eff */
[----:B------:R-:W-:Y:S01]  /*19740*/  SHF.R.S32.HI R197, RZ, 0x8, R197 ;  /* 0x00000008ffc57819 */ /* 0x000fe200000114c5 */
[----:B------:R-:W2:Y:S01]  /*19750*/  LDL.LU R160, [R1+0x268] ;  /* 0x0002680001a07983 */ /* 0x000ea20000300800 */
[----:B------:R-:W-:-:S03]  /*19760*/  IADD3 R196, P1, PT, R200, R3, RZ ;  /* 0x00000003c8c47210 */ /* 0x000fc60007f3e0ff */
[----:B------:R1:W-:Y:S04]  /*19770*/  @P6 STG.E.U8 desc[UR24][R198.64], R197 ;  /* 0x000000c5c6006986 */ /* 0x0003e8000c101118 */
[----:B------:R-:W2:Y:S04]  /*19780*/  LDL.LU R161, [R1+0x26c] ;  /* 0x00026c0001a17983 */ /* 0x000ea80000300800 */
[----:B------:R-:W2:Y:S01]  /*19790*/  LDL.LU R158, [R1+0x278] ;  /* 0x00027800019e7983 */ /* 0x000ea20000300800 */
[CC--:B-1----:R-:W-:Y:S01]  /*197a0*/  LEA.HI.X.SX32 R197, R200.reuse, R2.reuse, 0x1, P1 ;  /* 0x00000002c8c57211 */ /* 0x0c2fe200008f0eff */
[----:B------:R-:W-:Y:S01]  /*197b0*/  VIADD R199, R200, UR5 ;  /* 0x00000005c8c77c36 */ /* 0x000fe20008000000 */
[----:B------:R-:W-:Y:S01]  /*197c0*/  ISETP.LT.AND P1, PT, R201, UR4, !P0 ;  /* 0x00000004c9007c0c */ /* 0x000fe2000c721270 */
[----:B------:R-:W1:Y:S01]  /*197d0*/  LDCU UR4, c[0x0][0x39c] ;  /* 0x00007380ff0477ac */ /* 0x000e620008000800 */
[----:B------:R-:W-:Y:S01]  /*197e0*/  PRMT R201, R202, 0x9910, RZ ;  /* 0x00009910cac97816 */ /* 0x000fe200000000ff */
[----:B------:R0:W-:Y:S01]  /*197f0*/  @P2 STG.E.U8 desc[UR24][R196.64], R202 ;  /* 0x000000cac4002986 */ /* 0x0001e2000c101118 */
[C---:B------:R-:W-:Y:S01]  /*19800*/  IADD3 R198, P2, PT, R199.reuse, R3, RZ ;  /* 0x00000003c7c67210 */ /* 0x040fe20007f5e0ff */
[C---:B------:R-:W-:Y:S01]  /*19810*/  VIADD R200, R199.reuse, UR5 ;  /* 0x00000005c7c87c36 */ /* 0x040fe20008000000 */
[----:B------:R-:W-:Y:S01]  /*19820*/  SHF.R.S32.HI R201, RZ, 0x8, R201 ;  /* 0x00000008ffc97819 */ /* 0x000fe200000114c9 */
[----:B------:R-:W2:Y:S01]  /*19830*/  LDL.LU R159, [R1+0x27c] ;  /* 0x00027c00019f7983 */ /* 0x000ea20000300800 */
[----:B------:R-:W-:-:S03]  /*19840*/  LEA.HI.X.SX32 R199, R199, R2, 0x1, P2 ;  /* 0x00000002c7c77211 */ /* 0x000fc600010f0eff */
[----:B------:R-:W2:Y:S01]  /*19850*/  LDL.LU R156, [R1+0x288] ;  /* 0x00028800019c7983 */ /* 0x000ea20000300800 */
[C---:B0-----:R-:W-:Y:S02]  /*19860*/  VIADD R196, R0.reuse, 0x81 ;  /* 0x0000008100c47836 */ /* 0x041fe40000000000 */
[----:B------:R-:W-:Y:S01]  /*19870*/  VIADD R197, R0, 0x82 ;  /* 0x0000008200c57836 */ /* 0x000fe20000000000 */
[----:B------:R0:W-:Y:S02]  /*19880*/  @P3 STG.E.U8 desc[UR24][R198.64], R201 ;  /* 0x000000c9c6003986 */ /* 0x0001e4000c101118 */
[----:B------:R-:W-:Y:S01]  /*19890*/  ISETP.LT.AND P2, PT, R196, UR6, !P0 ;  /* 0x00000006c4007c0c */ /* 0x000fe2000c741270 */
[----:B------:R-:W3:Y:S01]  /*198a0*/  LDCU UR6, c[0x0][0x39c] ;  /* 0x00007380ff0677ac */ /* 0x000ee20008000800 */
[C---:B------:R-:W-:Y:S01]  /*198b0*/  IADD3 R196, P6, PT, R200.reuse, R3, RZ ;  /* 0x00000003c8c47210 */ /* 0x040fe20007fde0ff */
[----:B------:R-:W2:Y:S01]  /*198c0*/  LDL.LU R157, [R1+0x28c] ;  /* 0x00028c00019d7983 */ /* 0x000ea20000300800 */
[----:B----4-:R-:W-:Y:S01]  /*198d0*/  ISETP.LT.AND P3, PT, R197, UR7, !P0 ;  /* 0x00000007c5007c0c */ /* 0x010fe2000c761270 */
[----:B------:R-:W4:Y:S01]  /*198e0*/  LDCU UR7, c[0x0][0x39c] ;  /* 0x00007380ff0777ac */ /* 0x000f220008000800 */
[----:B------:R-:W-:Y:S01]  /*198f0*/  LEA.HI.X.SX32 R197, R200, R2, 0x1, P6 ;  /* 0x00000002c8c57211 */ /* 0x000fe200030f0eff */
[----:B------:R-:W2:Y:S01]  /*19900*/  LDL.LU R154, [R1+0x298] ;  /* 0x00029800019a7983 */ /* 0x000ea20000300800 */
[----:B0-----:R-:W-:-:S03]  /*19910*/  VIADD R198, R0, 0x83 ;  /* 0x0000008300c67836 */ /* 0x001fc60000000000 */
[----:B------:R-:W2:Y:S01]  /*19920*/  LDL.LU R155, [R1+0x29c] ;  /* 0x00029c00019b7983 */ /* 0x000ea20000300800 */
[----:B------:R-:W-:Y:S01]  /*19930*/  VIADD R199, R200, UR5 ;  /* 0x00000005c8c77c36 */ /* 0x000fe20008000000 */
[----:B-1----:R-:W-:-:S03]  /*19940*/  ISETP.LT.AND P6, PT, R198, UR4, !P0 ;  /* 0x00000004c6007c0c */ /* 0x002fc6000c7c1270 */
[----:B------:R-:W-:Y:S01]  /*19950*/  VIADD R200, R199, UR5 ;  /* 0x00000005c7c87c36 */ /* 0x000fe20008000000 */
[----:B------:R-:W0:Y:S01]  /*19960*/  LDCU UR4, c[0x0][0x39c] ;  /* 0x00007380ff0477ac */ /* 0x000e220008000800 */
        /* <DEDUP_REMOVED lines=20> */
[----:B---3--:R-:W-:-:S03]  /*19ab0*/  F2FP.SATFINITE.E4M3.F32.PACK_AB_MERGE_C R201, R133, R132, RZ ;  /* 0x0000008485c9723e */ /* 0x008fc600048070ff */
[----:B------:R-:W3:Y:S04]  /*19ac0*/  LDL.LU R132, [R1+0x2f0] ;  /* 0x0002f00001847983 */ /* 0x000ee80000300800 */
[----:B------:R1:W-:Y:S01]  /*19ad0*/  @P4 STG.E.U8 desc[UR24][R196.64], R201 ;  /* 0x000000c9c4004986 */ /* 0x0003e2000c101118 */
[----:B------:R-:W-:Y:S02]  /*19ae0*/  IADD3 R198, P4, PT, R199, R3, RZ ;  /* 0x00000003c7c67210 */ /* 0x000fe40007f9e0ff */
[----:B------:R-:W-:Y:S01]  /*19af0*/  PRMT R203, R201, 0x9910, RZ ;  /* 0x00009910c9cb7816 */ /* 0x000fe200000000ff */
[----:B------:R-:W3:Y:S01]  /*19b00*/  LDL.LU R133, [R1+0x2f4] ;  /* 0x0002f40001857983 */ /* 0x000ee20000300800 */
[----:B------:R-:W-:Y:S02]  /*19b10*/  LEA.HI.X.SX32 R199, R199, R2, 0x1, P4 ;  /* 0x00000002c7c77211 */ /* 0x000fe400020f0eff */
[----:B------:R-:W-:-:S02]  /*19b20*/  SHF.R.S32.HI R203, RZ, 0x8, R203 ;  /* 0x00000008ffcb7819 */ /* 0x000fc400000114cb */
[C---:B-1----:R-:W-:Y:S02]  /*19b30*/  IADD3 R196, P4, PT, R200.reuse, R3, RZ ;  /* 0x00000003c8c47210 */ /* 0x042fe40007f9e0ff */
[----:B-----5:R-:W-:Y:S02]  /*19b40*/  F2FP.SATFINITE.E4M3.F32.PACK_AB_MERGE_C R202, R181, R180, RZ ;  /* 0x000000b4b5ca723e */ /* 0x020fe400048070ff */
[C---:B------:R-:W-:Y:S01]  /*19b50*/  LEA.HI.X.SX32 R197, R200.reuse, R2, 0x1, P4 ;  /* 0x00000002c8c57211 */ /* 0x040fe200020f0eff */
[----:B------:R1:W-:Y:S04]  /*19b60*/  @P5 STG.E.U8 desc[UR24][R198.64], R203 ;  /* 0x000000cbc6005986 */ /* 0x0003e8000c101118 */
[----:B------:R5:W-:Y:S01]  /*19b70*/  @P1 STG.E.U8 desc[UR24][R196.64], R202 ;  /* 0x000000cac4001986 */ /* 0x000be2000c101118 */
[----:B-1----:R-:W-:Y:S01]  /*19b80*/  VIADD R198, R200, UR5 ;  /* 0x00000005c8c67c36 */ /* 0x002fe20008000000 */
[----:B------:R-:W-:Y:S01]  /*19b90*/  PRMT R200, R202, 0x9910, RZ ;  /* 0x00009910cac87816 */ /* 0x000fe200000000ff */
[----:B------:R-:W-:-:S02]  /*19ba0*/  VIADD R199, R0, 0x86 ;  /* 0x0000008600c77836 */ /* 0x000fc40000000000 */
[----:B-----5:R-:W-:Y:S01]  /*19bb0*/  VIADD R197, R0, 0x85 ;  /* 0x0000008500c57836 */ /* 0x020fe20000000000 */
[----:B------:R-:W-:Y:S02]  /*19bc0*/  IADD3 R196, P1, PT, R198, R3, RZ ;  /* 0x00000003c6c47210 */ /* 0x000fe40007f3e0ff */
[----:B------:R-:W-:Y:S02]  /*19bd0*/  SHF.R.S32.HI R200, RZ, 0x8, R200 ;  /* 0x00000008ffc87819 */ /* 0x000fe400000114c8 */
[----:B------:R-:W-:Y:S01]  /*19be0*/  ISETP.LT.AND P5, PT, R197, UR6, !P0 ;  /* 0x00000006c5007c0c */ /* 0x000fe2000c7a1270 */
[----:B------:R-:W-:Y:S01]  /*19bf0*/  VIADD R201, R0, 0x84 ;  /* 0x0000008400c97836 */ /* 0x000fe20000000000 */
[C---:B------:R-:W-:Y:S01]  /*19c00*/  LEA.HI.X.SX32 R197, R198.reuse, R2, 0x1, P1 ;  /* 0x00000002c6c57211 */ /* 0x040fe200008f0eff */
[----:B------:R-:W1:Y:S01]  /*19c10*/  LDCU UR6, c[0x0][0x39c] ;  /* 0x00007380ff0677ac */ /* 0x000e620008000800 */
[----:B----4-:R-:W-:Y:S01]  /*19c20*/  ISETP.LT.AND P1, PT, R199, UR7, !P0 ;  /* 0x00000007c7007c0c */ /* 0x010fe2000c721270 */
[----:B------:R-:W-:-:S02]  /*19c30*/  VIADD R199, R198, UR5 ;  /* 0x00000005c6c77c36 */ /* 0x000fc40008000000 */
[----:B------:R4:W-:Y:S01]  /*19c40*/  @P2 STG.E.U8 desc[UR24][R196.64], R200 ;  /* 0x000000c8c4002986 */ /* 0x0009e2000c101118 */
[----:B0-----:R-:W-:Y:S01]  /*19c50*/  ISETP.LT.AND P4, PT, R201, UR4, !P0 ;  /* 0x00000004c9007c0c */ /* 0x001fe2000c781270 */
[----:B------:R-:W0:Y:S01]  /*19c60*/  LDCU UR4, c[0x0][0x39c] ;  /* 0x00007380ff0477ac */ /* 0x000e220008000800 */
[----:B------:R-:W-:Y:S02]  /*19c70*/  IADD3 R198, P2, PT, R199, R3, RZ ;  /* 0x00000003c7c67210 */ /* 0x000fe40007f5e0ff */
[----:B--2---:R-:W-:Y:S01]  /*19c80*/  F2FP.SATFINITE.E4M3.F32.PACK_AB_MERGE_C R202, R179, R178, RZ ;  /* 0x000000b2b3ca723e */ /* 0x004fe200048070ff */
[----:B------:R-:W2:Y:S01]  /*19c90*/  LDCU UR7, c[0x0][0x39c] ;  /* 0x00007380ff0777ac */ /* 0x000ea20008000800 */
[C---:B----4-:R-:W-:Y:S01]  /*19ca0*/  VIADD R200, R199.reuse, UR5 ;  /* 0x00000005c7c87c36 */ /* 0x050fe20008000000 */
[----:B------:R-:W-:Y:S02]  /*19cb0*/  LEA.HI.X.SX32 R199, R199, R2, 0x1, P2 ;  /* 0x00000002c7c77211 */ /* 0x000fe400010f0eff */
[----:B------:R-:W-:-:S02]  /*19cc0*/  PRMT R203, R202, 0x9910, RZ ;  /* 0x00009910cacb7816 */ /* 0x000fc400000000ff */
[CC--:B------:R-:W-:Y:S01]  /*19cd0*/  IADD3 R196, P2, PT, R200.reuse, R3.reuse, RZ ;  /* 0x00000003c8c47210 */ /* 0x0c0fe20007f5e0ff */
[----:B------:R4:W-:Y:S03]  /*19ce0*/  @P3 STG.E.U8 desc[UR24][R198.64], R202 ;  /* 0x000000cac6003986 */ /* 0x0009e6000c101118 */
[----:B------:R-:W-:Y:S01]  /*19cf0*/  LEA.HI.X.SX32 R197, R200, R2, 0x1, P2 ;  /* 0x00000002c8c57211 */ /* 0x000fe200010f0eff */
[----:B------:R-:W-:Y:S01]  /*19d00*/  VIADD R201, R0, 0x87 ;  /* 0x0000008700c97836 */ /* 0x000fe20000000000 */
[----:B----4-:R-:W-:Y:S01]  /*19d10*/  SHF.R.S32.HI R202, RZ, 0x8, R203 ;  /* 0x00000008ffca7819 */ /* 0x010fe200000114cb */
[----:B------:R-:W-:Y:S02]  /*19d20*/  VIADD R199, R200, UR5 ;  /* 0x00000005c8c77c36 */ /* 0x000fe40008000000 */
[----:B------:R-:W-:Y:S02]  /*19d30*/  VIADD R198, R0, 0x88 ;  /* 0x0000008800c67836 */ /* 0x000fe40000000000 */
[----:B------:R4:W-:Y:S01]  /*19d40*/  @P6 STG.E.U8 desc[UR24][R196.64], R202 ;  /* 0x000000cac4006986 */ /* 0x0009e2000c101118 */
[----:B0-----:R-:W-:Y:S01]  /*19d50*/  ISETP.LT.AND P2, PT, R201, UR4, !P0 ;  /* 0x00000004c9007c0c */ /* 0x001fe2000c741270 */
[----:B------:R-:W0:Y:S01]  /*19d60*/  LDCU UR4, c[0x0][0x39c] ;  /* 0x00007380ff0477ac */ /* 0x000e220008000800 */
[----:B-1----:R-:W-:Y:S01]  /*19d70*/  ISETP.LT.AND P3, PT, R198, UR6, !P0 ;  /* 0x00000006c6007c0c */ /* 0x002fe2000c761270 */
[----:B------:R-:W-:Y:S01]  /*19d80*/  VIADD R198, R0, 0x89 ;  /* 0x0000008900c67836 */ /* 0x000fe20000000000 */
[----:B------:R-:W-:Y:S01]  /*19d90*/  F2FP.SATFINITE.E4M3.F32.PACK_AB_MERGE_C R200, R177, R176, RZ ;  /* 0x000000b0b1c8723e */ /* 0x000fe200048070ff */
[----:B------:R-:W1:Y:S01]  /*19da0*/  LDCU UR6, c[0x0][0x39c] ;  /* 0x00007380ff0677ac */ /* 0x000e620008000800 */
[----:B----4-:R-:W-:-:S04]  /*19db0*/  IADD3 R196, P6, PT, R199, R3, RZ ;  /* 0x00000003c7c47210 */ /* 0x010fc80007fde0ff */
[C---:B------:R-:W-:Y:S01]  /*19dc0*/  LEA.HI.X.SX32 R197, R199.reuse, R2, 0x1, P6 ;  /* 0x00000002c7c57211 */ /* 0x040fe200030f0eff */
[----:B------:R-:W-:Y:S01]  /*19dd0*/  VIADD R199, R199, UR5 ;  /* 0x00000005c7c77c36 */ /* 0x000fe20008000000 */
[----:B--2---:R-:W-:Y:S02]  /*19de0*/  ISETP.LT.AND P6, PT, R198, UR7, !P0 ;  /* 0x00000007c6007c0c */ /* 0x004fe4000c7c1270 */
[----:B------:R-:W-:Y:S01]  /*19df0*/  F2FP.SATFINITE.E4M3.F32.PACK_AB_MERGE_C R202, R175, R174, RZ ;  /* 0x000000aeafca723e */ /* 0x000fe200048070ff */
[----:B------:R2:W-:Y:S01]  /*19e00*/  @P4 STG.E.U8 desc[UR24][R196.64], R200 ;  /* 0x000000c8c4004986 */ /* 0x0005e2000c101118 */
[----:B------:R-:W-:Y:S01]  /*19e10*/  PRMT R203, R200, 0x9910, RZ ;  /* 0x00009910c8cb7816 */ /* 0x000fe200000000ff */
[----:B------:R-:W-:Y:S01]  /*19e20*/  VIADD R201, R0, 0x8a ;  /* 0x0000008a00c97836 */ /* 0x000fe20000000000 */
[C---:B------:R-:W-:Y:S01]  /*19e30*/  IADD3 R198, P4, PT, R199.reuse, R3, RZ ;  /* 0x00000003c7c67210 */ /* 0x040fe20007f9e0ff */
[----:B------:R-:W4:Y:S01]  /*19e40*/  LDCU UR7, c[0x0][0x39c] ;  /* 0x00007380ff0777ac */ /* 0x000f220008000800 */
[----:B------:R-:W-:Y:S01]  /*19e50*/  SHF.R.S32.HI R203, RZ, 0x8, R203 ;  /* 0x00000008ffcb7819 */ /* 0x000fe200000114cb */
[C---:B--2---:R-:W-:Y:S01]  /*19e60*/  VIADD R200, R199.reuse, UR5 ;  /* 0x00000005c7c87c36 */ /* 0x044fe20008000000 */
[----:B------:R-:W-:-:S04]  /*19e70*/  LEA.HI.X.SX32 R199, R199, R2, 0x1, P4 ;  /* 0x00000002c7c77211 */ /* 0x000fc800020f0eff */
[C---:B------:R-:W-:Y:S01]  /*19e80*/  IADD3 R196, P4, PT, R200.reuse, R3, RZ ;  /* 0x00000003c8c47210 */ /* 0x040fe20007f9e0ff */
[----:B------:R2:W-:Y:S03]  /*19e90*/  @P5 STG.E.U8 desc[UR24][R198.64], R203 ;  /* 0x000000cbc6005986 */ /* 0x0005e6000c101118 */
[----:B------:R-:W-:Y:S02]  /*19ea0*/  LEA.HI.X.SX32 R197, R200, R2, 0x1, P4 ;  /* 0x00000002c8c57211 */ /* 0x000fe400020f0eff */
[----:B0-----:R-:W-:Y:S01]  /*19eb0*/  ISETP.LT.AND P4, PT, R201, UR4, !P0 ;  /* 0x00000004c9007c0c */ /* 0x001fe2000c781270 */
[----:B------:R-:W0:Y:S01]  /*19ec0*/  LDCU UR4, c[0x0][0x39c] ;  /* 0x00007380ff0477ac */ /* 0x000e220008000800 */
[----:B--2---:R-:W-:Y:S01]  /*19ed0*/  PRMT R198, R202, 0x9910, RZ ;  /* 0x00009910cac67816 */ /* 0x004fe200000000ff */
[----:B------:R-:W-:Y:S01]  /*19ee0*/  VIADD R199, R200, UR5 ;  /* 0x00000005c8c77c36 */ /* 0x000fe20008000000 */
[----:B------:R2:W-:Y:S03]  /*19ef0*/  @P1 STG.E.U8 desc[UR24][R196.64], R202 ;  /* 0x000000cac4001986 */ /* 0x0005e6000c101118 */
[----:B------:R-:W-:-:S02]  /*19f00*/  IMAD.MOV.U32 R200, RZ, RZ, R198 ;  /* 0x000000ffffc87224 */ /* 0x000fc400078e00c6 */
[----:B------:R-:W-:-:S03]  /*19f10*/  VIADD R198, R0, 0x8b ;  /* 0x0000008b00c67836 */ /* 0x000fc60000000000 */
[----:B------:R-:W-:Y:S02]  /*19f20*/  SHF.R.S32.HI R200, RZ, 0x8, R200 ;  /* 0x00000008ffc87819 */ /* 0x000fe400000114c8 */
[----:B--2---:R-:W-:-:S04]  /*19f30*/  IADD3 R196, P1, PT, R199, R3, RZ ;  /* 0x00000003c7c47210 */ /* 0x004fc80007f3e0ff */
[C---:B------:R-:W-:Y:S01]  /*19f40*/  LEA.HI.X.SX32 R197, R199.reuse, R2, 0x1, P1 ;  /* 0x00000002c7c57211 */ /* 0x040fe200008f0eff */
[----:B------:R-:W-:Y:S01]  /*19f50*/  VIADD R199, R199, UR5 ;  /* 0x00000005c7c77c36 */ /* 0x000fe20008000000 */
[----:B-1----:R-:W-:Y:S01]  /*19f60*/  ISETP.LT.AND P1, PT, R198, UR6, !P0 ;  /* 0x00000006c6007c0c */ /* 0x002fe2000c721270 */
[----:B------:R-:W1:Y:S02]  /*19f70*/  LDCU UR6, c[0x0][0x39c] ;  /* 0x00007380ff0677ac */ /* 0x000e640008000800 */
[----:B------:R2:W-:Y:S01]  /*19f80*/  @P2 STG.E.U8 desc[UR24][R196.64], R200 ;  /* 0x000000c8c4002986 */ /* 0x0005e2000c101118 */
[----:B------:R-:W-:Y:S02]  /*19f90*/  IADD3 R198, P2, PT, R199, R3, RZ ;  /* 0x00000003c7c67210 */ /* 0x000fe40007f5e0ff */
[----:B------:R-:W-:Y:S01]  /*19fa0*/  F2FP.SATFINITE.E4M3.F32.PACK_AB_MERGE_C R201, R173, R172, RZ ;  /* 0x000000acadc9723e */ /* 0x000fe200048070ff */
[C---:B--2---:R-:W-:Y:S02]  /*19fb0*/  VIADD R196, R0.reuse, 0x8c ;  /* 0x0000008c00c47836 */ /* 0x044fe40000000000 */
        /* <DEDUP_REMOVED lines=8> */
[----:B----4-:R-:W-:Y:S01]  /*1a040*/  ISETP.LT.AND P3, PT, R197, UR7, !P0 ;  /* 0x00000007c5007c0c */ /* 0x010fe2000c761270 */
[----:B------:R-:W4:Y:S01]  /*1a050*/  LDCU UR7, c[0x0][0x39c] ;  /* 0x00007380ff0777ac */ /* 0x000f220008000800 */
[C---:B------:R-:W-:Y:S02]  /*1a060*/  LEA.HI.X.SX32 R197, R200.reuse, R2, 0x1, P5 ;  /* 0x00000002c8c57211 */ /* 0x040fe400028f0eff */
[----:B--2---:R-:W-:Y:S01]  /*1a070*/  SHF.R.S32.HI R201, RZ, 0x8, R202 ;  /* 0x00000008ffc97819 */ /* 0x004fe200000114ca */
[----:B------:R-:W-:Y:S02]  /*1a080*/  VIADD R199, R200, UR5 ;  /* 0x00000005c8c77c36 */ /* 0x000fe40008000000 */
[----:B------:R-:W-:Y:S02]  /*1a090*/  VIADD R198, R0, 0x8e ;  /* 0x0000008e00c67836 */ /* 0x000fe40000000000 */
[----:B------:R2:W-:Y:S03]  /*1a0a0*/  @P6 STG.E.U8 desc[UR24][R196.64], R201 ;  /* 0x000000c9c4006986 */ /* 0x0005e6000c101118 */
[----:B-1----:R-:W-:Y:S01]  /*1a0b0*/  ISETP.LT.AND P5, PT, R198, UR6, !P0 ;  /* 0x00000006c6007c0c */ /* 0x002fe2000c7a1270 */
[----:B------:R-:W-:Y:S01]  /*1a0c0*/  VIADD R200, R0, 0x8f ;  /* 0x0000008f00c87836 */ /* 0x000fe20000000000 */
[----:B------:R-:W-:Y:S01]  /*1a0d0*/  F2FP.SATFINITE.E4M3.F32.PACK_AB_MERGE_C R198, R171, R170, RZ ;  /* 0x000000aaabc6723e */ /* 0x000fe200048070ff */
[----:B------:R-:W1:Y:S01]  /*1a0e0*/  LDCU UR6, c[0x0][0x39c] ;  /* 0x00007380ff0677ac */ /* 0x000e620008000800 */
[----:B--2---:R-:W-:-:S04]  /*1a0f0*/  IADD3 R196, P6, PT, R199, R3, RZ ;  /* 0x00000003c7c47210 */ /* 0x004fc80007fde0ff */
[C---:B------:R-:W-:Y:S01]  /*1a100*/  LEA.HI.X.SX32 R197, R199.reuse, R2, 0x1, P6 ;  /* 0x00000002c7c57211 */ /* 0x040fe200030f0eff */
[----:B------:R-:W-:Y:S01]  /*1a110*/  VIADD R199, R199, UR5 ;  /* 0x00000005c7c77c36 */ /* 0x000fe20008000000 */
[----:B------:R-:W-:-:S03]  /*1a120*/  PRMT R202, R198, 0x9910, RZ ;  /* 0x00009910c6ca7816 */ /* 0x000fc600000000ff */
[----:B------:R2:W-:Y:S01]  /*1a130*/  @P4 STG.E.U8 desc[UR24][R196.64], R198 ;  /* 0x000000c6c4004986 */ /* 0x0005e2000c101118 */
[----:B0-----:R-:W-:Y:S01]  /*1a140*/  ISETP.LT.AND P4, PT, R200, UR4, !P0 ;  /* 0x00000004c8007c0c */ /* 0x001fe2000c781270 */
[C---:B------:R-:W-:Y:S01]  /*1a150*/  VIADD R200, R199.reuse, UR5 ;  /* 0x00000005c7c87c36 */ /* 0x040fe20008000000 */
[----:B------:R-:W-:Y:S01]  /*1a160*/  SHF.R.S32.HI R202, RZ, 0x8, R202 ;  /* 0x00000008ffca7819 */ /* 0x000fe200000114ca */
[----:B------:R-:W0:Y:S01]  /*1a170*/  LDCU UR4, c[0x0][0x39c] ;  /* 0x00007380ff0477ac */ /* 0x000e220008000800 */
[----:B--2---:R-:W-:-:S04]  /*1a180*/  IADD3 R198, P6, PT, R199, R3, RZ ;  /* 0x00000003c7c67210 */ /* 0x004fc80007fde0ff */
[----:B------:R-:W-:-:S05]  /*1a190*/  LEA.HI.X.SX32 R199, R199, R2, 0x1, P6 ;  /* 0x00000002c7c77211 */ /* 0x000fca00030f0eff */
[----:B------:R2:W-:Y:S02]  /*1a1a0*/  @P1 STG.E.U8 desc[UR24][R198.64], R202 ;  /* 0x000000cac6001986 */ /* 0x0005e4000c101118 */
[----:B--2---:R-:W-:Y:S02]  /*1a1b0*/  F2FP.SATFINITE.E4M3.F32.PACK_AB_MERGE_C R202, R167, R166, RZ ;  /* 0x000000a6a7ca723e */ /* 0x004fe400048070ff */
        /* <DEDUP_REMOVED lines=8> */
[----:B------:R-:W-:Y:S01]  /*1a240*/  LEA.HI.X.SX32 R197, R200, R2, 0x1, P6 ;  /* 0x00000002c8c57211 */ /* 0x000fe200030f0eff */
[----:B------:R-:W4:Y:S01]  /*1a250*/  LDCU UR7, c[0x0][0x39c] ;  /* 0x00007380ff0777ac */ /* 0x000f220008000800 */
[----:B------:R-:W-:-:S03]  /*1a260*/  PRMT R200, R198, 0x9910, RZ ;  /* 0x00009910c6c87816 */ /* 0x000fc600000000ff */
[----:B------:R5:W-:Y:S01]  /*1a270*/  @P2 STG.E.U8 desc[UR24][R196.64], R198 ;  /* 0x000000c6c4002986 */ /* 0x000be2000c101118 */
[----:B-1----:R-:W-:Y:S01]  /*1a280*/  ISETP.LT.AND P6, PT, R201, UR6, !P0 ;  /* 0x00000006c9007c0c */ /* 0x002fe2000c7c1270 */
[----:B------:R-:W1:Y:S01]  /*1a290*/  LDCU UR6, c[0x0][0x39c] ;  /* 0x00007380ff0677ac */ /* 0x000e620008000800 */
[----:B-----5:R-:W-:Y:S01]  /*1a2a0*/  IMAD.MOV.U32 R197, RZ, RZ, R200 ;  /* 0x000000ffffc57224 */ /* 0x020fe200078e00c8 */
[C---:B------:R-:W-:Y:S01]  /*1a2b0*/  IADD3 R198, P2, PT, R199.reuse, R3, RZ ;  /* 0x00000003c7c67210 */ /* 0x040fe20007f5e0ff */
[----:B------:R-:W-:-:S03]  /*1a2c0*/  VIADD R200, R199, UR5 ;  /* 0x00000005c7c87c36 */ /* 0x000fc60008000000 */
[-C--:B------:R-:W-:Y:S02]  /*1a2d0*/  LEA.HI.X.SX32 R199, R199, R2.reuse, 0x1, P2 ;  /* 0x00000002c7c77211 */ /* 0x080fe400010f0eff */
[----:B------:R-:W-:Y:S02]  /*1a2e0*/  SHF.R.S32.HI R197, RZ, 0x8, R197 ;  /* 0x00000008ffc57819 */ /* 0x000fe400000114c5 */
[----:B------:R-:W-:Y:S01]  /*1a2f0*/  IADD3 R196, P2, PT, R200, R3, RZ ;  /* 0x00000003c8c47210 */ /* 0x000fe20007f5e0ff */
[----:B------:R-:W-:Y:S02]  /*1a300*/  VIADD R201, R0, 0x92 ;  /* 0x0000009200c97836 */ /* 0x000fe40000000000 */
[----:B------:R5:W-:Y:S02]  /*1a310*/  @P3 STG.E.U8 desc[UR24][R198.64], R197 ;  /* 0x000000c5c6003986 */ /* 0x000be4000c101118 */
[C---:B-----5:R-:W-:Y:S01]  /*1a320*/  LEA.HI.X.SX32 R197, R200.reuse, R2, 0x1, P2 ;  /* 0x00000002c8c57211 */ /* 0x060fe200010f0eff */
[----:B------:R-:W-:Y:S01]  /*1a330*/  VIADD R199, R200, UR5 ;  /* 0x00000005c8c77c36 */ /* 0x000fe20008000000 */
[----:B------:R-:W-:-:S02]  /*1a340*/  PRMT R198, R202, 0x9910, RZ ;  /* 0x00009910cac67816 */ /* 0x000fc400000000ff */
[----:B0-----:R-:W-:Y:S01]  /*1a350*/  ISETP.LT.AND P2, PT, R201, UR4, !P0 ;  /* 0x00000004c9007c0c */ /* 0x001fe2000c741270 */
[----:B------:R-:W0:Y:S01]  /*1a360*/  LDCU UR4, c[0x0][0x39c] ;  /* 0x00007380ff0477ac */ /* 0x000e220008000800 */
[----:B------:R5:W-:Y:S01]  /*1a370*/  @P5 STG.E.U8 desc[UR24][R196.64], R202 ;  /* 0x000000cac4005986 */ /* 0x000be2000c101118 */
[----:B------:R-:W-:Y:S02]  /*1a380*/  IMAD.MOV.U32 R200, RZ, RZ, R198 ;  /* 0x000000ffffc87224 */ /* 0x000fe400078e00c6 */
[----:B------:R-:W-:-:S03]  /*1a390*/  VIADD R198, R0, 0x93 ;  /* 0x0000009300c67836 */ /* 0x000fc60000000000 */
[----:B------:R-:W-:Y:S02]  /*1a3a0*/  SHF.R.S32.HI R200, RZ, 0x8, R200 ;  /* 0x00000008ffc87819 */ /* 0x000fe400000114c8 */
[----:B-----5:R-:W-:Y:S02]  /*1a3b0*/  IADD3 R196, P3, PT, R199, R3, RZ ;  /* 0x00000003c7c47210 */ /* 0x020fe40007f7e0ff */
[----:B------:R-:W-:Y:S02]  /*1a3c0*/  F2FP.SATFINITE.E4M3.F32.PACK_AB_MERGE_C R202, R165, R164, RZ ;  /* 0x000000a4a5ca723e */ /* 0x000fe400048070ff */
[----:B------:R-:W5:Y:S01]  /*1a3d0*/  LDL.LU R164, [R1+0x250] ;  /* 0x0002500001a47983 */ /* 0x000f620000300800 */
[----:B------:R-:W-:-:S03]  /*1a3e0*/  LEA.HI.X.SX32 R197, R199, R2, 0x1, P3 ;  /* 0x00000002c7c57211 */ /* 0x000fc600018f0eff */
[----:B------:R-:W5:Y:S01]  /*1a3f0*/  LDL.LU R165, [R1+0x254] ;  /* 0x0002540001a57983 */ /* 0x000f620000300800 */
[----:B------:R-:W-:Y:S01]  /*1a400*/  VIADD R199, R199, UR5 ;  /* 0x00000005c7c77c36 */ /* 0x000fe20008000000 */
[----:B-1----:R-:W-:Y:S02]  /*1a410*/  ISETP.LT.AND P3, PT, R198, UR6, !P0 ;  /* 0x00000006c6007c0c */ /* 0x002fe4000c761270 */
[----:B------:R1:W-:Y:S01]  /*1a420*/  @P4 STG.E.U8 desc[UR24][R196.64], R200 ;  /* 0x000000c8c4004986 */ /* 0x0003e2000c101118 */
[C---:B------:R-:W-:Y:S01]  /*1a430*/  VIADD R198, R0.reuse, 0x95 ;  /* 0x0000009500c67836 */ /* 0x040fe20000000000 */
[----:B------:R-:W0:Y:S01]  /*1a440*/  LDCU UR6, c[0x0][0x39c] ;  /* 0x00007380ff0677ac */ /* 0x000e220008000800 */
[----:B-1----:R-:W-:Y:S01]  /*1a450*/  VIADD R197, R0, 0x94 ;  /* 0x0000009400c57836 */ /* 0x002fe20000000000 */
[----:B------:R-:W-:-:S04]  /*1a460*/  IADD3 R196, P4, PT, R199, R3, RZ ;  /* 0x00000003c7c47210 */ /* 0x000fc80007f9e0ff */
[----:B----4-:R-:W-:Y:S01]  /*1a470*/  ISETP.LT.AND P5, PT, R197, UR7, !P0 ;  /* 0x00000007c5007c0c */ /* 0x010fe2000c7a1270 */
[----:B------:R-:W-:Y:S01]  /*1a480*/  VIADD R201, R0, 0x96 ;  /* 0x0000009600c97836 */ /* 0x000fe20000000000 */
[C---:B------:R-:W-:Y:S01]  /*1a490*/  LEA.HI.X.SX32 R197, R199.reuse, R2, 0x1, P4 ;  /* 0x00000002c7c57211 */ /* 0x040fe200020f0eff */
[----:B------:R-:W1:Y:S01]  /*1a4a0*/  LDCU UR7, c[0x0][0x39c] ;  /* 0x00007380ff0777ac */ /* 0x000e620008000800 */
[----:B0-----:R-:W-:Y:S01]  /*1a4b0*/  ISETP.LT.AND P4, PT, R198, UR4, !P0 ;  /* 0x00000004c6007c0c */ /* 0x001fe2000c781270 */
[----:B------:R-:W-:Y:S01]  /*1a4c0*/  VIADD R199, R199, UR5 ;  /* 0x00000005c7c77c36 */ /* 0x000fe20008000000 */
[----:B------:R-:W0:Y:S01]  /*1a4d0*/  LDCU UR4, c[0x0][0x39c] ;  /* 0x00007380ff0477ac */ /* 0x000e220008000800 */
[----:B--2---:R-:W-:-:S04]  /*1a4e0*/  F2FP.SATFINITE.E4M3.F32.PACK_AB_MERGE_C R198, R167, R166, RZ ;  /* 0x000000a6a7c6723e */ /* 0x004fc800048070ff */
[----:B------:R-:W-:Y:S01]  /*1a4f0*/  PRMT R200, R198, 0x9910, RZ ;  /* 0x00009910c6c87816 */ /* 0x000fe200000000ff */
[----:B------:R2:W-:Y:S04]  /*1a500*/  @P1 STG.E.U8 desc[UR24][R196.64], R198 ;  /* 0x000000c6c4001986 */ /* 0x0005e8000c101118 */
[----:B--2---:R-:W-:Y:S01]  /*1a510*/  IMAD.MOV.U32 R197, RZ, RZ, R200 ;  /* 0x000000ffffc57224 */ /* 0x004fe200078e00c8 */
[C---:B------:R-:W-:Y:S01]  /*1a520*/  IADD3 R198, P1, PT, R199.reuse, R3, RZ ;  /* 0x00000003c7c67210 */ /* 0x040fe20007f3e0ff */
[----:B------:R-:W-:-:S03]  /*1a530*/  VIADD R200, R199, UR5 ;  /* 0x00000005c7c87c36 */ /* 0x000fc60008000000 */
[----:B------:R-:W-:Y:S02]  /*1a540*/  LEA.HI.X.SX32 R199, R199, R2, 0x1, P1 ;  /* 0x00000002c7c77211 */ /* 0x000fe400008f0eff */
[----:B------:R-:W-:Y:S02]  /*1a550*/  SHF.R.S32.HI R197, RZ, 0x8, R197 ;  /* 0x00000008ffc57819 */ /* 0x000fe400000114c5 */
[----:B------:R-:W-:-:S03]  /*1a560*/  IADD3 R196, P1, PT, R200, R3, RZ ;  /* 0x00000003c8c47210 */ /* 0x000fc60007f3e0ff */
[----:B------:R2:W-:Y:S02]  /*1a570*/  @P6 STG.E.U8 desc[UR24][R198.64], R197 ;  /* 0x000000c5c6006986 */ /* 0x0005e4000c101118 */
[----:B--2---:R-:W-:Y:S02]  /*1a580*/  LEA.HI.X.SX32 R197, R200, R2, 0x1, P1 ;  /* 0x00000002c8c57211 */ /* 0x004fe400008f0eff */
[----:B------:R-:W-:-:S03]  /*1a590*/  PRMT R198, R202, 0x9910, RZ ;  /* 0x00009910cac67816 */ /* 0x000fc600000000ff */
[----:B------:R2:W-:Y:S02]  /*1a5a0*/  @P2 STG.E.U8 desc[UR24][R196.64], R202 ;  /* 0x000000cac4002986 */ /* 0x0005e4000c101118 */
[----:B--2---:R-:W-:Y:S02]  /*1a5b0*/  F2FP.SATFINITE.E4M3.F32.PACK_AB_MERGE_C R202, R163, R162, RZ ;  /* 0x000000a2a3ca723e */ /* 0x004fe400048070ff */
[----:B------:R-:W2:Y:S04]  /*1a5c0*/  LDL.LU R162, [R1+0x260] ;  /* 0x0002600001a27983 */ /* 0x000ea80000300800 */
[----:B------:R-:W2:Y:S01]  /*1a5d0*/  LDL.LU R163, [R1+0x264] ;  /* 0x0002640001a37983 */ /* 0x000ea20000300800 */
[----:B------:R-:W-:Y:S02]  /*1a5e0*/  VIADD R199, R200, UR5 ;  /* 0x00000005c8c77c36 */ /* 0x000fe40008000000 */
[----:B------:R-:W-:-:S03]  /*1a5f0*/  IMAD.MOV.U32 R200, RZ, RZ, R198 ;  /* 0x000000ffffc87224 */ /* 0x000fc600078e00c6 */
[CC--:B------:R-:W-:Y:S02]  /*1a600*/  IADD3 R196, P2, PT, R199.reuse, R3.reuse, RZ ;  /* 0x00000003c7c47210 */ /* 0x0c0fe40007f5e0ff */
[----:B------:R-:W-:Y:S02]  /*1a610*/  SHF.R.S32.HI R200, RZ, 0x8, R200 ;  /* 0x00000008ffc87819 */ /* 0x000fe400000114c8 */
[C---:B------:R-:W-:Y:S01]  /*1a620*/  LEA.HI.X.SX32 R197, R199.reuse, R2, 0x1, P2 ;  /* 0x00000002c7c57211 */ /* 0x040fe200010f0eff */
[----:B------:R-:W-:Y:S02]  /*1a630*/  VIADD R198, R0, 0x97 ;  /* 0x0000009700c67836 */ /* 0x000fe40000000000 */
[----:B------:R-:W-:Y:S02]  /*1a640*/  VIADD R199, R199, UR5 ;  /* 0x00000005c7c77c36 */ /* 0x000fe40008000000 */
[----:B------:R4:W-:Y:S01]  /*1a650*/  @P3 STG.E.U8 desc[UR24][R196.64], R200 ;  /* 0x000000c8c4003986 */ /* 0x0009e2000c101118 */
[----:B------:R-:W-:Y:S01]  /*1a660*/  ISETP.LT.AND P2, PT, R198, UR9, !P0 ;  /* 0x00000009c6007c0c */ /* 0x000fe2000c741270 */
[C---:B------:R-:W-:Y:S01]  /*1a670*/  VIADD R198, R0.reuse, 0x99 ;  /* 0x0000009900c67836 */ /* 0x040fe20000000000 */
[----:B------:R-:W-:Y:S01]  /*1a680*/  ISETP.LT.AND P1, PT, R201, UR8, !P0 ;  /* 0x00000008c9007c0c */ /* 0x000fe2000c721270 */
[C---:B----4-:R-:W-:Y:S01]  /*1a690*/  VIADD R197, R0.reuse, 0x98 ;  /* 0x0000009800c57836 */ /* 0x050fe20000000000 */
[----:B------:R-:W-:Y:S01]  /*1a6a0*/  IADD3 R196, P6, PT, R199, R3, RZ ;  /* 0x00000003c7c47210 */ /* 0x000fe20007fde0ff */
[----:B------:R-:W-:Y:S01]  /*1a6b0*/  VIADD R201, R0, 0x9a ;  /* 0x0000009a00c97836 */ /* 0x000fe20000000000 */
[----:B------:R-:W-:Y:S01]  /*1a6c0*/  F2FP.SATFINITE.E4M3.F32.PACK_AB_MERGE_C R203, R157, R156, RZ ;  /* 0x0000009c9dcb723e */ /* 0x000fe200048070ff */
[----:B------:R-:W4:Y:S01]  /*1a6d0*/  LDCU UR9, c[0x0][0x39c] ;  /* 0x00007380ff0977ac */ /* 0x000f220008000800 */
[----:B------:R-:W-:-:S02]  /*1a6e0*/  ISETP.LT.AND P3, PT, R197, UR6, !P0 ;  /* 0x00000006c5007c0c */ /* 0x000fc4000c761270 */
[----:B------:R-:W-:Y:S01]  /*1a6f0*/  LEA.HI.X.SX32 R197, R199, R2, 0x1, P6 ;  /* 0x00000002c7c57211 */ /* 0x000fe200030f0eff */
[----:B------:R-:W0:Y:S01]  /*1a700*/  LDCU UR8, c[0x0][0x39c] ;  /* 0x00007380ff0877ac */ /* 0x000e220008000800 */
[----:B------:R-:W-:Y:S02]  /*1a710*/  ISETP.LT.AND P6, PT, R198, UR11, !P0 ;  /* 0x0000000bc6007c0c */ /* 0x000fe4000c7c1270 */
[----:B-----5:R-:W-:Y:S01]  /*1a720*/  F2FP.SATFINITE.E4M3.F32.PACK_AB_MERGE_C R198, R165, R164, RZ ;  /* 0x000000a4a5c6723e */ /* 0x020fe200048070ff */
[----:B------:R-:W-:Y:S01]  /*1a730*/  VIADD R199, R199, UR5 ;  /* 0x00000005c7c77c36 */ /* 0x000fe20008000000 */
[----:B------:R-:W5:Y:S02]  /*1a740*/  LDCU UR6, c[0x0][0x39c] ;  /* 0x00007380ff0677ac */ /* 0x000f640008000800 */
[----:B------:R-:W-:Y:S01]  /*1a750*/  PRMT R200, R198, 0x9910, RZ ;  /* 0x00009910c6c87816 */ /* 0x000fe200000000ff */
[----:B------:R0:W-:Y:S01]  /*1a760*/  @P5 STG.E.U8 desc[UR24][R196.64], R198 ;  /* 0x000000c6c4005986 */ /* 0x0001e2000c101118 */
[----:B------:R-:W-:Y:S01]  /*1a770*/  F2FP.SATFINITE.E4M3.F32.PACK_AB_MERGE_C R205, R155, R154, RZ ;  /* 0x0000009a9bcd723e */ /* 0x000fe200048070ff */
[C---:B------:R-:W-:Y:S01]  /*1a780*/  VIADD R206, R0.reuse, 0xac ;  /* 0x000000ac00ce7836 */ /* 0x040fe20000000000 */
[----:B------:R-:W-:Y:S01]  /*1a790*/  F2FP.SATFINITE.E4M3.F32.PACK_AB_MERGE_C R209, R153, R152, RZ ;  /* 0x0000009899d1723e */ /* 0x000fe200048070ff */
[C---:B------:R-:W-:Y:S01]  /*1a7a0*/  VIADD R210, R0.reuse, 0xae ;  /* 0x000000ae00d27836 */ /* 0x040fe20000000000 */
[----:B------:R-:W-:Y:S01]  /*1a7b0*/  F2FP.SATFINITE.E4M3.F32.PACK_AB_MERGE_C R218, R149, R148, RZ ;  /* 0x0000009495da723e */ /* 0x000fe200048070ff */
[----:B------:R-:W-:Y:S01]  /*1a7c0*/  VIADD R216, R0, 0xb0 ;  /* 0x000000b000d87836 */ /* 0x000fe20000000000 */
[----:B------:R-:W-:Y:S01]  /*1a7d0*/  F2FP.SATFINITE.E4M3.F32.PACK_AB_MERGE_C R222, R147, R146, RZ ;  /* 0x0000009293de723e */ /* 0x000fe200048070ff */
[----:B------:R-:W1:Y:S01]  /*1a7e0*/  LDCU UR11, c[0x0][0x39c] ;  /* 0x00007380ff0b77ac */ /* 0x000e620008000800 */
        /* <DEDUP_REMOVED lines=9> */
[----:B------:R-:W-:-:S03]  /*1a880*/  PRMT R198, R202, 0x9910, RZ ;  /* 0x00009910cac67816 */ /* 0x000fc600000000ff */
[----:B------:R0:W-:Y:S02]  /*1a890*/  @P1 STG.E.U8 desc[UR24][R196.64], R202 ;  /* 0x000000cac4001986 */ /* 0x0001e4000c101118 */
[----:B------:R-:W-:Y:S02]  /*1a8a0*/  IMAD.MOV.U32 R200, RZ, RZ, R198 ;  /* 0x000000ffffc87224 */ /* 0x000fe400078e00c6 */
[----:B------:R-:W-:-:S03]  /*1a8b0*/  VIADD R198, R0, 0x9b ;  /* 0x0000009b00c67836 */ /* 0x000fc60000000000 */
[----:B------:R-:W-:Y:S02]  /*1a8c0*/  SHF.R.S32.HI R200, RZ, 0x8, R200 ;  /* 0x00000008ffc87819 */ /* 0x000fe400000114c8 */
[----:B0-----:R-:W-:Y:S02]  /*1a8d0*/  IADD3 R196, P1, PT, R199, R3, RZ ;  /* 0x00000003c7c47210 */ /* 0x001fe40007f3e0ff */
[----:B------:R-:W-:Y:S02]  /*1a8e0*/  F2FP.SATFINITE.E4M3.F32.PACK_AB_MERGE_C R202, R161, R160, RZ ;  /* 0x000000a0a1ca723e */ /* 0x000fe400048070ff */
[----:B------:R-:W3:Y:S01]  /*1a8f0*/  LDL.LU R160, [R1+0x270] ;  /* 0x0002700001a07983 */ /* 0x000ee20000300800 */
[----:B------:R-:W-:-:S03]  /*1a900*/  LEA.HI.X.SX32 R197, R199, R2, 0x1, P1 ;  /* 0x00000002c7c57211 */ /* 0x000fc600008f0eff */
[----:B------:R-:W3:Y:S01]  /*1a910*/  LDL.LU R161, [R1+0x274] ;  /* 0x0002740001a17983 */ /* 0x000ee20000300800 */
[----:B------:R-:W-:Y:S01]  /*1a920*/  VIADD R199, R199, UR5 ;  /* 0x00000005c7c77c36 */ /* 0x000fe20008000000 */
[----:B------:R-:W-:Y:S02]  /*1a930*/  ISETP.LT.AND P1, PT, R198, UR4, !P0 ;  /* 0x00000004c6007c0c */ /* 0x000fe4000c721270 */
[----:B------:R0:W-:Y:S01]  /*1a940*/  @P2 STG.E.U8 desc[UR24][R196.64], R200 ;  /* 0x000000c8c4002986 */ /* 0x0001e2000c101118 */
[C---:B------:R-:W-:Y:S01]  /*1a950*/  VIADD R198, R0.reuse, 0x9d ;  /* 0x0000009d00c67836 */ /* 0x040fe20000000000 */
[----:B-1----:R-:W-:Y:S01]  /*1a960*/  ISETP.LT.AND P4, PT, R201, UR7, !P0 ;  /* 0x00000007c9007c0c */ /* 0x002fe2000c781270 */
[----:B------:R-:W1:Y:S01]  /*1a970*/  LDCU UR4, c[0x0][0x39c] ;  /* 0x00007380ff0477ac */ /* 0x000e620008000800 */
[C---:B0-----:R-:W-:Y:S01]  /*1a980*/  VIADD R197, R0.reuse, 0x9c ;  /* 0x0000009c00c57836 */ /* 0x041fe20000000000 */
[----:B------:R-:W-:Y:S01]  /*1a990*/  IADD3 R196, P2, PT, R199, R3, RZ ;  /* 0x00000003c7c47210 */ /* 0x000fe20007f5e0ff */
[----:B------:R-:W-:Y:S01]  /*1a9a0*/  VIADD R201, R0, 0x9e ;  /* 0x0000009e00c97836 */ /* 0x000fe20000000000 */
[----:B------:R-:W0:Y:S02]  /*1a9b0*/  LDCU UR7, c[0x0][0x39c] ;  /* 0x00007380ff0777ac */ /* 0x000e240008000800 */
[----:B------:R-:W-:-:S02]  /*1a9c0*/  ISETP.LT.AND P5, PT, R197, UR12, !P0 ;  /* 0x0000000cc5007c0c */ /* 0x000fc4000c7a1270 */
[C---:B------:R-:W-:Y:S01]  /*1a9d0*/  LEA.HI.X.SX32 R197, R199.reuse, R2, 0x1, P2 ;  /* 0x00000002c7c57211 */ /* 0x040fe200010f0eff */
[----:B------:R-:W0:Y:S01]  /*1a9e0*/  LDCU UR12, c[0x0][0x39c] ;  /* 0x00007380ff0c77ac */ /* 0x000e220008000800 */
[----:B------:R-:W-:Y:S01]  /*1a9f0*/  ISETP.LT.AND P2, PT, R198, UR13, !P0 ;  /* 0x0000000dc6007c0c */ /* 0x000fe2000c741270 */
[----:B------:R-:W-:Y:S01]  /*1aa00*/  VIADD R199, R199, UR5 ;  /* 0x00000005c7c77c36 */ /* 0x000fe20008000000 */
[----:B------:R-:W-:Y:S01]  /*1aa10*/  PRMT R207, R205, 0x9910, RZ ;  /* 0x00009910cdcf7816 */ /* 0x000fe200000000ff */
        /* <DEDUP_REMOVED lines=16> */
[----:B------:R-:W2:Y:S04]  /*1ab20*/  LDL.LU R159, [R1+0x284] ;  /* 0x00028400019f7983 */ /* 0x000ea80000300800 */
[----:B------:R-:W2:Y:S04]  /*1ab30*/  LDL.LU R156, [R1+0x290] ;  /* 0x00029000019c7983 */ /* 0x000ea80000300800 */
[----:B------:R-:W2:Y:S01]  /*1ab40*/  LDL.LU R157, [R1+0x294] ;  /* 0x00029400019d7983 */ /* 0x000ea20000300800 */
[----:B------:R-:W-:-:S02]  /*1ab50*/  VIADD R199, R200, UR5 ;  /* 0x00000005c8c77c36 */ /* 0x000fc40008000000 */
        /* <DEDUP_REMOVED lines=10> */
[C---:B0-----:R-:W-:Y:S01]  /*1ac00*/  VIADD R197, R0.reuse, 0xa0 ;  /* 0x000000a000c57836 */ /* 0x041fe20000000000 */
[----:B------:R-:W-:Y:S01]  /*1ac10*/  IADD3 R196, P6, PT, R199, R3, RZ ;  /* 0x00000003c7c47210 */ /* 0x000fe20007fde0ff */
[----:B------:R-:W-:Y:S01]  /*1ac20*/  VIADD R201, R0, 0xa2 ;  /* 0x000000a200c97836 */ /* 0x000fe20000000000 */
[----:B------:R-:W-:Y:S01]  /*1ac30*/  PRMT R212, R209, 0x9910, RZ ;  /* 0x00009910d1d47816 */ /* 0x000fe200000000ff */
[----:B------:R-:W0:Y:S01]  /*1ac40*/  LDCU UR14, c[0x0][0x39c] ;  /* 0x00007380ff0e77ac */ /* 0x000e220008000800 */
[----:B------:R-:W-:-:S02]  /*1ac50*/  ISETP.LT.AND P1, PT, R197, UR15, !P0 ;  /* 0x0000000fc5007c0c */ /* 0x000fc4000c721270 */
[----:B------:R-:W-:Y:S01]  /*1ac60*/  LEA.HI.X.SX32 R197, R199, R2, 0x1, P6 ;  /* 0x00000002c7c57211 */ /* 0x000fe200030f0eff */
[----:B------:R-:W0:Y:S01]  /*1ac70*/  LDCU UR15, c[0x0][0x39c] ;  /* 0x00007380ff0f77ac */ /* 0x000e220008000800 */
[----:B----4-:R-:W-:Y:S02]  /*1ac80*/  ISETP.LT.AND P6, PT, R198, UR9, !P0 ;  /* 0x00000009c6007c0c */ /* 0x010fe4000c7c1270 */
[----:B---3--:R-:W-:Y:S01]  /*1ac90*/  F2FP.SATFINITE.E4M3.F32.PACK_AB_MERGE_C R198, R161, R160, RZ ;  /* 0x000000a0a1c6723e */ /* 0x008fe200048070ff */
[----:B------:R-:W-:Y:S01]  /*1aca0*/  VIADD R199, R199, UR5 ;  /* 0x00000005c7c77c36 */ /* 0x000fe20008000000 */
[----:B------:R-:W-:Y:S01]  /*1acb0*/  SHF.R.S32.HI R212, RZ, 0x8, R212 ;  /* 0x00000008ffd47819 */ /* 0x000fe200000114d4 */
[----:B------:R-:W3:Y:S01]  /*1acc0*/  LDCU UR8, c[0x0][0x39c] ;  /* 0x00007380ff0877ac */ /* 0x000ee20008000800 */
[----:B------:R-:W-:Y:S01]  /*1acd0*/  PRMT R200, R198, 0x9910, RZ ;  /* 0x00009910c6c87816 */ /* 0x000fe200000000ff */
[----:B------:R4:W-:Y:S01]  /*1ace0*/  @P5 STG.E.U8 desc[UR24][R196.64], R198 ;  /* 0x000000c6c4005986 */ /* 0x0009e2000c101118 */
[----:B------:R-:W-:Y:S01]  /*1acf0*/  PRMT R221, R218, 0x9910, RZ ;  /* 0x00009910dadd7816 */ /* 0x000fe200000000ff */
[----:B------:R-:W0:Y:S02]  /*1ad00*/  LDCU UR9, c[0x0][0x3b8] ;  /* 0x00007700ff0977ac */ /* 0x000e240008000800 */
[----:B----4-:R-:W-:Y:S01]  /*1ad10*/  IMAD.MOV.U32 R197, RZ, RZ, R200 ;  /* 0x000000ffffc57224 */ /* 0x010fe200078e00c8 */
[C---:B------:R-:W-:Y:S01]  /*1ad20*/  IADD3 R198, P5, PT, R199.reuse, R3, RZ ;  /* 0x00000003c7c67210 */ /* 0x040fe20007fbe0ff */
[----:B------:R-:W-:-:S03]  /*1ad30*/  VIADD R200, R199, UR5 ;  /* 0x00000005c7c87c36 */ /* 0x000fc60008000000 */
[----:B------:R-:W-:Y:S02]  /*1ad40*/  LEA.HI.X.SX32 R199, R199, R2, 0x1, P5 ;  /* 0x00000002c7c77211 */ /* 0x000fe400028f0eff */
[----:B------:R-:W-:Y:S02]  /*1ad50*/  SHF.R.S32.HI R197, RZ, 0x8, R197 ;  /* 0x00000008ffc57819 */ /* 0x000fe400000114c5 */
[----:B------:R-:W-:-:S03]  /*1ad60*/  IADD3 R196, P5, PT, R200, R3, RZ ;  /* 0x00000003c8c47210 */ /* 0x000fc60007fbe0ff */
[----:B------:R4:W-:Y:S02]  /*1ad70*/  @P2 STG.E.U8 desc[UR24][R198.64], R197 ;  /* 0x000000c5c6002986 */ /* 0x0009e4000c101118 */
[C---:B----4-:R-:W-:Y:S01]  /*1ad80*/  LEA.HI.X.SX32 R197, R200.reuse, R2, 0x1, P5 ;  /* 0x00000002c8c57211 */ /* 0x050fe200028f0eff */
[----:B------:R-:W-:Y:S01]  /*1ad90*/  VIADD R199, R200, UR5 ;  /* 0x00000005c8c77c36 */ /* 0x000fe20008000000 */
[----:B------:R-:W-:-:S03]  /*1ada0*/  PRMT R198, R202, 0x9910, RZ ;  /* 0x00009910cac67816 */ /* 0x000fc600000000ff */
[----:B------:R4:W-:Y:S02]  /*1adb0*/  @P3 STG.E.U8 desc[UR24][R196.64], R202 ;  /* 0x000000cac4003986 */ /* 0x0009e4000c101118 */
[----:B------:R-:W-:Y:S02]  /*1adc0*/  IMAD.MOV.U32 R200, RZ, RZ, R198 ;  /* 0x000000ffffc87224 */ /* 0x000fe400078e00c6 */
[----:B------:R-:W-:-:S03]  /*1add0*/  VIADD R198, R0, 0xa3 ;  /* 0x000000a300c67836 */ /* 0x000fc60000000000 */
[----:B------:R-:W-:Y:S02]  /*1ade0*/  SHF.R.S32.HI R200, RZ, 0x8, R200 ;  /* 0x00000008ffc87819 */ /* 0x000fe400000114c8 */
[----:B----4-:R-:W-:-:S04]  /*1adf0*/  IADD3 R196, P3, PT, R199, R3, RZ ;  /* 0x00000003c7c47210 */ /* 0x010fc80007f7e0ff */
[C---:B------:R-:W-:Y:S01]  /*1ae00*/  LEA.HI.X.SX32 R197, R199.reuse, R2, 0x1, P3 ;  /* 0x00000002c7c57211 */ /* 0x040fe200018f0eff */
[----:B------:R-:W-:Y:S01]  /*1ae10*/  VIADD R199, R199, UR5 ;  /* 0x00000005c7c77c36 */ /* 0x000fe20008000000 */
[----:B-----5:R-:W-:-:S03]  /*1ae20*/  ISETP.LT.AND P3, PT, R198, UR6, !P0 ;  /* 0x00000006c6007c0c */ /* 0x020fc6000c761270 */
[----:B------:R4:W-:Y:S01]  /*1ae30*/  @P4 STG.E.U8 desc[UR24][R196.64], R200 ;  /* 0x000000c8c4004986 */ /* 0x0009e2000c101118 */
[C---:B------:R-:W-:Y:S01]  /*1ae40*/  VIADD R198, R0.reuse, 0xa5 ;  /* 0x000000a500c67836 */ /* 0x040fe20000000000 */
[----:B------:R-:W-:Y:S01]  /*1ae50*/  ISETP.LT.AND P2, PT, R201, UR16, !P0 ;  /* 0x00000010c9007c0c */ /* 0x000fe2000c741270 */
[----:B------:R-:W5:Y:S01]  /*1ae60*/  LDCU UR6, c[0x0][0x3b8] ;  /* 0x00007700ff0677ac */ /* 0x000f620008000800 */
[C---:B----4-:R-:W-:Y:S01]  /*1ae70*/  VIADD R197, R0.reuse, 0xa4 ;  /* 0x000000a400c57836 */ /* 0x050fe20000000000 */
[----:B------:R-:W-:Y:S01]  /*1ae80*/  IADD3 R196, P4, PT, R199, R3, RZ ;  /* 0x00000003c7c47210 */ /* 0x000fe20007f9e0ff */
[----:B------:R-:W-:Y:S01]  /*1ae90*/  VIADD R201, R0, 0xa6 ;  /* 0x000000a600c97836 */ /* 0x000fe20000000000 */
[----:B------:R-:W-:Y:S01]  /*1aea0*/  SHF.R.S32.HI R221, RZ, 0x8, R221 ;  /* 0x00000008ffdd7819 */ /* 0x000fe200000114dd */
[----:B------:R-:W4:Y:S01]  /*1aeb0*/  LDCU UR16, c[0x0][0x39c] ;  /* 0x00007380ff1077ac */ /* 0x000f220008000800 */
[----:B------:R-:W-:Y:S02]  /*1aec0*/  ISETP.LT.AND P5, PT, R197, UR17, !P0 ;  /* 0x00000011c5007c0c */ /* 0x000fe4000c7a1270 */
[C---:B------:R-:W-:Y:S01]  /*1aed0*/  LEA.HI.X.SX32 R197, R199.reuse, R2, 0x1, P4 ;  /* 0x00000002c7c57211 */ /* 0x040fe200020f0eff */
[----:B------:R-:W0:Y:S01]  /*1aee0*/  LDCU UR17, c[0x0][0x3b8] ;  /* 0x00007700ff1177ac */ /* 0x000e220008000800 */
[----:B------:R-:W-:Y:S01]  /*1aef0*/  ISETP.LT.AND P4, PT, R198, UR18, !P0 ;  /* 0x00000012c6007c0c */ /* 0x000fe2000c781270 */
[----:B------:R-:W-:Y:S01]  /*1af00*/  VIADD R199, R199, UR5 ;  /* 0x00000005c7c77c36 */ /* 0x000fe20008000000 */
[----:B------:R-:W0:Y:S03]  /*1af10*/  LDCU UR18, c[0x0][0x3b8] ;  /* 0x00007700ff1277ac */ /* 0x000e260008000800 */
[----:B------:R-:W-:Y:S01]  /*1af20*/  VIADD R200, R199, UR5 ;  /* 0x00000005c7c87c36 */ /* 0x000fe20008000000 */
[----:B--2---:R-:W-:-:S04]  /*1af30*/  F2FP.SATFINITE.E4M3.F32.PACK_AB_MERGE_C R198, R159, R158, RZ ;  /* 0x0000009e9fc6723e */ /* 0x004fc800048070ff */
[----:B------:R-:W-:Y:S01]  /*1af40*/  PRMT R202, R198, 0x9910, RZ ;  /* 0x00009910c6ca7816 */ /* 0x000fe200000000ff */
[----:B------:R2:W-:Y:S03]  /*1af50*/  @P1 STG.E.U8 desc[UR24][R196.64], R198 ;  /* 0x000000c6c4001986 */ /* 0x0005e6000c101118 */
[----:B------:R-:W-:Y:S02]  /*1af60*/  SHF.R.S32.HI R202, RZ, 0x8, R202 ;  /* 0x00000008ffca7819 */ /* 0x000fe400000114ca */
[----:B--2---:R-:W-:-:S04]  /*1af70*/  IADD3 R198, P1, PT, R199, R3, RZ ;  /* 0x00000003c7c67210 */ /* 0x004fc80007f3e0ff */
[----:B------:R-:W-:Y:S02]  /*1af80*/  LEA.HI.X.SX32 R199, R199, R2, 0x1, P1 ;  /* 0x00000002c7c77211 */ /* 0x000fe400008f0eff */
[----:B------:R-:W-:-:S04]  /*1af90*/  IADD3 R196, P1, PT, R200, R3, RZ ;  /* 0x00000003c8c47210 */ /* 0x000fc80007f3e0ff */
[C---:B------:R-:W-:Y:S01]  /*1afa0*/  LEA.HI.X.SX32 R197, R200.reuse, R2, 0x1, P1 ;  /* 0x00000002c8c57211 */ /* 0x040fe200008f0eff */
[----:B------:R2:W-:Y:S04]  /*1afb0*/  @P6 STG.E.U8 desc[UR24][R198.64], R202 ;  /* 0x000000cac6006986 */ /* 0x0005e8000c101118 */
[----:B------:R0:W-:Y:S01]  /*1afc0*/  @P2 STG.E.U8 desc[UR24][R196.64], R203 ;  /* 0x000000cbc4002986 */ /* 0x0001e2000c101118 */
[----:B--2---:R-:W-:Y:S01]  /*1afd0*/  VIADD R198, R200, UR5 ;  /* 0x00000005c8c67c36 */ /* 0x004fe20008000000 */
[----:B------:R-:W-:Y:S01]  /*1afe0*/  PRMT R200, R203, 0x9910, RZ ;  /* 0x00009910cbc87816 */ /* 0x000fe200000000ff */
[----:B0-----:R-:W-:-:S03]  /*1aff0*/  VIADD R197, R0, 0xa7 ;  /* 0x000000a700c57836 */ /* 0x001fc60000000000 */
[----:B------:R-:W-:Y:S01]  /*1b000*/  IADD3 R196, P6, PT, R198, R3, RZ ;  /* 0x00000003c6c47210 */ /* 0x000fe20007fde0ff */
[----:B------:R-:W-:Y:S01]  /*1b010*/  VIADD R199, R0, 0xa8 ;  /* 0x000000a800c77836 */ /* 0x000fe20000000000 */
[----:B------:R-:W-:Y:S02]  /*1b020*/  SHF.R.S32.HI R200, RZ, 0x8, R200 ;  /* 0x00000008ffc87819 */ /* 0x000fe400000114c8 */
[----:B------:R-:W-:Y:S01]  /*1b030*/  ISETP.LT.AND P2, PT, R197, UR7, !P0 ;  /* 0x00000007c5007c0c */ /* 0x000fe2000c741270 */
[----:B------:R-:W0:Y:S01]  /*1b040*/  LDCU UR7, c[0x0][0x3b8] ;  /* 0x00007700ff0777ac */ /* 0x000e220008000800 */
[C---:B------:R-:W-:Y:S01]  /*1b050*/  LEA.HI.X.SX32 R197, R198.reuse, R2, 0x1, P6 ;  /* 0x00000002c6c57211 */ /* 0x040fe200030f0eff */
[----:B------:R-:W-:-:S04]  /*1b060*/  VIADD R198, R198, UR5 ;  /* 0x00000005c6c67c36 */ /* 0x000fc80008000000 */
[----:B------:R2:W-:Y:S01]  /*1b070*/  @P3 STG.E.U8 desc[UR24][R196.64], R200 ;  /* 0x000000c8c4003986 */ /* 0x0005e2000c101118 */
[----:B------:R-:W-:Y:S01]  /*1b080*/  ISETP.LT.AND P3, PT, R199, UR21, !P0 ;  /* 0x00000015c7007c0c */ /* 0x000fe2000c761270 */
[----:B------:R-:W-:Y:S01]  /*1b090*/  VIADD R199, R0, 0xa9 ;  /* 0x000000a900c77836 */ /* 0x000fe20000000000 */
[----:B------:R-:W-:Y:S02]  /*1b0a0*/  ISETP.LT.AND P1, PT, R201, UR19, !P0 ;  /* 0x00000013c9007c0c */ /* 0x000fe4000c721270 */
[-C--:B--2---:R-:W-:Y:S02]  /*1b0b0*/  IADD3 R196, P6, PT, R198, R3.reuse, RZ ;  /* 0x00000003c6c47210 */ /* 0x084fe40007fde0ff */
[----:B------:R-:W-:Y:S01]  /*1b0c0*/  F2FP.SATFINITE.E4M3.F32.PACK_AB_MERGE_C R200, R157, R156, RZ ;  /* 0x0000009c9dc8723e */ /* 0x000fe200048070ff */
[----:B------:R-:W-:Y:S01]  /*1b0d0*/  VIADD R201, R0, 0xaa ;  /* 0x000000aa00c97836 */ /* 0x000fe20000000000 */
[C---:B------:R-:W-:Y:S01]  /*1b0e0*/  LEA.HI.X.SX32 R197, R198.reuse, R2, 0x1, P6 ;  /* 0x00000002c6c57211 */ /* 0x040fe200030f0eff */
[----:B------:R-:W2:Y:S01]  /*1b0f0*/  LDCU UR19, c[0x0][0x3b8] ;  /* 0x00007700ff1377ac */ /* 0x000ea20008000800 */
[----:B------:R-:W-:Y:S01]  /*1b100*/  ISETP.LT.AND P6, PT, R199, UR22, !P0 ;  /* 0x00000016c7007c0c */ /* 0x000fe2000c7c1270 */
[----:B------:R-:W-:Y:S01]  /*1b110*/  VIADD R199, R198, UR5 ;  /* 0x00000005c6c77c36 */ /* 0x000fe20008000000 */
[----:B------:R-:W-:Y:S01]  /*1b120*/  PRMT R203, R200, 0x9910, RZ ;  /* 0x00009910c8cb7816 */ /* 0x000fe200000000ff */
[----:B------:R0:W-:Y:S01]  /*1b130*/  @P5 STG.E.U8 desc[UR24][R196.64], R200 ;  /* 0x000000c8c4005986 */ /* 0x0001e2000c101118 */
[----:B------:R-:W1:Y:S01]  /*1b140*/  LDCU UR22, c[0x0][0x3b8] ;  /* 0x00007700ff1677ac */ /* 0x000e620008000800 */
[C---:B------:R-:W-:Y:S01]  /*1b150*/  VIADD R198, R199.reuse, UR5 ;  /* 0x00000005c7c67c36 */ /* 0x040fe20008000000 */
[----:B------:R-:W-:Y:S01]  /*1b160*/  SHF.R.S32.HI R203, RZ, 0x8, R203 ;  /* 0x00000008ffcb7819 */ /* 0x000fe200000114cb */
[----:B------:R-:W1:Y:S01]  /*1b170*/  LDCU UR21, c[0x0][0x3b8] ;  /* 0x00007700ff1577ac */ /* 0x000e620008000800 */
[----:B0-----:R-:W-:-:S04]  /*1b180*/  IADD3 R196, P5, PT, R199, R3, RZ ;  /* 0x00000003c7c47210 */ /* 0x001fc80007fbe0ff */
[----:B------:R-:W-:-:S05]  /*1b190*/  LEA.HI.X.SX32 R197, R199, R2, 0x1, P5 ;  /* 0x00000002c7c57211 */ /* 0x000fca00028f0eff */
[----:B------:R0:W-:Y:S01]  /*1b1a0*/  @P4 STG.E.U8 desc[UR24][R196.64], R203 ;  /* 0x000000cbc4004986 */ /* 0x0001e2000c101118 */
[C---:B------:R-:W-:Y:S01]  /*1b1b0*/  VIADD R200, R198.reuse, UR5 ;  /* 0x00000005c6c87c36 */ /* 0x040fe20008000000 */
[----:B0-----:R-:W-:-:S04]  /*1b1c0*/  IADD3 R196, P4, PT, R198, R3, RZ ;  /* 0x00000003c6c47210 */ /* 0x001fc80007f9e0ff */
[----:B------:R-:W-:-:S05]  /*1b1d0*/  LEA.HI.X.SX32 R197, R198, R2, 0x1, P4 ;  /* 0x00000002c6c57211 */ /* 0x000fca00020f0eff */
[----:B------:R0:W-:Y:S01]  /*1b1e0*/  @P1 STG.E.U8 desc[UR24][R196.64], R205 ;  /* 0x000000cdc4001986 */ /* 0x0001e2000c101118 */
[C---:B------:R-:W-:Y:S01]  /*1b1f0*/  VIADD R199, R200.reuse, UR5 ;  /* 0x00000005c8c77c36 */ /* 0x040fe20008000000 */
[----:B0-----:R-:W-:-:S04]  /*1b200*/  IADD3 R196, P1, PT, R200, R3, RZ ;  /* 0x00000003c8c47210 */ /* 0x001fc80007f3e0ff */
[----:B------:R-:W-:Y:S02]  /*1b210*/  LEA.HI.X.SX32 R197, R200, R2, 0x1, P1 ;  /* 0x00000002c8c57211 */ /* 0x000fe400008f0eff */
[----:B------:R-:W-:-:S05]  /*1b220*/  SHF.R.S32.HI R200, RZ, 0x8, R207 ;  /* 0x00000008ffc87819 */ /* 0x000fca00000114cf */
[----:B------:R0:W-:Y:S01]  /*1b230*/  @P2 STG.E.U8 desc[UR24][R196.64], R200 ;  /* 0x000000c8c4002986 */ /* 0x0001e2000c101118 */
[C---:B------:R-:W-:Y:S01]  /*1b240*/  VIADD R202, R199.reuse, UR5 ;  /* 0x00000005c7ca7c36 */ /* 0x040fe20008000000 */
[----:B0-----:R-:W-:-:S04]  /*1b250*/  IADD3 R196, P2, PT, R199, R3, RZ ;  /* 0x00000003c7c47210 */ /* 0x001fc80007f5e0ff */
[----:B------:R-:W-:-:S05]  /*1b260*/  LEA.HI.X.SX32 R197, R199, R2, 0x1, P2 ;  /* 0x00000002c7c57211 */ /* 0x000fca00010f0eff */
[----:B------:R0:W-:Y:S01]  /*1b270*/  @P3 STG.E.U8 desc[UR24][R196.64], R209 ;  /* 0x000000d1c4003986 */ /* 0x0001e2000c101118 */
[----:B------:R-:W-:Y:S01]  /*1b280*/  ISETP.LT.AND P5, PT, R201, UR23, !P0 ;  /* 0x00000017c9007c0c */ /* 0x000fe2000c7a1270 */
[----:B------:R-:W-:Y:S02]  /*1b290*/  VIADD R201, R202, UR5 ;  /* 0x00000005cac97c36 */ /* 0x000fe40008000000 */
[----:B------:R-:W-:Y:S01]  /*1b2a0*/  VIADD R203, R0, 0xab ;  /* 0x000000ab00cb7836 */ /* 0x000fe20000000000 */
[----:B------:R-:W-:Y:S02]  /*1b2b0*/  ISETP.LT.AND P1, PT, R206, UR12, !P0 ;  /* 0x0000000cce007c0c */ /* 0x000fe4000c721270 */
[-C--:B0-----:R-:W-:Y:S01]  /*1b2c0*/  IADD3 R196, P3, PT, R202, R3.reuse, RZ ;  /* 0x00000003cac47210 */ /* 0x081fe20007f7e0ff */
[----:B------:R-:W-:Y:S01]  /*1b2d0*/  VIADD R198, R201, UR5 ;  /* 0x00000005c9c67c36 */ /* 0x000fe20008000000 */
[----:B------:R-:W-:Y:S01]  /*1b2e0*/  ISETP.LT.AND P4, PT, R203, UR26, !P0 ;  /* 0x0000001acb007c0c */ /* 0x000fe2000c781270 */
[----:B------:R-:W-:Y:S01]  /*1b2f0*/  VIADD R207, R0, 0xad ;  /* 0x000000ad00cf7836 */ /* 0x000fe20000000000 */
[----:B------:R-:W-:Y:S01]  /*1b300*/  LEA.HI.X.SX32 R197, R202, R2, 0x1, P3 ;  /* 0x00000002cac57211 */ /* 0x000fe200018f0eff */
[----:B------:R-:W-:Y:S01]  /*1b310*/  VIADD R204, R198, UR5 ;  /* 0x00000005c6cc7c36 */ /* 0x000fe20008000000 */
[----:B------:R-:W0:Y:S03]  /*1b320*/  LDCU UR12, c[0x0][0x3b8] ;  /* 0x00007700ff0c77ac */ /* 0x000e260008000800 */
[----:B------:R1:W-:Y:S01]  /*1b330*/  @P6 STG.E.U8 desc[UR24][R196.64], R212 ;  /* 0x000000d4c4006986 */ /* 0x0003e2000c101118 */
[----:B------:R-:W0:Y:S01]  /*1b340*/  LDCU UR26, c[0x0][0x3b8] ;  /* 0x00007700ff1a77ac */ /* 0x000e220008000800 */
[----:B------:R-:W0:Y:S01]  /*1b350*/  LDCU UR23, c[0x0][0x3b8] ;  /* 0x00007700ff1777ac */ /* 0x000e220008000800 */
[----:B-1----:R-:W-:-:S04]  /*1b360*/  IADD3 R196, P6, PT, R201, R3, RZ ;  /* 0x00000003c9c47210 */ /* 0x002fc80007fde0ff */
[----:B------:R-:W-:Y:S02]  /*1b370*/  LEA.HI.X.SX32 R197, R201, R2, 0x1, P6 ;  /* 0x00000002c9c57211 */ /* 0x000fe400030f0eff */
[----:B------:R-:W-:-:S05]  /*1b380*/  F2FP.SATFINITE.E4M3.F32.PACK_AB_MERGE_C R201, R151, R150, RZ ;  /* 0x0000009697c9723e */ /* 0x000fca00048070ff */
[----:B------:R1:W-:Y:S01]  /*1b390*/  @P5 STG.E.U8 desc[UR24][R196.64], R201 ;  /* 0x000000c9c4005986 */ /* 0x0003e2000c101118 */
[----:B------:R-:W-:Y:S02]  /*1b3a0*/  PRMT R215, R201, 0x9910, RZ ;  /* 0x00009910c9d77816 */ /* 0x000fe400000000ff */
[----:B-1----:R-:W-:-:S04]  /*1b3b0*/  IADD3 R196, P5, PT, R198, R3, RZ ;  /* 0x00000003c6c47210 */ /* 0x002fc80007fbe0ff */
[----:B------:R-:W-:Y:S02]  /*1b3c0*/  LEA.HI.X.SX32 R197, R198, R2, 0x1, P5 ;  /* 0x00000002c6c57211 */ /* 0x000fe400028f0eff */
[----:B------:R-:W-:-:S05]  /*1b3d0*/  SHF.R.S32.HI R198, RZ, 0x8, R215 ;  /* 0x00000008ffc67819 */ /* 0x000fca00000114d7 */
[----:B------:R1:W-:Y:S01]  /*1b3e0*/  @P4 STG.E.U8 desc[UR24][R196.64], R198 ;  /* 0x000000c6c4004986 */ /* 0x0003e2000c101118 */
[----:B------:R-:W-:Y:S01]  /*1b3f0*/  VIADD R203, R204, UR5 ;  /* 0x00000005cccb7c36 */ /* 0x000fe20008000000 */
[----:B------:R-:W-:Y:S02]  /*1b400*/  ISETP.LT.AND P2, PT, R207, UR27, !P0 ;  /* 0x0000001bcf007c0c */ /* 0x000fe4000c741270 */
[----:B------:R-:W-:Y:S02]  /*1b410*/  ISETP.LT.AND P3, PT, R210, UR28, !P0 ;  /* 0x0000001cd2007c0c */ /* 0x000fe4000c761270 */
[----:B-1----:R-:W-:Y:S01]  /*1b420*/  IADD3 R196, P4, PT, R204, R3, RZ ;  /* 0x00000003ccc47210 */ /* 0x002fe20007f9e0ff */
[----:B------:R-:W-:Y:S02]  /*1b430*/  VIADD R205, R203, UR5 ;  /* 0x00000005cbcd7c36 */ /* 0x000fe40008000000 */
[----:B------:R-:W-:Y:S01]  /*1b440*/  VIADD R212, R0, 0xaf ;  /* 0x000000af00d47836 */ /* 0x000fe20000000000 */
[----:B------:R-:W-:-:S02]  /*1b450*/  LEA.HI.X.SX32 R197, R204, R2, 0x1, P4 ;  /* 0x00000002ccc57211 */ /* 0x000fc400020f0eff */
[----:B------:R-:W-:Y:S01]  /*1b460*/  ISETP.LT.AND P5, PT, R216, UR34, !P0 ;  /* 0x00000022d8007c0c */ /* 0x000fe2000c7a1270 */
[----:B------:R-:W-:Y:S01]  /*1b470*/  VIADD R206, R205, UR5 ;  /* 0x00000005cdce7c36 */ /* 0x000fe20008000000 */
[----:B------:R-:W-:Y:S01]  /*1b480*/  ISETP.LT.AND P6, PT, R212, UR33, !P0 ;  /* 0x00000021d4007c0c */ /* 0x000fe2000c7c1270 */
[----:B------:R1:W-:Y:S01]  /*1b490*/  @P1 STG.E.U8 desc[UR24][R196.64], R218 ;  /* 0x000000dac4001986 */ /* 0x0003e2000c101118 */
[----:B------:R-:W-:Y:S01]  /*1b4a0*/  VIADD R198, R0, 0xb1 ;  /* 0x000000b100c67836 */ /* 0x000fe20000000000 */
[----:B------:R-:W0:Y:S01]  /*1b4b0*/  LDCU UR33, c[0x0][0x39c] ;  /* 0x00007380ff2177ac */ /* 0x000e220008000800 */
[----:B------:R-:W0:Y:S01]  /*1b4c0*/  LDCU UR28, c[0x0][0x3b8] ;  /* 0x00007700ff1c77ac */ /* 0x000e220008000800 */
[----:B------:R-:W0:Y:S01]  /*1b4d0*/  LDCU UR27, c[0x0][0x3b8] ;  /* 0x00007700ff1b77ac */ /* 0x000e220008000800 */
[C---:B-1----:R-:W-:Y:S01]  /*1b4e0*/  IADD3 R196, P1, PT, R203.reuse, R3, RZ ;  /* 0x00000003cbc47210 */ /* 0x042fe20007f3e0ff */
[----:B------:R-:W1:Y:S03]  /*1b4f0*/  LDCU UR34, c[0x0][0x3b8] ;  /* 0x00007700ff2277ac */ /* 0x000e660008000800 */
[----:B------:R-:W-:-:S05]  /*1b500*/  LEA.HI.X.SX32 R197, R203, R2, 0x1, P1 ;  /* 0x00000002cbc57211 */ /* 0x000fca00008f0eff */
[----:B------:R0:W-:Y:S02]  /*1b510*/  @P2 STG.E.U8 desc[UR24][R196.64], R221 ;  /* 0x000000ddc4002986 */ /* 0x0001e4000c101118 */
[----:B0-----:R-:W-:-:S04]  /*1b520*/  IADD3 R196, P2, PT, R205, R3, RZ ;  /* 0x00000003cdc47210 */ /* 0x001fc80007f5e0ff */
[----:B------:R-:W-:-:S05]  /*1b530*/  LEA.HI.X.SX32 R197, R205, R2, 0x1, P2 ;  /* 0x00000002cdc57211 */ /* 0x000fca00010f0eff */
[----:B------:R0:W-:Y:S01]  /*1b540*/  @P3 STG.E.U8 desc[UR24][R196.64], R222 ;  /* 0x000000dec4003986 */ /* 0x0001e2000c101118 */
[----:B------:R-:W-:Y:S01]  /*1b550*/  VIADD R200, R206, UR5 ;  /* 0x00000005cec87c36 */ /* 0x000fe20008000000 */
[----:B0-----:R-:W-:Y:S02]  /*1b560*/  PRMT R222, R222, 0x9910, RZ ;  /* 0x00009910dede7816 */ /* 0x001fe400000000ff */
[C---:B------:R-:W-:Y:S02]  /*1b570*/  IADD3 R196, P3, PT, R206.reuse, R3, RZ ;  /* 0x00000003cec47210 */ /* 0x040fe40007f7e0ff */
[----:B------:R-:W-:Y:S02]  /*1b580*/  SHF.R.S32.HI R222, RZ, 0x8, R222 ;  /* 0x00000008ffde7819 */ /* 0x000fe400000114de */
[----:B------:R-:W-:-:S05]  /*1b590*/  LEA.HI.X.SX32 R197, R206, R2, 0x1, P3 ;  /* 0x00000002cec57211 */ /* 0x000fca00018f0eff */
[----:B------:R0:W-:Y:S01]  /*1b5a0*/  @P6 STG.E.U8 desc[UR24][R196.64], R222 ;  /* 0x000000dec4006986 */ /* 0x0001e2000c101118 */
[----:B------:R-:W-:Y:S01]  /*1b5b0*/  VIADD R208, R200, UR5 ;  /* 0x00000005c8d07c36 */ /* 0x000fe20008000000 */
[----:B------:R-:W-:Y:S02]  /*1b5c0*/  ISETP.LT.AND P4, PT, R198, UR35, !P0 ;  /* 0x00000023c6007c0c */ /* 0x000fe4000c781270 */
[----:B0-----:R-:W-:Y:S02]  /*1b5d0*/  IADD3 R196, P6, PT, R200, R3, RZ ;  /* 0x00000003c8c47210 */ /* 0x001fe40007fde0ff */
[----:B------:R-:W-:Y:S01]  /*1b5e0*/  F2FP.SATFINITE.E4M3.F32.PACK_AB_MERGE_C R222, R145, R144, RZ ;  /* 0x0000009091de723e */ /* 0x000fe200048070ff */
[----:B------:R-:W-:Y:S01]  /*1b5f0*/  VIADD R198, R0, 0xb2 ;  /* 0x000000b200c67836 */ /* 0x000fe20000000000 */
[----:B------:R-:W-:Y:S01]  /*1b600*/  LEA.HI.X.SX32 R197, R200, R2, 0x1, P6 ;  /* 0x00000002c8c57211 */ /* 0x000fe200030f0eff */
[----:B------:R-:W-:Y:S01]  /*1b610*/  VIADD R207, R208, UR5 ;  /* 0x00000005d0cf7c36 */ /* 0x000fe20008000000 */
[----:B------:R-:W0:Y:S03]  /*1b620*/  LDCU UR35, c[0x0][0x3b8] ;  /* 0x00007700ff2377ac */ /* 0x000e260008000800 */
[----:B------:R1:W-:Y:S01]  /*1b630*/  @P5 STG.E.U8 desc[UR24][R196.64], R222 ;  /* 0x000000dec4005986 */ /* 0x0003e2000c101118 */
[----:B------:R-:W-:-:S02]  /*1b640*/  ISETP.LT.AND P1, PT, R198, UR36, !P0 ;  /* 0x00000024c6007c0c */ /* 0x000fc4000c721270 */
[-C--:B-1----:R-:W-:Y:S02]  /*1b650*/  IADD3 R196, P5, PT, R208, R3.reuse, RZ ;  /* 0x00000003d0c47210 */ /* 0x082fe40007fbe0ff */
[----:B------:R-:W-:Y:S01]  /*1b660*/  PRMT R222, R222, 0x9910, RZ ;  /* 0x00009910dede7816 */ /* 0x000fe200000000ff */
[C---:B------:R-:W-:Y:S01]  /*1b670*/  VIADD R199, R207.reuse, UR5 ;  /* 0x00000005cfc77c36 */ /* 0x040fe20008000000 */
[----:B------:R-:W-:Y:S01]  /*1b680*/  LEA.HI.X.SX32 R197, R208, R2, 0x1, P5 ;  /* 0x00000002d0c57211 */ /* 0x000fe200028f0eff */
[----:B------:R-:W-:Y:S01]  /*1b690*/  VIADD R198, R0, 0xb3 ;  /* 0x000000b300c67836 */ /* 0x000fe20000000000 */
[----:B------:R-:W-:Y:S01]  /*1b6a0*/  SHF.R.S32.HI R208, RZ, 0x8, R222 ;  /* 0x00000008ffd07819 */ /* 0x000fe200000114de */
[----:B------:R-:W1:Y:S04]  /*1b6b0*/  LDCU UR36, c[0x0][0x3b8] ;  /* 0x00007700ff2477ac */ /* 0x000e680008000800 */
[----:B------:R0:W-:Y:S02]  /*1b6c0*/  @P4 STG.E.U8 desc[UR24][R196.64], R208 ;  /* 0x000000d0c4004986 */ /* 0x0001e4000c101118 */
[----:B0-----:R-:W-:-:S04]  /*1b6d0*/  IADD3 R196, P4, PT, R207, R3, RZ ;  /* 0x00000003cfc47210 */ /* 0x001fc80007f9e0ff */
[----:B------:R-:W-:Y:S02]  /*1b6e0*/  LEA.HI.X.SX32 R197, R207, R2, 0x1, P4 ;  /* 0x00000002cfc57211 */ /* 0x000fe400020f0eff */
[----:B------:R-:W-:-:S05]  /*1b6f0*/  F2FP.SATFINITE.E4M3.F32.PACK_AB_MERGE_C R207, R143, R142, RZ ;  /* 0x0000008e8fcf723e */ /* 0x000fca00048070ff */
[----:B------:R0:W-:Y:S01]  /*1b700*/  @P1 STG.E.U8 desc[UR24][R196.64], R207 ;  /* 0x000000cfc4001986 */ /* 0x0001e2000c101118 */
[C---:B------:R-:W-:Y:S01]  /*1b710*/  VIADD R209, R199.reuse, UR5 ;  /* 0x00000005c7d17c36 */ /* 0x040fe20008000000 */
[----:B0-----:R-:W-:Y:S02]  /*1b720*/  IADD3 R196, P1, PT, R199, R3, RZ ;  /* 0x00000003c7c47210 */ /* 0x001fe40007f3e0ff */
[----:B------:R-:W-:Y:S02]  /*1b730*/  PRMT R207, R207, 0x9910, RZ ;  /* 0x00009910cfcf7816 */ /* 0x000fe400000000ff */
[----:B------:R-:W-:Y:S02]  /*1b740*/  LEA.HI.X.SX32 R197, R199, R2, 0x1, P1 ;  /* 0x00000002c7c57211 */ /* 0x000fe400008f0eff */
[----:B------:R-:W-:Y:S02]  /*1b750*/  SHF.R.S32.HI R199, RZ, 0x8, R207 ;  /* 0x00000008ffc77819 */ /* 0x000fe400000114cf */
[----:B------:R-:W-:-:S02]  /*1b760*/  F2FP.SATFINITE.E4M3.F32.PACK_AB_MERGE_C R207, R133, R132, RZ ;  /* 0x0000008485cf723e */ /* 0x000fc400048070ff */
[----:B------:R-:W2:Y:S04]  /*1b770*/  LDL.LU R132, [R1+0x2f8] ;  /* 0x0002f80001847983 */ /* 0x000ea80000300800 */
[----:B------:R-:W2:Y:S01]  /*1b780*/  LDL.LU R133, [R1+0x2fc] ;  /* 0x0002fc0001857983 */ /* 0x000ea20000300800 */
[----:B------:R-:W-:-:S03]  /*1b790*/  VIADD R202, R209, UR5 ;  /* 0x00000005d1ca7c36 */ /* 0x000fc60008000000 */
[----:B------:R-:W5:Y:S01]  /*1b7a0*/  LDL.LU R148, [R1+0x100] ;  /* 0x0001000001947983 */ /* 0x000f620000300800 */
[----:B------:R-:W-:Y:S01]  /*1b7b0*/  VIADD R211, R202, UR5 ;  /* 0x00000005cad37c36 */ /* 0x000fe20008000000 */
[----:B------:R-:W-:Y:S02]  /*1b7c0*/  ISETP.LT.AND P2, PT, R198, UR37, !P0 ;  /* 0x00000025c6007c0c */ /* 0x000fe4000c741270 */
[----:B------:R-:W5:Y:S01]  /*1b7d0*/  LDL.LU R149, [R1+0x104] ;  /* 0x0001040001957983 */ /* 0x000f620000300800 */
[----:B------:R-:W-:Y:S01]  /*1b7e0*/  VIADD R210, R211, UR5 ;  /* 0x00000005d3d27c36 */ /* 0x000fe20008000000 */
[----:B------:R-:W0:Y:S01]  /*1b7f0*/  LDCU UR37, c[0x0][0x3b8] ;  /* 0x00007700ff2577ac */ /* 0x000e220008000800 */
[----:B------:R-:W-:Y:S01]  /*1b800*/  VIADD R198, R0, 0xb4 ;  /* 0x000000b400c67836 */ /* 0x000fe20000000000 */
[----:B------:R-:W5:Y:S01]  /*1b810*/  LDL.LU R146, [R1+0x108] ;  /* 0x0001080001927983 */ /* 0x000f620000300800 */
[----:B------:R-:W-:-:S03]  /*1b820*/  VIADD R213, R210, UR5 ;  /* 0x00000005d2d57c36 */ /* 0x000fc60008000000 */
[----:B------:R-:W-:Y:S01]  /*1b830*/  ISETP.LT.AND P3, PT, R198, UR38, !P0 ;  /* 0x00000026c6007c0c */ /* 0x000fe2000c761270 */
[----:B------:R-:W-:Y:S01]  /*1b840*/  VIADD R212, R213, UR5 ;  /* 0x00000005d5d47c36 */ /* 0x000fe20008000000 */
[----:B------:R-:W5:Y:S01]  /*1b850*/  LDL.LU R147, [R1+0x10c] ;  /* 0x00010c0001937983 */ /* 0x000f620000300800 */
[----:B------:R-:W-:Y:S01]  /*1b860*/  VIADD R198, R0, 0xb5 ;  /* 0x000000b500c67836 */ /* 0x000fe20000000000 */
[----:B------:R-:W0:Y:S01]  /*1b870*/  LDCU UR38, c[0x0][0x3b8] ;  /* 0x00007700ff2677ac */ /* 0x000e220008000800 */
[----:B------:R-:W-:Y:S01]  /*1b880*/  VIADD R201, R212, UR5 ;  /* 0x00000005d4c97c36 */ /* 0x000fe20008000000 */
[----:B------:R1:W-:Y:S03]  /*1b890*/  @P2 STG.E.U8 desc[UR24][R196.64], R199 ;  /* 0x000000c7c4002986 */ /* 0x0003e6000c101118 */
[----:B------:R-:W-:Y:S01]  /*1b8a0*/  VIADD R214, R201, UR5 ;  /* 0x00000005c9d67c36 */ /* 0x000fe20008000000 */
[----:B------:R-:W5:Y:S03]  /*1b8b0*/  LDL.LU R144, [R1+0x110] ;  /* 0x0001100001907983 */ /* 0x000f660000300800 */
[----:B------:R-:W-:Y:S01]  /*1b8c0*/  VIADD R215, R214, UR5 ;  /* 0x00000005d6d77c36 */ /* 0x000fe20008000000 */
[----:B------:R-:W-:Y:S01]  /*1b8d0*/  ISETP.LT.AND P6, PT, R198, UR39, !P0 ;  /* 0x00000027c6007c0c */ /* 0x000fe2000c7c1270 */
[----:B------:R-:W5:Y:S02]  /*1b8e0*/  LDL.LU R145, [R1+0x114] ;  /* 0x0001140001917983 */ /* 0x000f640000300800 */
[----:B------:R-:W-:Y:S01]  /*1b8f0*/  VIADD R217, R215, UR5 ;  /* 0x00000005d7d97c36 */ /* 0x000fe20008000000 */
[----:B-1----:R-:W-:-:S02]  /*1b900*/  IADD3 R196, P2, PT, R209, R3, RZ ;  /* 0x00000003d1c47210 */ /* 0x002fc40007f5e0ff */
[----:B------:R-:W-:Y:S01]  /*1b910*/  F2FP.SATFINITE.E4M3.F32.PACK_AB_MERGE_C R199, R141, R140, RZ ;  /* 0x0000008c8dc7723e */ /* 0x000fe200048070ff */
[----:B------:R-:W-:Y:S01]  /*1b920*/  VIADD R216, R217, UR5 ;  /* 0x00000005d9d87c36 */ /* 0x000fe20008000000 */
[----:B------:R-:W5:Y:S01]  /*1b930*/  LDL.LU R142, [R1+0x118] ;  /* 0x00011800018e7983 */ /* 0x000f620000300800 */
[----:B------:R-:W-:Y:S01]  /*1b940*/  VIADD R198, R0, 0xb6 ;  /* 0x000000b600c67836 */ /* 0x000fe20000000000 */
[----:B------:R-:W1:Y:S01]  /*1b950*/  LDCU UR39, c[0x0][0x3b8] ;  /* 0x00007700ff2777ac */ /* 0x000e620008000800 */
[----:B------:R-:W-:Y:S01]  /*1b960*/  VIADD R204, R216, UR5 ;  /* 0x00000005d8cc7c36 */ /* 0x000fe20008000000 */
[----:B------:R-:W-:Y:S01]  /*1b970*/  LEA.HI.X.SX32 R197, R209, R2, 0x1, P2 ;  /* 0x00000002d1c57211 */ /* 0x000fe200010f0eff */
[----:B------:R-:W5:Y:S02]  /*1b980*/  LDL.LU R143, [R1+0x11c] ;  /* 0x00011c00018f7983 */ /* 0x000f640000300800 */
[----:B------:R-:W-:Y:S02]  /*1b990*/  VIADD R219, R204, UR5 ;  /* 0x00000005ccdb7c36 */ /* 0x000fe40008000000 */
[----:B------:R0:W-:Y:S02]  /*1b9a0*/  @P3 STG.E.U8 desc[UR24][R196.64], R199 ;  /* 0x000000c7c4003986 */ /* 0x0001e4000c101118 */
[----:B------:R-:W-:Y:S01]  /*1b9b0*/  VIADD R218, R219, UR5 ;  /* 0x00000005dbda7c36 */ /* 0x000fe20008000000 */
[----:B------:R-:W-:Y:S01]  /*1b9c0*/  ISETP.LT.AND P5, PT, R198, UR40, !P0 ;  /* 0x00000028c6007c0c */ /* 0x000fe2000c7a1270 */
[----:B------:R-:W5:Y:S02]  /*1b9d0*/  LDL.LU R140, [R1+0x120] ;  /* 0x00012000018c7983 */ /* 0x000f640000300800 */
[----:B------:R-:W-:Y:S01]  /*1b9e0*/  VIADD R220, R218, UR5 ;  /* 0x00000005dadc7c36 */ /* 0x000fe20008000000 */
[----:B------:R-:W0:Y:S01]  /*1b9f0*/  LDCU UR40, c[0x0][0x3b8] ;  /* 0x00007700ff2877ac */ /* 0x000e220008000800 */
[----:B------:R-:W-:Y:S01]  /*1ba00*/  VIADD R198, R0, 0xb7 ;  /* 0x000000b700c67836 */ /* 0x000fe20000000000 */
[----:B------:R-:W5:Y:S01]  /*1ba10*/  LDL.LU R141, [R1+0x124] ;  /* 0x00012400018d7983 */ /* 0x000f620000300800 */
[----:B------:R-:W-:-:S04]  /*1ba20*/  VIADD R203, R220, UR5 ;  /* 0x00000005dccb7c36 */ /* 0x000fc80008000000 */
[----:B------:R-:W-:-:S04]  /*1ba30*/  VIADD R221, R203, UR5 ;  /* 0x00000005cbdd7c36 */ /* 0x000fc80008000000 */
[----:B------:R-:W-:-:S04]  /*1ba40*/  VIADD R232, R221, UR5 ;  /* 0x00000005dde87c36 */ /* 0x000fc80008000000 */
[----:B------:R-:W-:-:S04]  /*1ba50*/  VIADD R234, R232, UR5 ;  /* 0x00000005e8ea7c36 */ /* 0x000fc80008000000 */
[----:B------:R-:W-:-:S04]  /*1ba60*/  VIADD R205, R234, UR5 ;  /* 0x00000005eacd7c36 */ /* 0x000fc80008000000 */
[----:B------:R-:W-:-:S04]  /*1ba70*/  VIADD R237, R205, UR5 ;  /* 0x00000005cded7c36 */ /* 0x000fc80008000000 */
[----:B------:R-:W-:Y:S01]  /*1ba80*/  VIADD R206, R237, UR5 ;  /* 0x00000005edce7c36 */ /* 0x000fe20008000000 */
[----:B0-----:R-:W-:Y:S02]  /*1ba90*/  PRMT R199, R199, 0x9910, RZ ;  /* 0x00009910c7c77816 */ /* 0x001fe400000000ff */
[-C--:B------:R-:W-:Y:S01]  /*1baa0*/  IADD3 R196, P3, PT, R202, R3.reuse, RZ ;  /* 0x00000003cac47210 */ /* 0x080fe20007f7e0ff */
[----:B------:R-:W-:Y:S01]  /*1bab0*/  VIADD R239, R206, UR5 ;  /* 0x00000005ceef7c36 */ /* 0x000fe20008000000 */
[----:B------:R-:W-:Y:S02]  /*1bac0*/  SHF.R.S32.HI R199, RZ, 0x8, R199 ;  /* 0x00000008ffc77819 */ /* 0x000fe400000114c7 */
[----:B------:R-:W-:Y:S01]  /*1bad0*/  LEA.HI.X.SX32 R197, R202, R2, 0x1, P3 ;  /* 0x00000002cac57211 */ /* 0x000fe200018f0eff */
[----:B------:R-:W-:Y:S01]  /*1bae0*/  VIADD R238, R239, UR5 ;  /* 0x00000005efee7c36 */ /* 0x000fe20008000000 */
[----:B------:R-:W-:Y:S01]  /*1baf0*/  ISETP.LT.AND P4, PT, R198, UR50, !P0 ;  /* 0x00000032c6007c0c */ /* 0x000fe2000c781270 */
[----:B------:R-:W-:Y:S01]  /*1bb00*/  VIADD R198, R0, 0xb8 ;  /* 0x000000b800c67836 */ /* 0x000fe20000000000 */
[----:B------:R-:W0:Y:S01]  /*1bb10*/  LDCU UR50, c[0x0][0x3b8] ;  /* 0x00007700ff3277ac */ /* 0x000e220008000800 */
[----:B------:R-:W-:Y:S01]  /*1bb20*/  VIADD R242, R238, UR5 ;  /* 0x00000005eef27c36 */ /* 0x000fe20008000000 */
[----:B------:R1:W-:Y:S02]  /*1bb30*/  @P6 STG.E.U8 desc[UR24][R196.64], R199 ;  /* 0x000000c7c4006986 */ /* 0x0003e4000c101118 */
[----:B------:R-:W-:Y:S01]  /*1bb40*/  ISETP.LT.AND P1, PT, R198, UR51, !P0 ;  /* 0x00000033c6007c0c */ /* 0x000fe2000c721270 */
[----:B------:R-:W-:Y:S01]  /*1bb50*/  VIADD R200, R242, UR5 ;  /* 0x00000005f2c87c36 */ /* 0x000fe20008000000 */
[----:B------:R-:W0:Y:S01]  /*1bb60*/  LDCU UR51, c[0x0][0x3b8] ;  /* 0x00007700ff3377ac */ /* 0x000e220008000800 */
[----:B------:R-:W-:Y:S01]  /*1bb70*/  VIADD R198, R0, 0xb9 ;  /* 0x000000b900c67836 */ /* 0x000fe20000000000 */
[----:B-1----:R-:W-:-:S02]  /*1bb80*/  IADD3 R196, P6, PT, R211, R3, RZ ;  /* 0x00000003d3c47210 */ /* 0x002fc40007fde0ff */
[----:B------:R-:W-:Y:S02]  /*1bb90*/  F2FP.SATFINITE.E4M3.F32.PACK_AB_MERGE_C R199, R139, R138, RZ ;  /* 0x0000008a8bc7723e */ /* 0x000fe400048070ff */
[----:B------:R-:W-:Y:S01]  /*1bba0*/  LEA.HI.X.SX32 R197, R211, R2, 0x1, P6 ;  /* 0x00000002d3c57211 */ /* 0x000fe200030f0eff */
[----:B------:R-:W-:Y:S01]  /*1bbb0*/  VIADD R240, R200, UR5 ;  /* 0x00000005c8f07c36 */ /* 0x000fe20008000000 */
[----:B------:R-:W-:Y:S01]  /*1bbc0*/  ISETP.LT.AND P2, PT, R198, UR52, !P0 ;  /* 0x00000034c6007c0c */ /* 0x000fe2000c741270 */
[----:B------:R-:W-:Y:S01]  /*1bbd0*/  VIADD R198, R0, 0xba ;  /* 0x000000ba00c67836 */ /* 0x000fe20000000000 */
[----:B------:R-:W5:Y:S01]  /*1bbe0*/  LDL.LU R138, [R1+0x128] ;  /* 0x00012800018a7983 */ /* 0x000f620000300800 */
[----:B------:R-:W-:Y:S01]  /*1bbf0*/  VIADD R243, R240, UR5 ;  /* 0x00000005f0f37c36 */ /* 0x000fe20008000000 */
[----:B------:R-:W1:Y:S02]  /*1bc00*/  LDCU UR52, c[0x0][0x3b8] ;  /* 0x00007700ff3477ac */ /* 0x000e640008000800 */
[----:B------:R0:W-:Y:S01]  /*1bc10*/  @P5 STG.E.U8 desc[UR24][R196.64], R199 ;  /* 0x000000c7c4005986 */ /* 0x0001e2000c101118 */
[----:B------:R-:W-:Y:S01]  /*1bc20*/  VIADD R244, R243, UR5 ;  /* 0x00000005f3f47c36 */ /* 0x000fe20008000000 */
[----:B----4-:R-:W-:Y:S01]  /*1bc30*/  ISETP.LT.AND P3, PT, R198, UR16, !P0 ;  /* 0x00000010c6007c0c */ /* 0x010fe2000c761270 */
[----:B------:R-:W-:Y:S01]  /*1bc40*/  VIADD R198, R0, 0xbb ;  /* 0x000000bb00c67836 */ /* 0x000fe20000000000 */
[----:B------:R-:W4:Y:S01]  /*1bc50*/  LDL.LU R139, [R1+0x12c] ;  /* 0x00012c00018b7983 */ /* 0x000f220000300800 */
[----:B0-----:R-:W-:-:S02]  /*1bc60*/  PRMT R199, R199, 0x9910, RZ ;  /* 0x00009910c7c77816 */ /* 0x001fc400000000ff */
[----:B------:R-:W-:Y:S01]  /*1bc70*/  IADD3 R196, P5, PT, R210, R3, RZ ;  /* 0x00000003d2c47210 */ /* 0x000fe20007fbe0ff */
[----:B------:R-:W-:Y:S01]  /*1bc80*/  VIADD R62, R244, UR5 ;  /* 0x00000005f43e7c36 */ /* 0x000fe20008000000 */
[----:B------:R-:W-:Y:S01]  /*1bc90*/  SHF.R.S32.HI R199, RZ, 0x8, R199 ;  /* 0x00000008ffc77819 */ /* 0x000fe200000114c7 */
[----:B------:R-:W0:Y:S01]  /*1bca0*/  LDCU UR16, c[0x0][0x3b8] ;  /* 0x00007700ff1077ac */ /* 0x000e220008000800 */
[----:B------:R-:W-:Y:S01]  /*1bcb0*/  LEA.HI.X.SX32 R197, R210, R2, 0x1, P5 ;  /* 0x00000002d2c57211 */ /* 0x000fe200028f0eff */
[----:B------:R-:W-:Y:S01]  /*1bcc0*/  VIADD R64, R62, UR5 ;  /* 0x000000053e407c36 */ /* 0x000fe20008000000 */
[----:B------:R-:W-:-:S03]  /*1bcd0*/  ISETP.LT.AND P6, PT, R198, UR15, !P0 ;  /* 0x0000000fc6007c0c */ /* 0x000fc6000c7c1270 */
[----:B------:R0:W-:Y:S01]  /*1bce0*/  @P4 STG.E.U8 desc[UR24][R196.64], R199 ;  /* 0x000000c7c4004986 */ /* 0x0001e2000c101118 */
[----:B------:R-:W-:Y:S01]  /*1bcf0*/  VIADD R198, R0, 0xbc ;  /* 0x000000bc00c67836 */ /* 0x000fe20000000000 */
[----:B------:R-:W1:Y:S01]  /*1bd00*/  LDCU UR15, c[0x0][0x3b8] ;  /* 0x00007700ff0f77ac */ /* 0x000e620008000800 */
[----:B------:R-:W-:Y:S01]  /*1bd10*/  VIADD R61, R64, UR5 ;  /* 0x00000005403d7c36 */ /* 0x000fe20008000000 */
[----:B0-----:R-:W-:Y:S02]  /*1bd20*/  IADD3 R196, P4, PT, R213, R3, RZ ;  /* 0x00000003d5c47210 */ /* 0x001fe40007f9e0ff */
[----:B------:R-:W-:Y:S02]  /*1bd30*/  F2FP.SATFINITE.E4M3.F32.PACK_AB_MERGE_C R199, R137, R136, RZ ;  /* 0x0000008889c7723e */ /* 0x000fe400048070ff */
[----:B------:R-:W-:Y:S02]  /*1bd40*/  LEA.HI.X.SX32 R197, R213, R2, 0x1, P4 ;  /* 0x00000002d5c57211 */ /* 0x000fe400020f0eff */
[----:B------:R-:W-:Y:S01]  /*1bd50*/  ISETP.LT.AND P5, PT, R198, UR14, !P0 ;  /* 0x0000000ec6007c0c */ /* 0x000fe2000c7a1270 */
[----:B------:R-:W-:Y:S01]  /*1bd60*/  VIADD R198, R0, 0xbd ;  /* 0x000000bd00c67836 */ /* 0x000fe20000000000 */
[----:B------:R-:W4:Y:S01]  /*1bd70*/  LDL.LU R136, [R1+0x130] ;  /* 0x0001300001887983 */ /* 0x000f220000300800 */
[----:B------:R-:W-:Y:S01]  /*1bd80*/  VIADD R59, R61, UR5 ;  /* 0x000000053d3b7c36 */ /* 0x000fe20008000000 */
[----:B------:R-:W0:Y:S02]  /*1bd90*/  LDCU UR14, c[0x0][0x39c] ;  /* 0x00007380ff0e77ac */ /* 0x000e240008000800 */
[----:B------:R1:W-:Y:S01]  /*1bda0*/  @P1 STG.E.U8 desc[UR24][R196.64], R199 ;  /* 0x000000c7c4001986 */ /* 0x0003e2000c101118 */
[----:B------:R-:W-:Y:S01]  /*1bdb0*/  ISETP.LT.AND P4, PT, R198, UR11, !P0 ;  /* 0x0000000bc6007c0c */ /* 0x000fe2000c781270 */
[----:B------:R-:W-:Y:S01]  /*1bdc0*/  VIADD R58, R59, UR5 ;  /* 0x000000053b3a7c36 */ /* 0x000fe20008000000 */
[----:B------:R-:W0:Y:S01]  /*1bdd0*/  LDCU UR11, c[0x0][0x3b8] ;  /* 0x00007700ff0b77ac */ /* 0x000e220008000800 */
[----:B------:R-:W-:Y:S01]  /*1bde0*/  VIADD R198, R0, 0xbe ;  /* 0x000000be00c67836 */ /* 0x000fe20000000000 */
[----:B------:R-:W4:Y:S01]  /*1bdf0*/  LDL.LU R137, [R1+0x134] ;  /* 0x0001340001897983 */ /* 0x000f220000300800 */
[----:B-1----:R-:W-:-:S02]  /*1be00*/  PRMT R199, R199, 0x9910, RZ ;  /* 0x00009910c7c77816 */ /* 0x002fc400000000ff */
[C---:B------:R-:W-:Y:S02]  /*1be10*/  IADD3 R196, P1, PT, R212.reuse, R3, RZ ;  /* 0x00000003d4c47210 */ /* 0x040fe40007f3e0ff */
[----:B------:R-:W-:Y:S02]  /*1be20*/  SHF.R.S32.HI R199, RZ, 0x8, R199 ;  /* 0x00000008ffc77819 */ /* 0x000fe400000114c7 */
[----:B------:R-:W-:Y:S01]  /*1be30*/  LEA.HI.X.SX32 R197, R212, R2, 0x1, P1 ;  /* 0x00000002d4c57211 */ /* 0x000fe200008f0eff */
[----:B------:R-:W-:Y:S01]  /*1be40*/  VIADD R60, R58, UR5 ;  /* 0x000000053a3c7c36 */ /* 0x000fe20008000000 */
[----:B---3--:R-:W-:Y:S01]  /*1be50*/  ISETP.LT.AND P1, PT, R198, UR8, !P0 ;  /* 0x00000008c6007c0c */ /* 0x008fe2000c721270 */
[----:B------:R-:W-:Y:S01]  /*1be60*/  VIADD R198, R0, 0x1ff ;  /* 0x000001ff00c67836 */ /* 0x000fe20000000000 */
[----:B------:R-:W1:Y:S01]  /*1be70*/  LDCU UR8, c[0x0][0x39c] ;  /* 0x00007380ff0877ac */ /* 0x000e620008000800 */
[----:B------:R3:W-:Y:S01]  /*1be80*/  @P2 STG.E.U8 desc[UR24][R196.64], R199 ;  /* 0x000000c7c4002986 */ /* 0x0007e2000c101118 */
[----:B------:R-:W-:-:S04]  /*1be90*/  VIADD R57, R60, UR5 ;  /* 0x000000053c397c36 */ /* 0x000fc80008000000 */
[----:B------:R-:W-:Y:S01]  /*1bea0*/  VIADD R55, R57, UR5 ;  /* 0x0000000539377c36 */ /* 0x000fe20008000000 */
[----:B---3--:R-:W-:-:S04]  /*1beb0*/  IADD3 R196, P2, PT, R201, R3, RZ ;  /* 0x00000003c9c47210 */ /* 0x008fc80007f5e0ff */
[----:B------:R-:W-:Y:S02]  /*1bec0*/  LEA.HI.X.SX32 R197, R201, R2, 0x1, P2 ;  /* 0x00000002c9c57211 */ /* 0x000fe400010f0eff */
[----:B------:R-:W-:Y:S01]  /*1bed0*/  ISETP.LT.AND P2, PT, R198, UR4, !P0 ;  /* 0x00000004c6007c0c */ /* 0x000fe2000c741270 */
[----:B------:R-:W-:Y:S01]  /*1bee0*/  VIADD R54, R55, UR5 ;  /* 0x0000000537367c36 */ /* 0x000fe20008000000 */
[----:B------:R-:W-:Y:S01]  /*1bef0*/  F2FP.SATFINITE.E4M3.F32.PACK_AB_MERGE_C R198, R135, R134, RZ ;  /* 0x0000008687c6723e */ /* 0x000fe200048070ff */
[----:B------:R-:W3:Y:S01]  /*1bf00*/  LDCU UR4, c[0x0][0x39c] ;  /* 0x00007380ff0477ac */ /* 0x000ee20008000800 */
[----:B------:R-:W4:Y:S02]  /*1bf10*/  LDL.LU R134, [R1+0x138] ;  /* 0x0001380001867983 */ /* 0x000f240000300800 */
[----:B------:R-:W-:Y:S02]  /*1bf20*/  PRMT R202, R198, 0x9910, RZ ;  /* 0x00009910c6ca7816 */ /* 0x000fe400000000ff */
[----:B------:R0:W-:Y:S01]  /*1bf30*/  @P3 STG.E.U8 desc[UR24][R196.64], R198 ;  /* 0x000000c6c4003986 */ /* 0x0001e2000c101118 */
[----:B------:R-:W-:Y:S01]  /*1bf40*/  VIADD R56, R54, UR5 ;  /* 0x0000000536387c36 */ /* 0x000fe20008000000 */
[----:B------:R-:W-:-:S02]  /*1bf50*/  SHF.R.S32.HI R202, RZ, 0x8, R202 ;  /* 0x00000008ffca7819 */ /* 0x000fc400000114ca */
[----:B------:R-:W4:Y:S01]  /*1bf60*/  LDL.LU R135, [R1+0x13c] ;  /* 0x00013c0001877983 */ /* 0x000f220000300800 */
[----:B------:R-:W-:Y:S01]  /*1bf70*/  VIADD R53, R56, UR5 ;  /* 0x0000000538357c36 */ /* 0x000fe20008000000 */
[----:B0-----:R-:W-:-:S04]  /*1bf80*/  IADD3 R198, P3, PT, R214, R3, RZ ;  /* 0x00000003d6c67210 */ /* 0x001fc80007f7e0ff */
[----:B------:R-:W-:Y:S02]  /*1bf90*/  LEA.HI.X.SX32 R199, R214, R2, 0x1, P3 ;  /* 0x00000002d6c77211 */ /* 0x000fe400018f0eff */
[----:B------:R-:W-:Y:S01]  /*1bfa0*/  IADD3 R196, P3, PT, R215, R3, RZ ;  /* 0x00000003d7c47210 */ /* 0x000fe20007f7e0ff */
[----:B------:R-:W-:-:S03]  /*1bfb0*/  VIADD R51, R53, UR5 ;  /* 0x0000000535337c36 */ /* 0x000fc60008000000 */
[----:B------:R-:W-:Y:S01]  /*1bfc0*/  LEA.HI.X.SX32 R197, R215, R2, 0x1, P3 ;  /* 0x00000002d7c57211 */ /* 0x000fe200018f0eff */
[----:B------:R0:W-:Y:S01]  /*1bfd0*/  @P6 STG.E.U8 desc[UR24][R198.64], R202 ;  /* 0x000000cac6006986 */ /* 0x0001e2000c101118 */
[----:B------:R-:W-:-:S03]  /*1bfe0*/  VIADD R50, R51, UR5 ;  /* 0x0000000533327c36 */ /* 0x000fc60008000000 */
[----:B------:R1:W-:Y:S01]  /*1bff0*/  @P5 STG.E.U8 desc[UR24][R196.64], R207 ;  /* 0x000000cfc4005986 */ /* 0x0003e2000c101118 */
[----:B------:R-:W-:Y:S01]  /*1c000*/  VIADD R52, R50, UR5 ;  /* 0x0000000532347c36 */ /* 0x000fe20008000000 */
[----:B0-----:R-:W-:Y:S02]  /*1c010*/  PRMT R199, R207, 0x9910, RZ ;  /* 0x00009910cfc77816 */ /* 0x001fe400000000ff */
[C---:B-1----:R-:W-:Y:S02]  /*1c020*/  IADD3 R196, P5, PT, R217.reuse, R3, RZ ;  /* 0x00000003d9c47210 */ /* 0x042fe40007fbe0ff */
[----:B------:R-:W-:Y:S02]  /*1c030*/  SHF.R.S32.HI R199, RZ, 0x8, R199 ;  /* 0x00000008ffc77819 */ /* 0x000fe400000114c7 */
[----:B------:R-:W-:Y:S01]  /*1c040*/  LEA.HI.X.SX32 R197, R217, R2, 0x1, P5 ;  /* 0x00000002d9c57211 */ /* 0x000fe200028f0eff */
[----:B------:R-:W-:-:S04]  /*1c050*/  VIADD R49, R52, UR5 ;  /* 0x0000000534317c36 */ /* 0x000fc80008000000 */
[----:B------:R2:W-:Y:S01]  /*1c060*/  @P4 STG.E.U8 desc[UR24][R196.64], R199 ;  /* 0x000000c7c4004986 */ /* 0x0005e2000c101118 */
[----:B------:R-:W-:-:S04]  /*1c070*/  VIADD R47, R49, UR5 ;  /* 0x00000005312f7c36 */ /* 0x000fc80008000000 */
[----:B------:R-:W-:-:S04]  /*1c080*/  VIADD R46, R47, UR5 ;  /* 0x000000052f2e7c36 */ /* 0x000fc80008000000 */
[----:B------:R-:W-:-:S04]  /*1c090*/  VIADD R48, R46, UR5 ;  /* 0x000000052e307c36 */ /* 0x000fc80008000000 */
[----:B------:R-:W-:-:S04]  /*1c0a0*/  VIADD R45, R48, UR5 ;  /* 0x00000005302d7c36 */ /* 0x000fc80008000000 */
[----:B------:R-:W-:Y:S01]  /*1c0b0*/  VIADD R43, R45, UR5 ;  /* 0x000000052d2b7c36 */ /* 0x000fe20008000000 */
[----:B--2---:R-:W-:Y:S02]  /*1c0c0*/  F2FP.SATFINITE.E4M3.F32.PACK_AB_MERGE_C R199, R133, R132, RZ ;  /* 0x0000008485c7723e */ /* 0x004fe400048070ff */
[----:B------:R-:W2:Y:S04]  /*1c0d0*/  LDL.LU R132, [R1+0x140] ;  /* 0x0001400001847983 */ /* 0x000ea80000300800 */
[----:B------:R-:W2:Y:S01]  /*1c0e0*/  LDL.LU R133, [R1+0x144] ;  /* 0x0001440001857983 */ /* 0x000ea20000300800 */
        /* <DEDUP_REMOVED lines=19> */
[----:B------:R-:W-:Y:S02]  /*1c220*/  VIADD R23, R25, UR5 ;  /* 0x0000000519177c36 */ /* 0x000fe40008000000 */
[----:B------:R-:W-:Y:S02]  /*1c230*/  VIADD R201, R0, 0xbf ;  /* 0x000000bf00c97836 */ /* 0x000fe40000000000 */
[----:B------:R-:W-:-:S04]  /*1c240*/  VIADD R22, R23, UR5 ;  /* 0x0000000517167c36 */ /* 0x000fc80008000000 */
[----:B------:R-:W-:Y:S01]  /*1c250*/  VIADD R24, R22, UR5 ;  /* 0x0000000516187c36 */ /* 0x000fe20008000000 */
[----:B---3--:R-:W-:Y:S01]  /*1c260*/  ISETP.LT.AND P3, PT, R201, UR4, !P0 ;  /* 0x00000004c9007c0c */ /* 0x008fe2000c761270 */
[----:B------:R-:W0:Y:S02]  /*1c270*/  LDCU UR4, c[0x0][0x39c] ;  /* 0x00007380ff0477ac */ /* 0x000e240008000800 */
[----:B------:R-:W-:-:S04]  /*1c280*/  VIADD R21, R24, UR5 ;  /* 0x0000000518157c36 */ /* 0x000fc80008000000 */
[----:B------:R-:W-:-:S04]  /*1c290*/  VIADD R19, R21, UR5 ;  /* 0x0000000515137c36 */ /* 0x000fc80008000000 */
[----:B------:R-:W-:Y:S02]  /*1c2a0*/  VIADD R18, R19, UR5 ;  /* 0x0000000513127c36 */ /* 0x000fe40008000000 */
[----:B------:R-:W-:Y:S02]  /*1c2b0*/  VIADD R197, R0, 0xc1 ;  /* 0x000000c100c57836 */ /* 0x000fe40000000000 */
[----:B------:R-:W-:Y:S01]  /*1c2c0*/  VIADD R17, R18, UR5 ;  /* 0x0000000512117c36 */ /* 0x000fe20008000000 */
[----:B------:R-:W-:-:S03]  /*1c2d0*/  IADD3 R196, P6, PT, R216, R3, RZ ;  /* 0x00000003d8c47210 */ /* 0x000fc60007fde0ff */
[----:B------:R-:W-:Y:S01]  /*1c2e0*/  VIADD R16, R17, UR5 ;  /* 0x0000000511107c36 */ /* 0x000fe20008000000 */
[----:B0-----:R-:W-:Y:S01]  /*1c2f0*/  ISETP.LT.AND P4, PT, R197, UR4, !P0 ;  /* 0x00000004c5007c0c */ /* 0x001fe2000c781270 */
[----:B------:R-:W-:Y:S01]  /*1c300*/  VIADD R198, R0, 0xc0 ;  /* 0x000000c000c67836 */ /* 0x000fe20000000000 */
[-C--:B------:R-:W-:Y:S01]  /*1c310*/  LEA.HI.X.SX32 R197, R216, R2.reuse, 0x1, P6 ;  /* 0x00000002d8c57211 */ /* 0x080fe200030f0eff */
[----:B------:R-:W-:Y:S01]  /*1c320*/  VIADD R13, R16, UR5 ;  /* 0x00000005100d7c36 */ /* 0x000fe20008000000 */
[CC--:B------:R-:W-:Y:S01]  /*1c330*/  IADD3 R230, P6, PT, R204.reuse, R3.reuse, RZ ;  /* 0x00000003cce67210 */ /* 0x0c0fe20007fde0ff */
[----:B------:R-:W0:Y:S02]  /*1c340*/  LDCU UR4, c[0x0][0x3b8] ;  /* 0x00007700ff0477ac */ /* 0x000e240008000800 */
[----:B------:R-:W-:Y:S01]  /*1c350*/  VIADD R12, R13, UR5 ;  /* 0x000000050d0c7c36 */ /* 0x000fe20008000000 */
[----:B------:R-:W-:Y:S02]  /*1c360*/  LEA.HI.X.SX32 R231, R204, R2, 0x1, P6 ;  /* 0x00000002cce77211 */ /* 0x000fe400030f0eff */
[----:B------:R-:W-:Y:S01]  /*1c370*/  IADD3 R226, P6, PT, R218, R3, RZ ;  /* 0x00000003dae27210 */ /* 0x000fe20007fde0ff */
[----:B------:R-:W-:-:S03]  /*1c380*/  VIADD R15, R12, UR5 ;  /* 0x000000050c0f7c36 */ /* 0x000fc60008000000 */
[-C--:B------:R-:W-:Y:S02]  /*1c390*/  LEA.HI.X.SX32 R227, R218, R2.reuse, 0x1, P6 ;  /* 0x00000002dae37211 */ /* 0x080fe400030f0eff */
[-C--:B------:R-:W-:Y:S01]  /*1c3a0*/  IADD3 R222, P6, PT, R203, R3.reuse, RZ ;  /* 0x00000003cbde7210 */ /* 0x080fe20007fde0ff */
[----:B------:R-:W-:Y:S01]  /*1c3b0*/  VIADD R233, R15, UR5 ;  /* 0x000000050fe97c36 */ /* 0x000fe20008000000 */
[----:B------:R1:W-:Y:S01]  /*1c3c0*/  @P1 STG.E.U8 desc[UR24][R196.64], R199 ;  /* 0x000000c7c4001986 */ /* 0x0003e2000c101118 */
[-C--:B------:R-:W-:Y:S02]  /*1c3d0*/  IADD3 R228, P1, PT, R219, R3.reuse, RZ ;  /* 0x00000003dbe47210 */ /* 0x080fe40007f3e0ff */
[-C--:B------:R-:W-:Y:S01]  /*1c3e0*/  LEA.HI.X.SX32 R223, R203, R2.reuse, 0x1, P6 ;  /* 0x00000002cbdf7211 */ /* 0x080fe200030f0eff */
[----:B------:R-:W-:Y:S01]  /*1c3f0*/  VIADD R236, R233, UR5 ;  /* 0x00000005e9ec7c36 */ /* 0x000fe20008000000 */
[-C--:B------:R-:W-:Y:S02]  /*1c400*/  IADD3 R218, P6, PT, R232, R3.reuse, RZ ;  /* 0x00000003e8da7210 */ /* 0x080fe40007fde0ff */
[----:B------:R-:W-:Y:S01]  /*1c410*/  LEA.HI.X.SX32 R229, R219, R2, 0x1, P1 ;  /* 0x00000002dbe57211 */ /* 0x000fe200008f0eff */
[----:B------:R-:W-:Y:S01]  /*1c420*/  VIADD R235, R236, UR5 ;  /* 0x00000005eceb7c36 */ /* 0x000fe20008000000 */
[----:B------:R-:W-:-:S02]  /*1c430*/  IADD3 R224, P1, PT, R220, R3, RZ ;  /* 0x00000003dce07210 */ /* 0x000fc40007f3e0ff */
[-C--:B------:R-:W-:Y:S02]  /*1c440*/  LEA.HI.X.SX32 R219, R232, R2.reuse, 0x1, P6 ;  /* 0x00000002e8db7211 */ /* 0x080fe400030f0eff */
[-C--:B------:R-:W-:Y:S01]  /*1c450*/  IADD3 R214, P6, PT, R205, R3.reuse, RZ ;  /* 0x00000003cdd67210 */ /* 0x080fe20007fde0ff */
[----:B------:R-:W-:Y:S01]  /*1c460*/  VIADD R250, R235, UR5 ;  /* 0x00000005ebfa7c36 */ /* 0x000fe20008000000 */
[-C--:B------:R-:W-:Y:S02]  /*1c470*/  LEA.HI.X.SX32 R225, R220, R2.reuse, 0x1, P1 ;  /* 0x00000002dce17211 */ /* 0x080fe400008f0eff */
[-C--:B------:R-:W-:Y:S02]  /*1c480*/  IADD3 R220, P1, PT, R221, R3.reuse, RZ ;  /* 0x00000003dddc7210 */ /* 0x080fe40007f3e0ff */
[-C--:B------:R-:W-:Y:S02]  /*1c490*/  LEA.HI.X.SX32 R215, R205, R2.reuse, 0x1, P6 ;  /* 0x00000002cdd77211 */ /* 0x080fe400030f0eff */
[----:B------:R-:W-:Y:S01]  /*1c4a0*/  IADD3 R210, P6, PT, R206, R3, RZ ;  /* 0x00000003ced27210 */ /* 0x000fe20007fde0ff */
[----:B------:R-:W-:Y:S01]  /*1c4b0*/  VIADD R241, R250, UR5 ;  /* 0x00000005faf17c36 */ /* 0x000fe20008000000 */
[----:B------:R-:W-:-:S02]  /*1c4c0*/  LEA.HI.X.SX32 R221, R221, R2, 0x1, P1 ;  /* 0x00000002dddd7211 */ /* 0x000fc400008f0eff */
[-C--:B------:R-:W-:Y:S02]  /*1c4d0*/  IADD3 R216, P1, PT, R234, R3.reuse, RZ ;  /* 0x00000003ead87210 */ /* 0x080fe40007f3e0ff */
[-C--:B------:R-:W-:Y:S02]  /*1c4e0*/  LEA.HI.X.SX32 R211, R206, R2.reuse, 0x1, P6 ;  /* 0x00000002ced37211 */ /* 0x080fe400030f0eff */
[-C--:B------:R-:W-:Y:S01]  /*1c4f0*/  IADD3 R206, P6, PT, R238, R3.reuse, RZ ;  /* 0x00000003eece7210 */ /* 0x080fe20007fde0ff */
[----:B------:R-:W-:Y:S01]  /*1c500*/  VIADD R14, R241, UR5 ;  /* 0x00000005f10e7c36 */ /* 0x000fe20008000000 */
[-C--:B------:R-:W-:Y:S02]  /*1c510*/  LEA.HI.X.SX32 R217, R234, R2.reuse, 0x1, P1 ;  /* 0x00000002ead97211 */ /* 0x080fe400008f0eff */
[-C--:B------:R-:W-:Y:S02]  /*1c520*/  IADD3 R212, P1, PT, R237, R3.reuse, RZ ;  /* 0x00000003edd47210 */ /* 0x080fe40007f3e0ff */
[----:B------:R-:W-:Y:S01]  /*1c530*/  LEA.HI.X.SX32 R207, R238, R2, 0x1, P6 ;  /* 0x00000002eecf7211 */ /* 0x000fe200030f0eff */
[----:B------:R-:W-:Y:S01]  /*1c540*/  VIADD R252, R14, UR5 ;  /* 0x000000050efc7c36 */ /* 0x000fe20008000000 */
[----:B------:R-:W-:-:S02]  /*1c550*/  IADD3 R202, P6, PT, R200, R3, RZ ;  /* 0x00000003c8ca7210 */ /* 0x000fc40007fde0ff */
[-C--:B------:R-:W-:Y:S01]  /*1c560*/  LEA.HI.X.SX32 R213, R237, R2.reuse, 0x1, P1 ;  /* 0x00000002edd57211 */ /* 0x080fe200008f0eff */
[----:B------:R-:W-:Y:S01]  /*1c570*/  VIADD R11, R252, UR5 ;  /* 0x00000005fc0b7c36 */ /* 0x000fe20008000000 */
[CC--:B------:R-:W-:Y:S02]  /*1c580*/  IADD3 R208, P1, PT, R239.reuse, R3.reuse, RZ ;  /* 0x00000003efd07210 */ /* 0x0c0fe40007f3e0ff */
[-C--:B------:R-:W-:Y:S02]  /*1c590*/  LEA.HI.X.SX32 R203, R200, R2.reuse, 0x1, P6 ;  /* 0x00000002c8cb7211 */ /* 0x080fe400030f0eff */
[-C--:B------:R-:W-:Y:S01]  /*1c5a0*/  IADD3 R200, P6, PT, R240, R3.reuse, RZ ;  /* 0x00000003f0c87210 */ /* 0x080fe20007fde0ff */
[----:B-1----:R-:W-:Y:S01]  /*1c5b0*/  VIADD R196, R0, 0xc2 ;  /* 0x000000c200c47836 */ /* 0x002fe20000000000 */
[----:B------:R-:W-:Y:S01]  /*1c5c0*/  LEA.HI.X.SX32 R209, R239, R2, 0x1, P1 ;  /* 0x00000002efd17211 */ /* 0x000fe200008f0eff */
[----:B------:R-:W-:Y:S01]  /*1c5d0*/  VIADD R10, R11, UR5 ;  /* 0x000000050b0a7c36 */ /* 0x000fe20008000000 */
[----:B------:R-:W-:Y:S01]  /*1c5e0*/  ISETP.LT.AND P5, PT, R198, UR8, !P0 ;  /* 0x00000008c6007c0c */ /* 0x000fe2000c7a1270 */
[----:B------:R-:W-:Y:S01]  /*1c5f0*/  VIADD R232, R0, 0xc3 ;  /* 0x000000c300e87836 */ /* 0x000fe20000000000 */
[----:B------:R-:W-:-:S02]  /*1c600*/  IADD3 R204, P1, PT, R242, R3, RZ ;  /* 0x00000003f2cc7210 */ /* 0x000fc40007f3e0ff */
[-C--:B------:R-:W-:Y:S01]  /*1c610*/  LEA.HI.X.SX32 R201, R240, R2.reuse, 0x1, P6 ;  /* 0x00000002f0c97211 */ /* 0x080fe200030f0eff */
[----:B------:R-:W-:Y:S01]  /*1c620*/  VIADD R9, R10, UR5 ;  /* 0x000000050a097c36 */ /* 0x000fe20008000000 */
[-C--:B------:R-:W-:Y:S01]  /*1c630*/  IADD3 R198, P6, PT, R243, R3.reuse, RZ ;  /* 0x00000003f3c67210 */ /* 0x080fe20007fde0ff */
[----:B------:R-:W1:Y:S01]  /*1c640*/  LDCU UR8, c[0x0][0x3b8] ;  /* 0x00007700ff0877ac */ /* 0x000e620008000800 */
[-C--:B------:R-:W-:Y:S02]  /*1c650*/  LEA.HI.X.SX32 R205, R242, R2.reuse, 0x1, P1 ;  /* 0x00000002f2cd7211 */ /* 0x080fe400008f0eff */
[----:B------:R-:W-:Y:S02]  /*1c660*/  PRMT R234, R199, 0x9910, RZ ;  /* 0x00009910c7ea7816 */ /* 0x000fe400000000ff */
[----:B------:R-:W-:Y:S01]  /*1c670*/  ISETP.LT.AND P1, PT, R196, UR14, !P0 ;  /* 0x0000000ec4007c0c */ /* 0x000fe2000c721270 */
[----:B------:R-:W-:Y:S01]  /*1c680*/  VIADD R8, R9, UR5 ;  /* 0x0000000509087c36 */ /* 0x000fe20008000000 */
[----:B------:R-:W-:Y:S01]  /*1c690*/  LEA.HI.X.SX32 R199, R243, R2, 0x1, P6 ;  /* 0x00000002f3c77211 */ /* 0x000fe200030f0eff */
[----:B------:R-:W3:Y:S01]  /*1c6a0*/  LDCU UR14, c[0x0][0x3b8] ;  /* 0x00007700ff0e77ac */ /* 0x000ee20008000800 */
[----:B------:R-:W-:-:S02]  /*1c6b0*/  IADD3 R196, P6, PT, R244, R3, RZ ;  /* 0x00000003f4c47210 */ /* 0x000fc40007fde0ff */
[----:B------:R-:W-:Y:S02]  /*1c6c0*/  SHF.R.S32.HI R234, RZ, 0x8, R234 ;  /* 0x00000008ffea7819 */ /* 0x000fe400000114ea */
[----:B------:R-:W-:Y:S01]  /*1c6d0*/  LEA.HI.X.SX32 R197, R244, R2, 0x1, P6 ;  /* 0x00000002f4c57211 */ /* 0x000fe200030f0eff */
[----:B------:R-:W-:Y:S01]  /*1c6e0*/  VIADD R7, R8, UR5 ;  /* 0x0000000508077c36 */ /* 0x000fe20008000000 */
[----:B------:R-:W-:Y:S01]  /*1c6f0*/  ISETP.LT.AND P6, PT, R232, UR33, !P0 ;  /* 0x00000021e8007c0c */ /* 0x000fe2000c7c1270 */
[----:B------:R-:W-:Y:S01]  /*1c700*/  VIADD R232, R0, 0xc4 ;  /* 0x000000c400e87836 */ /* 0x000fe20000000000 */
[----:B------:R5:W-:Y:S01]  /*1c710*/  @P3 STG.E.U8 desc[UR24][R230.64], R234 ;  /* 0x000000eae6003986 */ /* 0x000be2000c101118 */
[----:B------:R-:W-:Y:S01]  /*1c720*/  VIADD R6, R7, UR5 ;  /* 0x0000000507067c36 */ /* 0x000fe20008000000 */
[----:B------:R-:W0:Y:S02]  /*1c730*/  LDCU UR33, c[0x0][0x3b8] ;  /* 0x00007700ff2177ac */ /* 0x000e240008000800 */
[----:B------:R-:W-:Y:S01]  /*1c740*/  ISETP.LT.AND P3, PT, R232, UR77, !P0 ;  /* 0x0000004de8007c0c */ /* 0x000fe2000c761270 */
[----:B------:R-:W-:Y:S01]  /*1c750*/  VIADD R251, R6, UR5 ;  /* 0x0000000506fb7c36 */ /* 0x000fe20008000000 */
[----:B------:R-:W0:Y:S01]  /*1c760*/  LDCU UR5, c[0x0][0x39c] ;  /* 0x00007380ff0577ac */ /* 0x000e220008000800 */
[----:B-----5:R-:W-:Y:S01]  /*1c770*/  F2FP.SATFINITE.E4M3.F32.PACK_AB_MERGE_C R231, R149, R148, RZ ;  /* 0x0000009495e7723e */ /* 0x020fe200048070ff */
[----:B------:R-:W-:Y:S01]  /*1c780*/  VIADD R230, R0, 0xc5 ;  /* 0x000000c500e67836 */ /* 0x000fe20000000000 */
[----:B------:R-:W5:Y:S02]  /*1c790*/  LDCU UR77, c[0x0][0x3b8] ;  /* 0x00007700ff4d77ac */ /* 0x000f640008000800 */
[----:B------:R-:W-:Y:S01]  /*1c7a0*/  PRMT R232, R231, 0x9910, RZ ;  /* 0x00009910e7e87816 */ /* 0x000fe200000000ff */
[----:B------:R0:W-:Y:S01]  /*1c7b0*/  @P5 STG.E.U8 desc[UR24][R228.64], R231 ;  /* 0x000000e7e4005986 */ /* 0x0001e2000c101118 */
[----:B------:R-:W-:Y:S01]  /*1c7c0*/  VIADD R240, R251, UR75 ;  /* 0x0000004bfbf07c36 */ /* 0x000fe20008000000 */
[----:B------:R-:W-:Y:S01]  /*1c7d0*/  ISETP.LT.AND P5, PT, R230, UR76, !P0 ;  /* 0x0000004ce6007c0c */ /* 0x000fe2000c7a1270 */
[----:B------:R-:W1:Y:S02]  /*1c7e0*/  LDCU UR75, c[0x0][0x39c] ;  /* 0x00007380ff4b77ac */ /* 0x000e640008000800 */
[----:B------:R-:W-:-:S02]  /*1c7f0*/  VIADD R249, R240, UR48 ;  /* 0x00000030f0f97c36 */ /* 0x000fc40008000000 */
[----:B0-----:R-:W-:Y:S01]  /*1c800*/  IMAD.MOV.U32 R229, RZ, RZ, R232 ;  /* 0x000000ffffe57224 */ /* 0x001fe200078e00e8 */
[----:B------:R-:W0:Y:S01]  /*1c810*/  LDCU UR48, c[0x0][0x39c] ;  /* 0x00007380ff3077ac */ /* 0x000e220008000800 */
[----:B------:R-:W-:-:S03]  /*1c820*/  F2FP.SATFINITE.E4M3.F32.PACK_AB_MERGE_C R230, R147, R146, RZ ;  /* 0x0000009293e6723e */ /* 0x000fc600048070ff */
[----:B------:R-:W-:Y:S01]  /*1c830*/  SHF.R.S32.HI R229, RZ, 0x8, R229 ;  /* 0x00000008ffe57819 */ /* 0x000fe200000114e5 */
[----:B------:R-:W-:Y:S01]  /*1c840*/  VIADD R228, R0, 0xc6 ;  /* 0x000000c600e47836 */ /* 0x000fe20000000000 */
[----:B------:R-:W0:Y:S03]  /*1c850*/  LDCU UR76, c[0x0][0x3b8] ;  /* 0x00007700ff4c77ac */ /* 0x000e260008000800 */
[----:B------:R1:W-:Y:S01]  /*1c860*/  @P4 STG.E.U8 desc[UR24][R226.64], R229 ;  /* 0x000000e5e2004986 */ /* 0x0003e2000c101118 */
[----:B------:R-:W-:Y:S01]  /*1c870*/  ISETP.LT.AND P4, PT, R228, UR5, !P0 ;  /* 0x00000005e4007c0c */ /* 0x000fe2000c781270 */
[----:B------:R-:W0:Y:S02]  /*1c880*/  LDCU UR5, c[0x0][0x39c] ;  /* 0x00007380ff0577ac */ /* 0x000e240008000800 */
[----:B------:R3:W-:Y:S01]  /*1c890*/  @P1 STG.E.U8 desc[UR24][R224.64], R230 ;  /* 0x000000e6e0001986 */ /* 0x0007e2000c101118 */
[----:B-1----:R-:W-:-:S04]  /*1c8a0*/  PRMT R227, R230, 0x9910, RZ ;  /* 0x00009910e6e37816 */ /* 0x002fc800000000ff */
[----:B---3--:R-:W-:Y:S01]  /*1c8b0*/  SHF.R.S32.HI R225, RZ, 0x8, R227 ;  /* 0x00000008ffe17819 */ /* 0x008fe200000114e3 */
[----:B------:R-:W-:Y:S01]  /*1c8c0*/  VIADD R244, R249, UR20 ;  /* 0x00000014f9f47c36 */ /* 0x000fe20008000000 */
[----:B------:R-:W1:Y:S01]  /*1c8d0*/  LDCU UR20, c[0x0][0x3b8] ;  /* 0x00007700ff1477ac */ /* 0x000e620008000800 */
[----:B------:R-:W-:Y:S02]  /*1c8e0*/  VIADD R224, R0, 0xc8 ;  /* 0x000000c800e07836 */ /* 0x000fe40000000000 */
[----:B------:R3:W-:Y:S01]  /*1c8f0*/  @P6 STG.E.U8 desc[UR24][R222.64], R225 ;  /* 0x000000e1de006986 */ /* 0x0007e2000c101118 */
[----:B------:R-:W-:Y:S01]  /*1c900*/  VIADD R248, R244, UR49 ;  /* 0x00000031f4f87c36 */ /* 0x000fe20008000000 */
[----:B------:R-:W1:Y:S01]  /*1c910*/  LDCU UR49, c[0x0][0x3b8] ;  /* 0x00007700ff3177ac */ /* 0x000e620008000800 */
[----:B0-----:R-:W-:Y:S02]  /*1c920*/  ISETP.LT.AND P6, PT, R224, UR48, !P0 ;  /* 0x00000030e0007c0c */ /* 0x001fe4000c7c1270 */
[----:B------:R-:W-:Y:S01]  /*1c930*/  VIADD R247, R248, UR32 ;  /* 0x00000020f8f77c36 */ /* 0x000fe20008000000 */
[----:B------:R-:W0:Y:S01]  /*1c940*/  LDCU UR48, c[0x0][0x39c] ;  /* 0x00007380ff3077ac */ /* 0x000e220008000800 */
[----:B---3--:R-:W-:Y:S01]  /*1c950*/  F2FP.SATFINITE.E4M3.F32.PACK_AB_MERGE_C R223, R145, R144, RZ ;  /* 0x0000009091df723e */ /* 0x008fe200048070ff */
[----:B------:R-:W-:Y:S01]  /*1c960*/  VIADD R222, R0, 0xc9 ;  /* 0x000000c900de7836 */ /* 0x000fe20000000000 */
[----:B------:R-:W3:Y:S02]  /*1c970*/  LDCU UR32, c[0x0][0x3b8] ;  /* 0x00007700ff2077ac */ /* 0x000ee40008000800 */
[----:B------:R-:W-:Y:S01]  /*1c980*/  PRMT R224, R223, 0x9910, RZ ;  /* 0x00009910dfe07816 */ /* 0x000fe200000000ff */
[----:B------:R0:W-:Y:S01]  /*1c990*/  @P3 STG.E.U8 desc[UR24][R220.64], R223 ;  /* 0x000000dfdc003986 */ /* 0x0001e2000c101118 */
[----:B------:R-:W-:-:S02]  /*1c9a0*/  VIADD R246, R247, UR73 ;  /* 0x00000049f7f67c36 */ /* 0x000fc40008000000 */
[----:B------:R-:W-:Y:S01]  /*1c9b0*/  VIADD R226, R0, 0xc7 ;  /* 0x000000c700e27836 */ /* 0x000fe20000000000 */
[----:B------:R-:W-:Y:S01]  /*1c9c0*/  ISETP.LT.AND P3, PT, R222, UR5, !P0 ;  /* 0x00000005de007c0c */ /* 0x000fe2000c761270 */
[----:B------:R-:W-:Y:S01]  /*1c9d0*/  VIADD R245, R246, UR19 ;  /* 0x00000013f6f57c36 */ /* 0x000fe20008000000 */
[----:B------:R-:W1:Y:S01]  /*1c9e0*/  LDCU UR19, c[0x0][0x39c] ;  /* 0x00007380ff1377ac */ /* 0x000e620008000800 */
[----:B0-----:R-:W-:Y:S01]  /*1c9f0*/  IMAD.MOV.U32 R221, RZ, RZ, R224 ;  /* 0x000000ffffdd7224 */ /* 0x001fe200078e00e0 */
[----:B------:R-:W-:Y:S01]  /*1ca00*/  ISETP.LT.AND P1, PT, R226, UR75, !P0 ;  /* 0x0000004be2007c0c */ /* 0x000fe2000c721270 */
[----:B------:R-:W-:Y:S01]  /*1ca10*/  VIADD R220, R0, 0xca ;  /* 0x000000ca00dc7836 */ /* 0x000fe20000000000 */
[----:B------:R-:W-:Y:S01]  /*1ca20*/  F2FP.SATFINITE.E4M3.F32.PACK_AB_MERGE_C R222, R143, R142, RZ ;  /* 0x0000008e8fde723e */ /* 0x000fe200048070ff */
[----:B------:R-:W0:Y:S01]  /*1ca30*/  LDCU UR5, c[0x0][0x39c] ;  /* 0x00007380ff0577ac */ /* 0x000e220008000800 */
[----:B------:R-:W-:Y:S01]  /*1ca40*/  SHF.R.S32.HI R221, RZ, 0x8, R221 ;  /* 0x00000008ffdd7819 */ /* 0x000fe200000114dd */
[----:B------:R-:W-:Y:S01]  /*1ca50*/  VIADD R243, R245, UR74 ;  /* 0x0000004af5f37c36 */ /* 0x000fe20008000000 */
[----:B------:R-:W0:Y:S03]  /*1ca60*/  LDCU UR75, c[0x0][0x3b8] ;  /* 0x00007700ff4b77ac */ /* 0x000e260008000800 */
[----:B------:R1:W-:Y:S01]  /*1ca70*/  @P5 STG.E.U8 desc[UR24][R218.64], R221 ;  /* 0x000000ddda005986 */ /* 0x0003e2000c101118 */
[----:B------:R-:W-:Y:S01]  /*1ca80*/  ISETP.LT.AND P5, PT, R220, UR48, !P0 ;  /* 0x00000030dc007c0c */ /* 0x000fe2000c7a1270 */
[----:B------:R-:W0:Y:S02]  /*1ca90*/  LDCU UR48, c[0x0][0x39c] ;  /* 0x00007380ff3077ac */ /* 0x000e240008000800 */
[----:B------:R3:W-:Y:S01]  /*1caa0*/  @P4 STG.E.U8 desc[UR24][R216.64], R222 ;  /* 0x000000ded8004986 */ /* 0x0007e2000c101118 */
[----:B--2---:R-:W-:Y:S01]  /*1cab0*/  F2FP.SATFINITE.E4M3.F32.PACK_AB_MERGE_C R20, R133, R132, RZ ;  /* 0x000000848514723e */ /* 0x004fe200048070ff */
[----:B------:R-:W2:Y:S01]  /*1cac0*/  LDCU UR73, c[0x0][0x3b8] ;  /* 0x00007700ff4977ac */ /* 0x000ea20008000800 */
[----:B------:R-:W0:Y:S01]  /*1cad0*/  LDCU UR74, c[0x0][0x3b8] ;  /* 0x00007700ff4a77ac */ /* 0x000e220008000800 */
[----:B-1----:R-:W-:-:S04]  /*1cae0*/  PRMT R219, R222, 0x9910, RZ ;  /* 0x00009910dedb7816 */ /* 0x002fc800000000ff */
[----:B---3--:R-:W-:Y:S01]  /*1caf0*/  SHF.R.S32.HI R217, RZ, 0x8, R219 ;  /* 0x00000008ffd97819 */ /* 0x008fe200000114db */
[----:B------:R-:W-:-:S04]  /*1cb00*/  VIADD R216, R0, 0xcc ;  /* 0x000000cc00d87836 */ /* 0x000fc80000000000 */
[----:B------:R1:W-:Y:S01]  /*1cb10*/  @P1 STG.E.U8 desc[UR24][R214.64], R217 ;  /* 0x000000d9d6001986 */ /* 0x0003e2000c101118 */
[----:B------:R-:W-:Y:S01]  /*1cb20*/  VIADD R242, R243, UR31 ;  /* 0x0000001ff3f27c36 */ /* 0x000fe20008000000 */
[----:B------:R-:W-:Y:S01]  /*1cb30*/  ISETP.LT.AND P1, PT, R216, UR19, !P0 ;  /* 0x00000013d8007c0c */ /* 0x000fe2000c721270 */
[----:B------:R-:W-:Y:S01]  /*1cb40*/  VIADD R218, R0, 0xcb ;  /* 0x000000cb00da7836 */ /* 0x000fe20000000000 */
[----:B------:R-:W3:Y:S01]  /*1cb50*/  LDCU UR31, c[0x0][0x3b8] ;  /* 0x00007700ff1f77ac */ /* 0x000ee20008000800 */
[----:B------:R-:W-:Y:S01]  /*1cb60*/  VIADD R239, R242, UR47 ;  /* 0x0000002ff2ef7c36 */ /* 0x000fe20008000000 */
[----:B-1----:R-:W-:Y:S01]  /*1cb70*/  F2FP.SATFINITE.E4M3.F32.PACK_AB_MERGE_C R215, R141, R140, RZ ;  /* 0x0000008c8dd7723e */ /* 0x002fe200048070ff */
[----:B------:R-:W-:Y:S01]  /*1cb80*/  VIADD R214, R0, 0xcd ;  /* 0x000000cd00d67836 */ /* 0x000fe20000000000 */
[----:B0-----:R-:W-:Y:S01]  /*1cb90*/  ISETP.LT.AND P4, PT, R218, UR5, !P0 ;  /* 0x00000005da007c0c */ /* 0x001fe2000c781270 */
[----:B------:R-:W-:Y:S01]  /*1cba0*/  VIADD R238, R239, UR71 ;  /* 0x00000047efee7c36 */ /* 0x000fe20008000000 */
[----:B------:R-:W-:Y:S01]  /*1cbb0*/  PRMT R216, R215, 0x9910, RZ ;  /* 0x00009910d7d87816 */ /* 0x000fe200000000ff */
[----:B------:R0:W-:Y:S01]  /*1cbc0*/  @P6 STG.E.U8 desc[UR24][R212.64], R215 ;  /* 0x000000d7d4006986 */ /* 0x0001e2000c101118 */
[----:B------:R-:W-:Y:S01]  /*1cbd0*/  ISETP.LT.AND P6, PT, R214, UR48, !P0 ;  /* 0x00000030d6007c0c */ /* 0x000fe2000c7c1270 */
[----:B------:R-:W-:Y:S01]  /*1cbe0*/  VIADD R237, R238, UR30 ;  /* 0x0000001eeeed7c36 */ /* 0x000fe20008000000 */
[----:B------:R-:W1:Y:S01]  /*1cbf0*/  LDCU UR30, c[0x0][0x39c] ;  /* 0x00007380ff1e77ac */ /* 0x000e620008000800 */
[----:B----4-:R-:W-:Y:S01]  /*1cc00*/  F2FP.SATFINITE.E4M3.F32.PACK_AB_MERGE_C R214, R139, R138, RZ ;  /* 0x0000008a8bd6723e */ /* 0x010fe200048070ff */
[----:B------:R-:W4:Y:S01]  /*1cc10*/  LDCU UR47, c[0x0][0x39c] ;  /* 0x00007380ff2f77ac */ /* 0x000f220008000800 */
[----:B------:R-:W1:Y:S01]  /*1cc20*/  LDCU UR5, c[0x0][0x3b8] ;  /* 0x00007700ff0577ac */ /* 0x000e620008000800 */
[----:B0-----:R-:W-:Y:S01]  /*1cc30*/  IMAD.MOV.U32 R213, RZ, RZ, R216 ;  /* 0x000000ffffd57224 */ /* 0x001fe200078e00d8 */
[----:B------:R-:W0:Y:S04]  /*1cc40*/  LDCU UR48, c[0x0][0x39c] ;  /* 0x00007380ff3077ac */ /* 0x000e280008000800 */
[----:B------:R-:W-:Y:S01]  /*1cc50*/  SHF.R.S32.HI R213, RZ, 0x8, R213 ;  /* 0x00000008ffd57819 */ /* 0x000fe200000114d5 */
[----:B------:R-:W0:Y:S04]  /*1cc60*/  LDCU UR19, c[0x0][0x3b8] ;  /* 0x00007700ff1377ac */ /* 0x000e280008000800 */
[----:B------:R1:W-:Y:S01]  /*1cc70*/  @P3 STG.E.U8 desc[UR24][R210.64], R213 ;  /* 0x000000d5d2003986 */ /* 0x0003e2000c101118 */
[----:B------:R-:W-:Y:S01]  /*1cc80*/  VIADD R234, R237, UR72 ;  /* 0x00000048edea7c36 */ /* 0x000fe20008000000 */
[----:B------:R-:W0:Y:S02]  /*1cc90*/  LDCU UR72, c[0x0][0x39c] ;  /* 0x00007380ff4877ac */ /* 0x000e240008000800 */
[----:B------:R2:W-:Y:S01]  /*1cca0*/  @P5 STG.E.U8 desc[UR24][R208.64], R214 ;  /* 0x000000d6d0005986 */ /* 0x0005e2000c101118 */
[----:B------:R-:W0:Y:S01]  /*1ccb0*/  LDCU UR71, c[0x0][0x3b8] ;  /* 0x00007700ff4777ac */ /* 0x000e220008000800 */
[----:B-1----:R-:W-:-:S04]  /*1ccc0*/  PRMT R211, R214, 0x9910, RZ ;  /* 0x00009910d6d37816 */ /* 0x002fc800000000ff */
[----:B--2---:R-:W-:Y:S01]  /*1ccd0*/  SHF.R.S32.HI R209, RZ, 0x8, R211 ;  /* 0x00000008ffd17819 */ /* 0x004fe200000114d3 */
[----:B------:R-:W-:-:S04]  /*1cce0*/  VIADD R208, R0, 0xd0 ;  /* 0x000000d000d07836 */ /* 0x000fc80000000000 */
[----:B------:R1:W-:Y:S01]  /*1ccf0*/  @P4 STG.E.U8 desc[UR24][R206.64], R209 ;  /* 0x000000d1ce004986 */ /* 0x0003e2000c101118 */
[----:B------:R-:W-:Y:S01]  /*1cd00*/  VIADD R212, R0, 0xce ;  /* 0x000000ce00d47836 */ /* 0x000fe20000000000 */
[----:B------:R-:W-:Y:S01]  /*1cd10*/  ISETP.LT.AND P4, PT, R208, UR30, !P0 ;  /* 0x0000001ed0007c0c */ /* 0x000fe2000c781270 */
[----:B------:R-:W-:Y:S01]  /*1cd20*/  VIADD R210, R0, 0xcf ;  /* 0x000000cf00d27836 */ /* 0x000fe20000000000 */
[----:B------:R-:W2:Y:S01]  /*1cd30*/  LDCU UR30, c[0x0][0x39c] ;  /* 0x00007380ff1e77ac */ /* 0x000ea20008000800 */
[----:B-1----:R-:W-:-:S04]  /*1cd40*/  F2FP.SATFINITE.E4M3.F32.PACK_AB_MERGE_C R207, R137, R136, RZ ;  /* 0x0000008889cf723e */ /* 0x002fc800048070ff */
[----:B------:R-:W-:Y:S01]  /*1cd50*/  PRMT R208, R207, 0x9910, RZ ;  /* 0x00009910cfd07816 */ /* 0x000fe200000000ff */
[----:B------:R1:W-:Y:S01]  /*1cd60*/  @P1 STG.E.U8 desc[UR24][R204.64], R207 ;  /* 0x000000cfcc001986 */ /* 0x0003e2000c101118 */
[----:B----4-:R-:W-:Y:S01]  /*1cd70*/  ISETP.LT.AND P3, PT, R212, UR47, !P0 ;  /* 0x0000002fd4007c0c */ /* 0x010fe2000c761270 */
[----:B------:R-:W-:Y:S01]  /*1cd80*/  VIADD R206, R0, 0xd1 ;  /* 0x000000d100ce7836 */ /* 0x000fe20000000000 */
[----:B0-----:R-:W-:Y:S01]  /*1cd90*/  ISETP.LT.AND P5, PT, R210, UR48, !P0 ;  /* 0x00000030d2007c0c */ /* 0x001fe2000c7a1270 */
[----:B------:R-:W-:Y:S01]  /*1cda0*/  VIADD R232, R234, UR13 ;  /* 0x0000000deae87c36 */ /* 0x000fe20008000000 */
[----:B------:R-:W0:Y:S02]  /*1cdb0*/  LDCU UR47, c[0x0][0x3b8] ;  /* 0x00007700ff2f77ac */ /* 0x000e240008000800 */
[----:B------:R-:W-:Y:S01]  /*1cdc0*/  ISETP.LT.AND P1, PT, R206, UR72, !P0 ;  /* 0x00000048ce007c0c */ /* 0x000fe2000c721270 */
[----:B-1----:R-:W-:Y:S01]  /*1cdd0*/  IMAD.MOV.U32 R205, RZ, RZ, R208 ;  /* 0x000000ffffcd7224 */ /* 0x002fe200078e00d0 */
[----:B------:R-:W-:Y:S01]  /*1cde0*/  F2FP.SATFINITE.E4M3.F32.PACK_AB_MERGE_C R206, R135, R134, RZ ;  /* 0x0000008687ce723e */ /* 0x000fe200048070ff */
[----:B------:R-:W-:Y:S01]  /*1cdf0*/  VIADD R230, R232, UR46 ;  /* 0x0000002ee8e67c36 */ /* 0x000fe20008000000 */
[----:B------:R-:W1:Y:S02]  /*1ce00*/  LDCU UR13, c[0x0][0x3b8] ;  /* 0x00007700ff0d77ac */ /* 0x000e640008000800 */
[----:B------:R-:W-:Y:S01]  /*1ce10*/  SHF.R.S32.HI R205, RZ, 0x8, R205 ;  /* 0x00000008ffcd7819 */ /* 0x000fe200000114cd */
[----:B------:R-:W-:Y:S01]  /*1ce20*/  VIADD R204, R0, 0xd2 ;  /* 0x000000d200cc7836 */ /* 0x000fe20000000000 */
[----:B------:R-:W4:Y:S03]  /*1ce30*/  LDCU UR48, c[0x0][0x3b8] ;  /* 0x00007700ff3077ac */ /* 0x000f260008000800 */
[----:B------:R0:W-:Y:S01]  /*1ce40*/  @P6 STG.E.U8 desc[UR24][R202.64], R205 ;  /* 0x000000cdca006986 */ /* 0x0001e2000c101118 */
[----:B------:R-:W1:Y:S03]  /*1ce50*/  LDCU UR46, c[0x0][0x3b8] ;  /* 0x00007700ff2e77ac */ /* 0x000e660008000800 */
[----:B------:R-:W-:Y:S01]  /*1ce60*/  @P3 STG.E.U8 desc[UR24][R200.64], R206 ;  /* 0x000000cec8003986 */ /* 0x000fe2000c101118 */
[----:B------:R-:W-:Y:S01]  /*1ce70*/  IADD3 R4, P3, PT, R62, R3, RZ ;  /* 0x000000033e047210 */ /* 0x000fe20007f7e0ff */
[----:B------:R-:W1:Y:S01]  /*1ce80*/  LDCU UR72, c[0x0][0x3b8] ;  /* 0x00007700ff4877ac */ /* 0x000e620008000800 */
[----:B0-----:R-:W-:-:S02]  /*1ce90*/  PRMT R202, R206, 0x9910, RZ ;  /* 0x00009910ceca7816 */ /* 0x001fc400000000ff */
[-C--:B------:R-:W-:Y:S02]  /*1cea0*/  LEA.HI.X.SX32 R5, R62, R2.reuse, 0x1, P3 ;  /* 0x000000023e057211 */ /* 0x080fe400018f0eff */
[----:B------:R-:W-:Y:S02]  /*1ceb0*/  SHF.R.S32.HI R202, RZ, 0x8, R202 ;  /* 0x00000008ffca7819 */ /* 0x000fe400000114ca */
[C---:B------:R-:W-:Y:S01]  /*1cec0*/  IADD3 R62, P3, PT, R64.reuse, R3, RZ ;  /* 0x00000003403e7210 */ /* 0x040fe20007f7e0ff */
[----:B------:R0:W-:Y:S04]  /*1ced0*/  STL.64 [R1+0xa18], R4 ;  /* 0x000a180401007387 */ /* 0x0001e80000100a00 */
[----:B------:R-:W-:Y:S04]  /*1cee0*/  @P5 STG.E.U8 desc[UR24][R198.64], R202 ;  /* 0x000000cac6005986 */ /* 0x000fe8000c101118 */
[----:B------:R-:W-:Y:S01]  /*1cef0*/  @P4 STG.E.U8 desc[UR24][R196.64], R20 ;  /* 0x00000014c4004986 */ /* 0x000fe2000c101118 */
[----:B------:R-:W-:-:S02]  /*1cf00*/  LEA.HI.X.SX32 R63, R64, R2, 0x1, P3 ;  /* 0x00000002403f7211 */ /* 0x000fc400018f0eff */
[----:B0-----:R-:W-:-:S04]  /*1cf10*/  IADD3 R4, P4, PT, R61, R3, RZ ;  /* 0x000000033d047210 */ /* 0x001fc80007f9e0ff */
[----:B------:R-:W-:Y:S01]  /*1cf20*/  LEA.HI.X.SX32 R5, R61, R2, 0x1, P4 ;  /* 0x000000023d057211 */ /* 0x000fe200020f0eff */
[----:B------:R0:W-:Y:S04]  /*1cf30*/  STL.64 [R1+0xa10], R62 ;  /* 0x000a103e01007387 */ /* 0x0001e80000100a00 */
[----:B------:R1:W-:Y:S01]  /*1cf40*/  STL.64 [R1+0xa08], R4 ;  /* 0x000a080401007387 */ /* 0x0003e20000100a00 */
[-C--:B0-----:R-:W-:Y:S02]  /*1cf50*/  IADD3 R62, P3, PT, R59, R3.reuse, RZ ;  /* 0x000000033b3e7210 */ /* 0x081fe40007f7e0ff */
[----:B-1----:R-:W-:-:S04]  /*1cf60*/  IADD3 R4, P4, PT, R58, R3, RZ ;  /* 0x000000033a047210 */ /* 0x002fc80007f9e0ff */
[-C--:B------:R-:W-:Y:S02]  /*1cf70*/  LEA.HI.X.SX32 R5, R58, R2.reuse, 0x1, P4 ;  /* 0x000000023a057211 */ /* 0x080fe400020f0eff */
[-C--:B------:R-:W-:Y:S02]  /*1cf80*/  LEA.HI.X.SX32 R63, R59, R2.reuse, 0x1, P3 ;  /* 0x000000023b3f7211 */ /* 0x080fe400018f0eff */
[CC--:B------:R-:W-:Y:S01]  /*1cf90*/  IADD3 R58, P3, PT, R60.reuse, R3.reuse, RZ ;  /* 0x000000033c3a7210 */ /* 0x0c0fe20007f7e0ff */
[----:B------:R0:W-:Y:S03]  /*1cfa0*/  STL.64 [R1+0x9f8], R4 ;  /* 0x0009f80401007387 */ /* 0x0001e60000100a00 */
[----:B------:R-:W-:Y:S01]  /*1cfb0*/  LEA.HI.X.SX32 R59, R60, R2, 0x1, P3 ;  /* 0x000000023c3b7211 */ /* 0x000fe200018f0eff */
[----:B------:R-:W-:Y:S01]  /*1cfc0*/  STL.64 [R1+0xa00], R62 ;  /* 0x000a003e01007387 */ /* 0x000fe20000100a00 */
        /* <DEDUP_REMOVED lines=110> */
[----:B------:R-:W-:Y:S04]  /*1d6b0*/  STL.64 [R1+0x8d0], R22 ;  /* 0x0008d01601007387 */ /* 0x000fe80000100a00 */
[----:B------:R0:W-:Y:S02]  /*1d6c0*/  STL.64 [R1+0x8c8], R4 ;  /* 0x0008c80401007387 */ /* 0x0001e40000100a00 */
[----:B0-----:R-:W-:-:S04]  /*1d6d0*/  IADD3 R4, P4, PT, R18, R3, RZ ;  /* 0x0000000312047210 */ /* 0x001fc80007f9e0ff */
[----:B------:R-:W-:Y:S02]  /*1d6e0*/  LEA.HI.X.SX32 R5, R18, R2, 0x1, P4 ;  /* 0x0000000212057211 */ /* 0x000fe400020f0eff */
[----:B------:R-:W-:-:S03]  /*1d6f0*/  IADD3 R22, P3, PT, R19, R3, RZ ;  /* 0x0000000313167210 */ /* 0x000fc60007f7e0ff */
[----:B------:R0:W-:Y:S01]  /*1d700*/  STL.64 [R1+0x8b8], R4 ;  /* 0x0008b80401007387 */ /* 0x0001e20000100a00 */
[----:B------:R-:W-:Y:S02]  /*1d710*/  LEA.HI.X.SX32 R23, R19, R2, 0x1, P3 ;  /* 0x0000000213177211 */ /* 0x000fe400018f0eff */
[-C--:B------:R-:W-:Y:S02]  /*1d720*/  IADD3 R18, P3, PT, R17, R3.reuse, RZ ;  /* 0x0000000311127210 */ /* 0x080fe40007f7e0ff */
[----:B0-----:R-:W-:-:S04]  /*1d730*/  IADD3 R4, P4, PT, R16, R3, RZ ;  /* 0x0000000310047210 */ /* 0x001fc80007f9e0ff */
[-C--:B------:R-:W-:Y:S01]  /*1d740*/  LEA.HI.X.SX32 R5, R16, R2.reuse, 0x1, P4 ;  /* 0x0000000210057211 */ /* 0x080fe200020f0eff */
[----:B------:R-:W-:Y:S04]  /*1d750*/  STL.64 [R1+0x8c0], R22 ;  /* 0x0008c01601007387 */ /* 0x000fe80000100a00 */
[----:B------:R0:W-:Y:S01]  /*1d760*/  STL.64 [R1+0x8a8], R4 ;  /* 0x0008a80401007387 */ /* 0x0001e20000100a00 */
[----:B------:R-:W-:Y:S02]  /*1d770*/  LEA.HI.X.SX32 R19, R17, R2, 0x1, P3 ;  /* 0x0000000211137211 */ /* 0x000fe400018f0eff */
[-C--:B------:R-:W-:Y:S02]  /*1d780*/  IADD3 R16, P3, PT, R13, R3.reuse, RZ ;  /* 0x000000030d107210 */ /* 0x080fe40007f7e0ff */
[----:B0-----:R-:W-:-:S04]  /*1d790*/  IADD3 R4, P4, PT, R12, R3, RZ ;  /* 0x000000030c047210 */ /* 0x001fc80007f9e0ff */
[-C--:B------:R-:W-:Y:S01]  /*1d7a0*/  LEA.HI.X.SX32 R5, R12, R2.reuse, 0x1, P4 ;  /* 0x000000020c057211 */ /* 0x080fe200020f0eff */
[----:B------:R-:W-:Y:S01]  /*1d7b0*/  STL.64 [R1+0x8b0], R18 ;  /* 0x0008b01201007387 */ /* 0x000fe20000100a00 */
[-C--:B------:R-:W-:Y:S02]  /*1d7c0*/  LEA.HI.X.SX32 R17, R13, R2.reuse, 0x1, P3 ;  /* 0x000000020d117211 */ /* 0x080fe400018f0eff */
[CC--:B------:R-:W-:Y:S01]  /*1d7d0*/  IADD3 R12, P3, PT, R15.reuse, R3.reuse, RZ ;  /* 0x000000030f0c7210 */ /* 0x0c0fe20007f7e0ff */
[----:B------:R0:W-:Y:S03]  /*1d7e0*/  STL.64 [R1+0x898], R4 ;  /* 0x0008980401007387 */ /* 0x0001e60000100a00 */
[----:B------:R-:W-:Y:S01]  /*1d7f0*/  LEA.HI.X.SX32 R13, R15, R2, 0x1, P3 ;  /* 0x000000020f0d7211 */ /* 0x000fe200018f0eff */
[----:B------:R-:W-:Y:S01]  /*1d800*/  STL.64 [R1+0x8a0], R16 ;  /* 0x0008a01001007387 */ /* 0x000fe20000100a00 */
[----:B0-----:R-:W-:-:S04]  /*1d810*/  IADD3 R4, P4, PT, R233, R3, RZ ;  /* 0x00000003e9047210 */ /* 0x001fc80007f9e0ff */
[-C--:B------:R-:W-:Y:S01]  /*1d820*/  LEA.HI.X.SX32 R5, R233, R2.reuse, 0x1, P4 ;  /* 0x00000002e9057211 */ /* 0x080fe200020f0eff */
[----:B------:R0:W-:Y:S04]  /*1d830*/  STL.64 [R1+0x890], R12 ;  /* 0x0008900c01007387 */ /* 0x0001e80000100a00 */
[----:B------:R1:W-:Y:S01]  /*1d840*/  STL.64 [R1+0x888], R4 ;  /* 0x0008880401007387 */ /* 0x0003e20000100a00 */
[CC--:B0-----:R-:W-:Y:S02]  /*1d850*/  IADD3 R12, P3, PT, R236.reuse, R3.reuse, RZ ;  /* 0x00000003ec0c7210 */ /* 0x0c1fe40007f7e0ff */
[----:B-1----:R-:W-:Y:S02]  /*1d860*/  IADD3 R4, P4, PT, R235, R3, RZ ;  /* 0x00000003eb047210 */ /* 0x002fe40007f9e0ff */
[----:B------:R-:W-:-:S02]  /*1d870*/  LEA.HI.X.SX32 R13, R236, R2, 0x1, P3 ;  /* 0x00000002ec0d7211 */ /* 0x000fc400018f0eff */
[----:B------:R-:W-:-:S03]  /*1d880*/  LEA.HI.X.SX32 R5, R235, R2, 0x1, P4 ;  /* 0x00000002eb057211 */ /* 0x000fc600020f0eff */
[----:B------:R0:W-:Y:S04]  /*1d890*/  STL.64 [R1+0x880], R12 ;  /* 0x0008800c01007387 */ /* 0x0001e80000100a00 */
[----:B------:R1:W-:Y:S01]  /*1d8a0*/  STL.64 [R1+0x878], R4 ;  /* 0x0008780401007387 */ /* 0x0003e20000100a00 */
[CC--:B0-----:R-:W-:Y:S02]  /*1d8b0*/  IADD3 R12, P3, PT, R250.reuse, R3.reuse, RZ ;  /* 0x00000003fa0c7210 */ /* 0x0c1fe40007f7e0ff */
[C---:B-1----:R-:W-:Y:S02]  /*1d8c0*/  IADD3 R4, P4, PT, R241.reuse, R3, RZ ;  /* 0x00000003f1047210 */ /* 0x042fe40007f9e0ff */
[-C--:B------:R-:W-:Y:S02]  /*1d8d0*/  LEA.HI.X.SX32 R13, R250, R2.reuse, 0x1, P3 ;  /* 0x00000002fa0d7211 */ /* 0x080fe400018f0eff */
[----:B------:R-:W-:-:S03]  /*1d8e0*/  LEA.HI.X.SX32 R5, R241, R2, 0x1, P4 ;  /* 0x00000002f1057211 */ /* 0x000fc600020f0eff */
[----:B------:R0:W-:Y:S04]  /*1d8f0*/  STL.64 [R1+0x870], R12 ;  /* 0x0008700c01007387 */ /* 0x0001e80000100a00 */
[----:B------:R1:W-:Y:S01]  /*1d900*/  STL.64 [R1+0x868], R4 ;  /* 0x0008680401007387 */ /* 0x0003e20000100a00 */
[-C--:B0-----:R-:W-:Y:S02]  /*1d910*/  IADD3 R12, P3, PT, R14, R3.reuse, RZ ;  /* 0x000000030e0c7210 */ /* 0x081fe40007f7e0ff */
[----:B-1----:R-:W-:Y:S02]  /*1d920*/  IADD3 R4, P4, PT, R252, R3, RZ ;  /* 0x00000003fc047210 */ /* 0x002fe40007f9e0ff */
[-C--:B------:R-:W-:Y:S02]  /*1d930*/  LEA.HI.X.SX32 R13, R14, R2.reuse, 0x1, P3 ;  /* 0x000000020e0d7211 */ /* 0x080fe400018f0eff */
[----:B------:R-:W-:-:S03]  /*1d940*/  LEA.HI.X.SX32 R5, R252, R2, 0x1, P4 ;  /* 0x00000002fc057211 */ /* 0x000fc600020f0eff */
        /* <DEDUP_REMOVED lines=60> */
[----:B------:R0:W-:Y:S01]  /*1dd10*/  STL.64 [R1+0x7c0], R6 ;  /* 0x0007c00601007387 */ /* 0x0001e20000100a00 */
[----:B------:R-:W-:Y:S01]  /*1dd20*/  VIADD R227, R230, UR7 ;  /* 0x00000007e6e37c36 */ /* 0x000fe20008000000 */
[----:B--2---:R-:W-:Y:S01]  /*1dd30*/  ISETP.LT.AND P6, PT, R204, UR30, !P0 ;  /* 0x0000001ecc007c0c */ /* 0x004fe2000c7c1270 */
[----:B------:R-:W1:Y:S01]  /*1dd40*/  LDCU UR7, c[0x0][0x3b8] ;  /* 0x00007700ff0777ac */ /* 0x000e620008000800 */
[----:B------:R2:W-:Y:S01]  /*1dd50*/  STL.64 [R1+0x7b8], R4 ;  /* 0x0007b80401007387 */ /* 0x0005e20000100a00 */
[----:B------:R-:W-:Y:S01]  /*1dd60*/  VIADD R224, R227, UR70 ;  /* 0x00000046e3e07c36 */ /* 0x000fe20008000000 */
[----:B------:R-:W1:Y:S01]  /*1dd70*/  LDCU UR70, c[0x0][0x3b8] ;  /* 0x00007700ff4677ac */ /* 0x000e620008000800 */
[----:B------:R-:W1:Y:S01]  /*1dd80*/  LDCU UR30, c[0x0][0x3b8] ;  /* 0x00007700ff1e77ac */ /* 0x000e620008000800 */
[-C--:B0-----:R-:W-:Y:S02]  /*1dd90*/  IADD3 R6, P3, PT, R232, R3.reuse, RZ ;  /* 0x00000003e8067210 */ /* 0x081fe40007f7e0ff */
[----:B--2---:R-:W-:-:S02]  /*1dda0*/  IADD3 R4, P4, PT, R230, R3, RZ ;  /* 0x00000003e6047210 */ /* 0x004fc40007f9e0ff */
[-C--:B------:R-:W-:Y:S02]  /*1ddb0*/  LEA.HI.X.SX32 R7, R232, R2.reuse, 0x1, P3 ;  /* 0x00000002e8077211 */ /* 0x080fe400018f0eff */
[----:B------:R-:W-:-:S03]  /*1ddc0*/  LEA.HI.X.SX32 R5, R230, R2, 0x1, P4 ;  /* 0x00000002e6057211 */ /* 0x000fc600020f0eff */
[----:B------:R0:W-:Y:S01]  /*1ddd0*/  STL.64 [R1+0x7b0], R6 ;  /* 0x0007b00601007387 */ /* 0x0001e20000100a00 */
[----:B------:R-:W-:Y:S01]  /*1dde0*/  VIADD R222, R224, UR45 ;  /* 0x0000002de0de7c36 */ /* 0x000fe20008000000 */
[----:B------:R-:W2:Y:S02]  /*1ddf0*/  LDCU UR45, c[0x0][0x3b8] ;  /* 0x00007700ff2d77ac */ /* 0x000ea40008000800 */
[----:B------:R1:W-:Y:S01]  /*1de00*/  STL.64 [R1+0x7a8], R4 ;  /* 0x0007a80401007387 */ /* 0x0003e20000100a00 */
[----:B------:R-:W-:Y:S01]  /*1de10*/  VIADD R218, R222, UR69 ;  /* 0x00000045deda7c36 */ /* 0x000fe20008000000 */
[----:B------:R-:W2:Y:S01]  /*1de20*/  LDCU UR69, c[0x0][0x3b8] ;  /* 0x00007700ff4577ac */ /* 0x000ea20008000800 */
[CC--:B0-----:R-:W-:Y:S02]  /*1de30*/  IADD3 R6, P3, PT, R227.reuse, R3.reuse, RZ ;  /* 0x00000003e3067210 */ /* 0x0c1fe40007f7e0ff */
[----:B-1----:R-:W-:Y:S02]  /*1de40*/  IADD3 R4, P4, PT, R224, R3, RZ ;  /* 0x00000003e0047210 */ /* 0x002fe40007f9e0ff */
[----:B------:R-:W-:-:S02]  /*1de50*/  LEA.HI.X.SX32 R7, R227, R2, 0x1, P3 ;  /* 0x00000002e3077211 */ /* 0x000fc400018f0eff */
[----:B------:R-:W-:-:S03]  /*1de60*/  LEA.HI.X.SX32 R5, R224, R2, 0x1, P4 ;  /* 0x00000002e0057211 */ /* 0x000fc600020f0eff */
[----:B------:R0:W-:Y:S01]  /*1de70*/  STL.64 [R1+0x7a0], R6 ;  /* 0x0007a00601007387 */ /* 0x0001e20000100a00 */
[----:B------:R-:W-:Y:S01]  /*1de80*/  VIADD R215, R218, UR29 ;  /* 0x0000001ddad77c36 */ /* 0x000fe20008000000 */
[----:B------:R-:W1:Y:S02]  /*1de90*/  LDCU UR29, c[0x0][0x3b8] ;  /* 0x00007700ff1d77ac */ /* 0x000e640008000800 */
[----:B------:R2:W-:Y:S01]  /*1dea0*/  STL.64 [R1+0x798], R4 ;  /* 0x0007980401007387 */ /* 0x0005e20000100a00 */
[----:B------:R-:W-:Y:S01]  /*1deb0*/  VIADD R213, R215, UR68 ;  /* 0x00000044d7d57c36 */ /* 0x000fe20008000000 */
[----:B------:R-:W1:Y:S01]  /*1dec0*/  LDCU UR68, c[0x0][0x3b8] ;  /* 0x00007700ff4477ac */ /* 0x000e620008000800 */
[-C--:B0-----:R-:W-:Y:S02]  /*1ded0*/  IADD3 R6, P3, PT, R222, R3.reuse, RZ ;  /* 0x00000003de067210 */ /* 0x081fe40007f7e0ff */
[----:B--2---:R-:W-:Y:S02]  /*1dee0*/  IADD3 R4, P4, PT, R218, R3, RZ ;  /* 0x00000003da047210 */ /* 0x004fe40007f9e0ff */
[----:B------:R-:W-:-:S02]  /*1def0*/  LEA.HI.X.SX32 R7, R222, R2, 0x1, P3 ;  /* 0x00000002de077211 */ /* 0x000fc400018f0eff */
[----:B------:R-:W-:-:S03]  /*1df00*/  LEA.HI.X.SX32 R5, R218, R2, 0x1, P4 ;  /* 0x00000002da057211 */ /* 0x000fc600020f0eff */
[----:B------:R0:W-:Y:S01]  /*1df10*/  STL.64 [R1+0x790], R6 ;  /* 0x0007900601007387 */ /* 0x0001e20000100a00 */
[----:B------:R-:W-:Y:S01]  /*1df20*/  VIADD R209, R213, UR44 ;  /* 0x0000002cd5d17c36 */ /* 0x000fe20008000000 */
[----:B------:R-:W2:Y:S02]  /*1df30*/  LDCU UR44, c[0x0][0x3b8] ;  /* 0x00007700ff2c77ac */ /* 0x000ea40008000800 */
[----:B------:R1:W-:Y:S01]  /*1df40*/  STL.64 [R1+0x788], R4 ;  /* 0x0007880401007387 */ /* 0x0003e20000100a00 */
[----:B------:R-:W-:Y:S01]  /*1df50*/  VIADD R208, R209, UR18 ;  /* 0x00000012d1d07c36 */ /* 0x000fe20008000000 */
[----:B------:R-:W2:Y:S01]  /*1df60*/  LDCU UR18, c[0x0][0x3b8] ;  /* 0x00007700ff1277ac */ /* 0x000ea20008000800 */
[-C--:B0-----:R-:W-:Y:S02]  /*1df70*/  IADD3 R6, P3, PT, R215, R3.reuse, RZ ;  /* 0x00000003d7067210 */ /* 0x081fe40007f7e0ff */
[----:B-1----:R-:W-:Y:S02]  /*1df80*/  IADD3 R4, P4, PT, R213, R3, RZ ;  /* 0x00000003d5047210 */ /* 0x002fe40007f9e0ff */
[----:B------:R-:W-:-:S02]  /*1df90*/  LEA.HI.X.SX32 R7, R215, R2, 0x1, P3 ;  /* 0x00000002d7077211 */ /* 0x000fc400018f0eff */
[----:B------:R-:W-:-:S03]  /*1dfa0*/  LEA.HI.X.SX32 R5, R213, R2, 0x1, P4 ;  /* 0x00000002d5057211 */ /* 0x000fc600020f0eff */
[----:B------:R0:W-:Y:S01]  /*1dfb0*/  STL.64 [R1+0x780], R6 ;  /* 0x0007800601007387 */ /* 0x0001e20000100a00 */
[C---:B------:R-:W-:Y:S01]  /*1dfc0*/  VIADD R207, R208.reuse, UR67 ;  /* 0x00000043d0cf7c36 */ /* 0x040fe20008000000 */
[----:B------:R-:W1:Y:S02]  /*1dfd0*/  LDCU UR67, c[0x0][0x3b8] ;  /* 0x00007700ff4377ac */ /* 0x000e640008000800 */
[----:B------:R2:W-:Y:S01]  /*1dfe0*/  STL.64 [R1+0x778], R4 ;  /* 0x0007780401007387 */ /* 0x0005e20000100a00 */
[----:B------:R-:W-:Y:S01]  /*1dff0*/  VIADD R206, R207, UR43 ;  /* 0x0000002bcfce7c36 */ /* 0x000fe20008000000 */
[----:B------:R-:W1:Y:S01]  /*1e000*/  LDCU UR43, c[0x0][0x3b8] ;  /* 0x00007700ff2b77ac */ /* 0x000e620008000800 */
[CC--:B0-----:R-:W-:Y:S02]  /*1e010*/  IADD3 R6, P3, PT, R209.reuse, R3.reuse, RZ ;  /* 0x00000003d1067210 */ /* 0x0c1fe40007f7e0ff */
[----:B--2---:R-:W-:Y:S02]  /*1e020*/  IADD3 R4, P4, PT, R208, R3, RZ ;  /* 0x00000003d0047210 */ /* 0x004fe40007f9e0ff */
[----:B------:R-:W-:-:S02]  /*1e030*/  LEA.HI.X.SX32 R7, R209, R2, 0x1, P3 ;  /* 0x00000002d1077211 */ /* 0x000fc400018f0eff */
[----:B------:R-:W-:-:S03]  /*1e040*/  LEA.HI.X.SX32 R5, R208, R2, 0x1, P4 ;  /* 0x00000002d0057211 */ /* 0x000fc600020f0eff */
[----:B------:R0:W-:Y:S01]  /*1e050*/  STL.64 [R1+0x770], R6 ;  /* 0x0007700601007387 */ /* 0x0001e20000100a00 */
[C---:B------:R-:W-:Y:S01]  /*1e060*/  VIADD R205, R206.reuse, UR66 ;  /* 0x00000042cecd7c36 */ /* 0x040fe20008000000 */
        /* <DEDUP_REMOVED lines=77> */
[----:B------:R-:W-:Y:S01]  /*1e540*/  LEA.HI.X.SX32 R5, R214, R2, 0x1, P4 ;  /* 0x00000002d6057211 */ /* 0x000fe200020f0eff */
[----:B------:R-:W-:Y:S01]  /*1e550*/  VIADD R220, R216, UR39 ;  /* 0x00000027d8dc7c36 */ /* 0x000fe20008000000 */
[----:B------:R-:W0:Y:S01]  /*1e560*/  LDCU UR39, c[0x0][0x3b8] ;  /* 0x00007700ff2777ac */ /* 0x000e220008000800 */
[----:B------:R2:W-:Y:S04]  /*1e570*/  STL.64 [R1+0x6f0], R6 ;  /* 0x0006f00601007387 */ /* 0x0005e80000100a00 */
[----:B------:R1:W-:Y:S01]  /*1e580*/  STL.64 [R1+0x6e8], R4 ;  /* 0x0006e80401007387 */ /* 0x0003e20000100a00 */
[----:B------:R-:W-:Y:S01]  /*1e590*/  VIADD R219, R220, UR26 ;  /* 0x0000001adcdb7c36 */ /* 0x000fe20008000000 */
[----:B------:R-:W0:Y:S01]  /*1e5a0*/  LDCU UR26, c[0x0][0x3b8] ;  /* 0x00007700ff1a77ac */ /* 0x000e220008000800 */
[----:B--2---:R-:W-:-:S02]  /*1e5b0*/  IADD3 R6, P3, PT, R217, R3, RZ ;  /* 0x00000003d9067210 */ /* 0x004fc40007f7e0ff */
[CC--:B-1----:R-:W-:Y:S02]  /*1e5c0*/  IADD3 R4, P4, PT, R216.reuse, R3.reuse, RZ ;  /* 0x00000003d8047210 */ /* 0x0c2fe40007f9e0ff */
[-C--:B------:R-:W-:Y:S02]  /*1e5d0*/  LEA.HI.X.SX32 R7, R217, R2.reuse, 0x1, P3 ;  /* 0x00000002d9077211 */ /* 0x080fe400018f0eff */
[----:B------:R-:W-:Y:S01]  /*1e5e0*/  LEA.HI.X.SX32 R5, R216, R2, 0x1, P4 ;  /* 0x00000002d8057211 */ /* 0x000fe200020f0eff */
[----:B------:R-:W-:Y:S01]  /*1e5f0*/  VIADD R221, R219, UR59 ;  /* 0x0000003bdbdd7c36 */ /* 0x000fe20008000000 */
[----:B------:R-:W1:Y:S01]  /*1e600*/  LDCU UR59, c[0x0][0x3b8] ;  /* 0x00007700ff3b77ac */ /* 0x000e620008000800 */
[----:B------:R2:W-:Y:S02]  /*1e610*/  STL.64 [R1+0x6e0], R6 ;  /* 0x0006e00601007387 */ /* 0x0005e40000100a00 */
[----:B------:R-:W-:Y:S01]  /*1e620*/  VIADD R223, R221, UR16 ;  /* 0x00000010dddf7c36 */ /* 0x000fe20008000000 */
[----:B------:R-:W0:Y:S01]  /*1e630*/  LDCU UR16, c[0x0][0x3b8] ;  /* 0x00007700ff1077ac */ /* 0x000e220008000800 */
[----:B------:R3:W-:Y:S02]  /*1e640*/  STL.64 [R1+0x6d8], R4 ;  /* 0x0006d80401007387 */ /* 0x0007e40000100a00 */
[----:B------:R-:W-:Y:S01]  /*1e650*/  VIADD R226, R223, UR58 ;  /* 0x0000003adfe27c36 */ /* 0x000fe20008000000 */
[----:B------:R-:W0:Y:S01]  /*1e660*/  LDCU UR58, c[0x0][0x3b8] ;  /* 0x00007700ff3a77ac */ /* 0x000e220008000800 */
[----:B--2---:R-:W-:-:S02]  /*1e670*/  IADD3 R6, P3, PT, R220, R3, RZ ;  /* 0x00000003dc067210 */ /* 0x004fc40007f7e0ff */
[CC--:B---3--:R-:W-:Y:S02]  /*1e680*/  IADD3 R4, P4, PT, R219.reuse, R3.reuse, RZ ;  /* 0x00000003db047210 */ /* 0x0c8fe40007f9e0ff */
[-C--:B------:R-:W-:Y:S02]  /*1e690*/  LEA.HI.X.SX32 R7, R220, R2.reuse, 0x1, P3 ;  /* 0x00000002dc077211 */ /* 0x080fe400018f0eff */
[----:B------:R-:W-:Y:S01]  /*1e6a0*/  LEA.HI.X.SX32 R5, R219, R2, 0x1, P4 ;  /* 0x00000002db057211 */ /* 0x000fe200020f0eff */
[----:B------:R-:W-:Y:S01]  /*1e6b0*/  VIADD R225, R226, UR38 ;  /* 0x00000026e2e17c36 */ /* 0x000fe20008000000 */
[----:B------:R-:W2:Y:S01]  /*1e6c0*/  LDCU UR38, c[0x0][0x3b8] ;  /* 0x00007700ff2677ac */ /* 0x000ea20008000800 */
[----:B------:R3:W-:Y:S04]  /*1e6d0*/  STL.64 [R1+0x6d0], R6 ;  /* 0x0006d00601007387 */ /* 0x0007e80000100a00 */
[----:B------:R0:W-:Y:S01]  /*1e6e0*/  STL.64 [R1+0x6c8], R4 ;  /* 0x0006c80401007387 */ /* 0x0001e20000100a00 */
[----:B------:R-:W-:Y:S01]  /*1e6f0*/  VIADD R229, R225, UR23 ;  /* 0x00000017e1e57c36 */ /* 0x000fe20008000000 */
[----:B------:R-:W1:Y:S01]  /*1e700*/  LDCU UR23, c[0x0][0x3b8] ;  /* 0x00007700ff1777ac */ /* 0x000e620008000800 */
[----:B---3--:R-:W-:-:S02]  /*1e710*/  IADD3 R6, P3, PT, R221, R3, RZ ;  /* 0x00000003dd067210 */ /* 0x008fc40007f7e0ff */
[-C--:B0-----:R-:W-:Y:S02]  /*1e720*/  IADD3 R4, P4, PT, R223, R3.reuse, RZ ;  /* 0x00000003df047210 */ /* 0x081fe40007f9e0ff */
[-C--:B------:R-:W-:Y:S02]  /*1e730*/  LEA.HI.X.SX32 R7, R221, R2.reuse, 0x1, P3 ;  /* 0x00000002dd077211 */ /* 0x080fe400018f0eff */
[-C--:B------:R-:W-:Y:S01]  /*1e740*/  LEA.HI.X.SX32 R5, R223, R2.reuse, 0x1, P4 ;  /* 0x00000002df057211 */ /* 0x080fe200020f0eff */
[----:B------:R-:W-:Y:S01]  /*1e750*/  VIADD R228, R229, UR57 ;  /* 0x00000039e5e47c36 */ /* 0x000fe20008000000 */
[-C--:B------:R-:W-:Y:S01]  /*1e760*/  IADD3 R132, P3, PT, R226, R3.reuse, RZ ;  /* 0x00000003e2847210 */ /* 0x080fe20007f7e0ff */
[----:B------:R-:W-:Y:S01]  /*1e770*/  STL.64 [R1+0x6c0], R6 ;  /* 0x0006c00601007387 */ /* 0x000fe20000100a00 */
[----:B------:R-:W0:Y:S01]  /*1e780*/  LDCU UR57, c[0x0][0x3b8] ;  /* 0x00007700ff3977ac */ /* 0x000e220008000800 */
[----:B------:R-:W-:Y:S02]  /*1e790*/  VIADD R231, R228, UR37 ;  /* 0x00000025e4e77c36 */ /* 0x000fe40008000000 */
[----:B------:R3:W-:Y:S01]  /*1e7a0*/  STL.64 [R1+0x6b8], R4 ;  /* 0x0006b80401007387 */ /* 0x0007e20000100a00 */
[-C--:B------:R-:W-:Y:S01]  /*1e7b0*/  LEA.HI.X.SX32 R133, R226, R2.reuse, 0x1, P3 ;  /* 0x00000002e2857211 */ /* 0x080fe200018f0eff */
[----:B------:R-:W-:Y:S01]  /*1e7c0*/  VIADD R233, R231, UR56 ;  /* 0x00000038e7e97c36 */ /* 0x000fe20008000000 */
[-C--:B------:R-:W-:Y:S01]  /*1e7d0*/  IADD3 R134, P3, PT, R229, R3.reuse, RZ ;  /* 0x00000003e5867210 */ /* 0x080fe20007f7e0ff */
[----:B------:R-:W0:Y:S01]  /*1e7e0*/  LDCU UR37, c[0x0][0x3b8] ;  /* 0x00007700ff2577ac */ /* 0x000e220008000800 */
[C---:B---3--:R-:W-:Y:S01]  /*1e7f0*/  IADD3 R4, P4, PT, R225.reuse, R3, RZ ;  /* 0x00000003e1047210 */ /* 0x048fe20007f9e0ff */
[----:B------:R-:W-:Y:S01]  /*1e800*/  STL.64 [R1+0xd30], R132 ;  /* 0x000d308401007387 */ /* 0x000fe20000100a00 */
[----:B------:R-:W3:Y:S02]  /*1e810*/  LDCU UR56, c[0x0][0x3b8] ;  /* 0x00007700ff3877ac */ /* 0x000ee40008000800 */
[----:B------:R-:W-:-:S02]  /*1e820*/  LEA.HI.X.SX32 R5, R225, R2, 0x1, P4 ;  /* 0x00000002e1057211 */ /* 0x000fc400020f0eff */
[CC--:B------:R-:W-:Y:S01]  /*1e830*/  IADD3 R136, P4, PT, R228.reuse, R3.reuse, RZ ;  /* 0x00000003e4887210 */ /* 0x0c0fe20007f9e0ff */
[----:B------:R-:W-:Y:S01]  /*1e840*/  VIADD R236, R233, UR11 ;  /* 0x0000000be9ec7c36 */ /* 0x000fe20008000000 */
[-C--:B------:R-:W-:Y:S01]  /*1e850*/  LEA.HI.X.SX32 R135, R229, R2.reuse, 0x1, P3 ;  /* 0x00000002e5877211 */ /* 0x080fe200018f0eff */
[----:B------:R0:W-:Y:S01]  /*1e860*/  STL.64 [R1+0x6a8], R4 ;  /* 0x0006a80401007387 */ /* 0x0001e20000100a00 */
[-C--:B------:R-:W-:Y:S01]  /*1e870*/  LEA.HI.X.SX32 R137, R228, R2.reuse, 0x1, P4 ;  /* 0x00000002e4897211 */ /* 0x080fe200020f0eff */
[----:B------:R-:W1:Y:S01]  /*1e880*/  LDCU UR11, c[0x0][0x3b8] ;  /* 0x00007700ff0b77ac */ /* 0x000e620008000800 */
[C---:B------:R-:W-:Y:S01]  /*1e890*/  IADD3 R138, P4, PT, R233.reuse, R3, RZ ;  /* 0x00000003e98a7210 */ /* 0x040fe20007f9e0ff */
[----:B------:R-:W-:Y:S01]  /*1e8a0*/  VIADD R235, R236, UR15 ;  /* 0x0000000feceb7c36 */ /* 0x000fe20008000000 */
[----:B------:R-:W-:Y:S01]  /*1e8b0*/  STL.64 [R1+0xd20], R134 ;  /* 0x000d208601007387 */ /* 0x000fe20000100a00 */
[----:B------:R-:W1:Y:S01]  /*1e8c0*/  LDCU UR15, c[0x0][0x3b8] ;  /* 0x00007700ff0f77ac */ /* 0x000e620008000800 */
[----:B------:R-:W-:-:S02]  /*1e8d0*/  LEA.HI.X.SX32 R139, R233, R2, 0x1, P4 ;  /* 0x00000002e98b7211 */ /* 0x000fc400020f0eff */
[CC--:B0-----:R-:W-:Y:S01]  /*1e8e0*/  IADD3 R4, P3, PT, R231.reuse, R3.reuse, RZ ;  /* 0x00000003e7047210 */ /* 0x0c1fe20007f7e0ff */
[----:B------:R-:W-:Y:S03]  /*1e8f0*/  STL.64 [R1+0xd38], R136 ;  /* 0x000d388801007387 */ /* 0x000fe60000100a00 */
[-C--:B------:R-:W-:Y:S01]  /*1e900*/  LEA.HI.X.SX32 R5, R231, R2.reuse, 0x1, P3 ;  /* 0x00000002e7057211 */ /* 0x080fe200018f0eff */
[----:B------:R-:W-:Y:S01]  /*1e910*/  STL.64 [R1+0xd40], R138 ;  /* 0x000d408a01007387 */ /* 0x000fe20000100a00 */
[CC--:B------:R-:W-:Y:S01]  /*1e920*/  IADD3 R140, P4, PT, R235.reuse, R3.reuse, RZ ;  /* 0x00000003eb8c7210 */ /* 0x0c0fe20007f9e0ff */
[C---:B------:R-:W-:Y:S01]  /*1e930*/  VIADD R241, R235.reuse, UR55 ;  /* 0x00000037ebf17c36 */ /* 0x040fe20008000000 */
[----:B------:R-:W0:Y:S01]  /*1e940*/  LDCU UR55, c[0x0][0x3b8] ;  /* 0x00007700ff3777ac */ /* 0x000e220008000800 */
[----:B------:R1:W-:Y:S01]  /*1e950*/  STL.64 [R1+0x690], R4 ;  /* 0x0006900401007387 */ /* 0x0003e20000100a00 */
[----:B------:R-:W-:Y:S01]  /*1e960*/  LEA.HI.X.SX32 R141, R235, R2, 0x1, P4 ;  /* 0x00000002eb8d7211 */ /* 0x000fe200020f0eff */
[----:B------:R-:W-:Y:S01]  /*1e970*/  VIADD R240, R241, UR36 ;  /* 0x00000024f1f07c36 */ /* 0x000fe20008000000 */
[----:B------:R-:W0:Y:S01]  /*1e980*/  LDCU UR36, c[0x0][0x3b8] ;  /* 0x00007700ff2477ac */ /* 0x000e220008000800 */
[----:B-1----:R-:W-:-:S04]  /*1e990*/  IADD3 R4, P3, PT, R236, R3, RZ ;  /* 0x00000003ec047210 */ /* 0x002fc80007f7e0ff */
[----:B------:R-:W-:Y:S01]  /*1e9a0*/  LEA.HI.X.SX32 R5, R236, R2, 0x1, P3 ;  /* 0x00000002ec057211 */ /* 0x000fe200018f0eff */
[----:B------:R-:W-:Y:S01]  /*1e9b0*/  STL.64 [R1+0xd48], R140 ;  /* 0x000d488c01007387 */ /* 0x000fe20000100a00 */
[----:B------:R-:W-:-:S03]  /*1e9c0*/  IADD3 R142, P3, PT, R241, R3, RZ ;  /* 0x00000003f18e7210 */ /* 0x000fc60007f7e0ff */
[----:B------:R1:W-:Y:S01]  /*1e9d0*/  STL.64 [R1+0x680], R4 ;  /* 0x0006800401007387 */ /* 0x0003e20000100a00 */
[----:B------:R-:W-:Y:S01]  /*1e9e0*/  VIADD R244, R240, UR54 ;  /* 0x00000036f0f47c36 */ /* 0x000fe20008000000 */
[-C--:B------:R-:W-:Y:S01]  /*1e9f0*/  LEA.HI.X.SX32 R143, R241, R2.reuse, 0x1, P3 ;  /* 0x00000002f18f7211 */ /* 0x080fe200018f0eff */
[----:B------:R-:W0:Y:S02]  /*1ea00*/  LDCU UR54, c[0x0][0x3b8] ;  /* 0x00007700ff3677ac */ /* 0x000e240008000800 */
[----:B------:R-:W-:Y:S01]  /*1ea10*/  VIADD R247, R244, UR22 ;  /* 0x00000016f4f77c36 */ /* 0x000fe20008000000 */
[CC--:B-1----:R-:W-:Y:S01]  /*1ea20*/  IADD3 R4, P4, PT, R240.reuse, R3.reuse, RZ ;  /* 0x00000003f0047210 */ /* 0x0c2fe20007f9e0ff */
[----:B------:R-:W-:Y:S01]  /*1ea30*/  STL.64 [R1+0xd50], R142 ;  /* 0x000d508e01007387 */ /* 0x000fe20000100a00 */
[----:B------:R-:W1:Y:S02]  /*1ea40*/  LDCU UR22, c[0x0][0x3b8] ;  /* 0x00007700ff1677ac */ /* 0x000e640008000800 */
[-C--:B------:R-:W-:Y:S01]  /*1ea50*/  LEA.HI.X.SX32 R5, R240, R2.reuse, 0x1, P4 ;  /* 0x00000002f0057211 */ /* 0x080fe200020f0eff */
[C---:B------:R-:W-:Y:S01]  /*1ea60*/  VIADD R248, R247.reuse, UR35 ;  /* 0x00000023f7f87c36 */ /* 0x040fe20008000000 */
[CC--:B------:R-:W-:Y:S01]  /*1ea70*/  IADD3 R144, P4, PT, R247.reuse, R3.reuse, RZ ;  /* 0x00000003f7907210 */ /* 0x0c0fe20007f9e0ff */
[----:B------:R-:W0:Y:S02]  /*1ea80*/  LDCU UR35, c[0x0][0x3b8] ;  /* 0x00007700ff2377ac */ /* 0x000e240008000800 */
[----:B------:R1:W-:Y:S01]  /*1ea90*/  STL.64 [R1+0x668], R4 ;  /* 0x0006680401007387 */ /* 0x0003e20000100a00 */
[----:B------:R-:W-:Y:S01]  /*1eaa0*/  VIADD R246, R248, UR53 ;  /* 0x00000035f8f67c36 */ /* 0x000fe20008000000 */
[----:B------:R-:W-:Y:S01]  /*1eab0*/  LEA.HI.X.SX32 R145, R247, R2, 0x1, P4 ;  /* 0x00000002f7917211 */ /* 0x000fe200020f0eff */
[----:B------:R-:W0:Y:S01]  /*1eac0*/  LDCU UR53, c[0x0][0x3b8] ;  /* 0x00007700ff3577ac */ /* 0x000e220008000800 */
[----:B-1----:R-:W-:-:S04]  /*1ead0*/  IADD3 R4, P3, PT, R244, R3, RZ ;  /* 0x00000003f4047210 */ /* 0x002fc80007f7e0ff */
[-C--:B------:R-:W-:Y:S01]  /*1eae0*/  LEA.HI.X.SX32 R5, R244, R2.reuse, 0x1, P3 ;  /* 0x00000002f4057211 */ /* 0x080fe200018f0eff */
[----:B------:R-:W-:Y:S01]  /*1eaf0*/  VIADD R245, R246, UR4 ;  /* 0x00000004f6f57c36 */ /* 0x000fe20008000000 */
[CC--:B------:R-:W-:Y:S01]  /*1eb00*/  IADD3 R146, P3, PT, R248.reuse, R3.reuse, RZ ;  /* 0x00000003f8927210 */ /* 0x0c0fe20007f7e0ff */
[----:B------:R-:W1:Y:S02]  /*1eb10*/  LDCU UR4, c[0x0][0x3b8] ;  /* 0x00007700ff0477ac */ /* 0x000e640008000800 */
[----:B------:R0:W-:Y:S01]  /*1eb20*/  STL.64 [R1+0x660], R4 ;  /* 0x0006600401007387 */ /* 0x0001e20000100a00 */
[----:B------:R-:W-:Y:S01]  /*1eb30*/  VIADD R243, R245, UR52 ;  /* 0x00000034f5f37c36 */ /* 0x000fe20008000000 */
[----:B------:R-:W-:Y:S01]  /*1eb40*/  LEA.HI.X.SX32 R147, R248, R2, 0x1, P3 ;  /* 0x00000002f8937211 */ /* 0x000fe200018f0eff */
[----:B------:R-:W1:Y:S01]  /*1eb50*/  LDCU UR52, c[0x0][0x3b8] ;  /* 0x00007700ff3477ac */ /* 0x000e620008000800 */
[----:B0-----:R-:W-:-:S04]  /*1eb60*/  IADD3 R4, P4, PT, R246, R3, RZ ;  /* 0x00000003f6047210 */ /* 0x001fc80007f9e0ff */
        /* <DEDUP_REMOVED lines=10> */
[C---:B------:R-:W-:Y:S01]  /*1ec10*/  VIADD R238, R239.reuse, UR51 ;  /* 0x00000033efee7c36 */ /* 0x040fe20008000000 */
[-C--:B------:R-:W-:Y:S01]  /*1ec20*/  IADD3 R150, P3, PT, R242, R3.reuse, RZ ;  /* 0x00000003f2967210 */ /* 0x080fe20007f7e0ff */
        /* <DEDUP_REMOVED lines=20> */
[----:B-----5:R-:W-:Y:S01]  /*1ed70*/  VIADD R227, R232, UR77 ;  /* 0x0000004de8e37c36 */ /* 0x020fe20008000000 */
[----:B------:R-:W-:Y:S02]  /*1ed80*/  LEA.HI.X.SX32 R155, R237, R2, 0x1, P3 ;  /* 0x00000002ed9b7211 */ /* 0x000fe400018f0eff */
        /* <DEDUP_REMOVED lines=9> */
[----:B-----5:R-:W-:-:S04]  /*1ee20*/  IADD3 R4, P3, PT, R232, R3, RZ ;  /* 0x00000003e8047210 */ /* 0x020fc80007f7e0ff */
[-C--:B------:R-:W-:Y:S01]  /*1ee30*/  LEA.HI.X.SX32 R5, R232, R2.reuse, 0x1, P3 ;  /* 0x00000002e8057211 */ /* 0x080fe200018f0eff */
[----:B------:R-:W-:Y:S01]  /*1ee40*/  VIADD R207, R213, UR75 ;  /* 0x0000004bd5cf7c36 */ /* 0x000fe20008000000 */
[CC--:B------:R-:W-:Y:S01]  /*1ee50*/  IADD3 R158, P3, PT, R224.reuse, R3.reuse, RZ ;  /* 0x00000003e09e7210 */ /* 0x0c0fe20007f7e0ff */
[----:B------:R-:W5:Y:S02]  /*1ee60*/  LDCU UR75, c[0x0][0x3b8] ;  /* 0x00007700ff4b77ac */ /* 0x000f640008000800 */
        /* <DEDUP_REMOVED lines=14> */
[----:B------:R-:W-:Y:S01]  /*1ef50*/  LEA.HI.X.SX32 R5, R207, R2, 0x1, P3 ;  /* 0x00000002cf057211 */ /* 0x000fe200018f0eff */
[----:B------:R-:W-:-:S04]  /*1ef60*/  VIADD R203, R204, UR74 ;  /* 0x0000004acccb7c36 */ /* 0x000fc80008000000 */
[----:B------:R1:W-:Y:S01]  /*1ef70*/  STL.64 [R1+0x5e0], R4 ;  /* 0x0005e00401007387 */ /* 0x0003e20000100a00 */
[-C--:B------:R-:W-:Y:S01]  /*1ef80*/  IADD3 R162, P3, PT, R205, R3.reuse, RZ ;  /* 0x00000003cda27210 */ /* 0x080fe20007f7e0ff */
[----:B------:R-:W-:Y:S01]  /*1ef90*/  VIADD R202, R203, UR5 ;  /* 0x00000005cbca7c36 */ /* 0x000fe20008000000 */
[----:B------:R-:W0:Y:S01]  /*1efa0*/  LDCU UR5, c[0x0][0x3b8] ;  /* 0x00007700ff0577ac */ /* 0x000e220008000800 */
[----:B-1----:R-:W-:-:S04]  /*1efb0*/  IADD3 R4, P4, PT, R204, R3, RZ ;  /* 0x00000003cc047210 */ /* 0x002fc80007f9e0ff */
[-C--:B------:R-:W-:Y:S02]  /*1efc0*/  LEA.HI.X.SX32 R5, R204, R2.reuse, 0x1, P4 ;  /* 0x00000002cc057211 */ /* 0x080fe400020f0eff */
[-C--:B------:R-:W-:Y:S01]  /*1efd0*/  LEA.HI.X.SX32 R163, R205, R2.reuse, 0x1, P3 ;  /* 0x00000002cda37211 */ /* 0x080fe200018f0eff */
[C---:B------:R-:W-:Y:S01]  /*1efe0*/  VIADD R201, R202.reuse, UR31 ;  /* 0x0000001fcac97c36 */ /* 0x040fe20008000000 */
[CC--:B------:R-:W-:Y:S01]  /*1eff0*/  IADD3 R164, P4, PT, R202.reuse, R3.reuse, RZ ;  /* 0x00000003caa47210 */ /* 0x0c0fe20007f9e0ff */
[----:B------:R1:W-:Y:S01]  /*1f000*/  STL.64 [R1+0x5c8], R4 ;  /* 0x0005c80401007387 */ /* 0x0003e20000100a00 */
[----:B------:R-:W0:Y:S01]  /*1f010*/  LDCU UR31, c[0x0][0x3b8] ;  /* 0x00007700ff1f77ac */ /* 0x000e220008000800 */
        /* <DEDUP_REMOVED lines=17> */
[----:B----4-:R-:W-:Y:S01]  /*1f130*/  VIADD R196, R197, UR48 ;  /* 0x00000030c5c47c36 */ /* 0x010fe20008000000 */
[----:B------:R-:W-:Y:S02]  /*1f140*/  LEA.HI.X.SX32 R169, R198, R2, 0x1, P4 ;  /* 0x00000002c6a97211 */ /* 0x000fe400020f0eff */
        /* <DEDUP_REMOVED lines=8> */
[----:B------:R-:W0:Y:S01]  /*1f1d0*/  LDCU UR7, c[0x0][0x3b8] ;  /* 0x00007700ff0777ac */ /* 0x000e220008000800 */
[----:B----4-:R-:W-:-:S04]  /*1f1e0*/  IADD3 R4, P4, PT, R196, R3, RZ ;  /* 0x00000003c4047210 */ /* 0x010fc80007f9e0ff */
[----:B------:R-:W-:Y:S01]  /*1f1f0*/  LEA.HI.X.SX32 R5, R196, R2, 0x1, P4 ;  /* 0x00000002c4057211 */ /* 0x000fe200020f0eff */
[----:B------:R-:W-:-:S04]  /*1f200*/  VIADD R210, R208, UR72 ;  /* 0x00000048d0d27c36 */ /* 0x000fc80008000000 */
[----:B------:R4:W-:Y:S01]  /*1f210*/  STL.64 [R1+0x588], R4 ;  /* 0x0005880401007387 */ /* 0x0009e20000100a00 */
[----:B------:R-:W-:Y:S01]  /*1f220*/  VIADD R211, R210, UR70 ;  /* 0x00000046d2d37c36 */ /* 0x000fe20008000000 */
[-C--:B------:R-:W-:Y:S02]  /*1f230*/  IADD3 R172, P4, PT, R208, R3.reuse, RZ ;  /* 0x00000003d0ac7210 */ /* 0x080fe40007f9e0ff */
[----:B----4-:R-:W-:-:S04]  /*1f240*/  IADD3 R4, P3, PT, R209, R3, RZ ;  /* 0x00000003d1047210 */ /* 0x010fc80007f7e0ff */
[-C--:B------:R-:W-:Y:S02]  /*1f250*/  LEA.HI.X.SX32 R5, R209, R2.reuse, 0x1, P3 ;  /* 0x00000002d1057211 */ /* 0x080fe400018f0eff */
[----:B------:R-:W-:-:S03]  /*1f260*/  LEA.HI.X.SX32 R173, R208, R2, 0x1, P4 ;  /* 0x00000002d0ad7211 */ /* 0x000fc600020f0eff */
[----:B------:R4:W-:Y:S01]  /*1f270*/  STL.64 [R1+0x580], R4 ;  /* 0x0005800401007387 */ /* 0x0009e20000100a00 */
[----:B------:R-:W-:Y:S01]  /*1f280*/  VIADD R215, R211, UR30 ;  /* 0x0000001ed3d77c36 */ /* 0x000fe20008000000 */
[-C--:B------:R-:W-:Y:S01]  /*1f290*/  IADD3 R174, P3, PT, R210, R3.reuse, RZ ;  /* 0x00000003d2ae7210 */ /* 0x080fe20007f7e0ff */
[----:B------:R-:W0:Y:S02]  /*1f2a0*/  LDCU UR30, c[0x0][0x3b8] ;  /* 0x00007700ff1e77ac */ /* 0x000e240008000800 */
[----:B------:R-:W-:Y:S01]  /*1f2b0*/  VIADD R212, R215, UR45 ;  /* 0x0000002dd7d47c36 */ /* 0x000fe20008000000 */
[C---:B----4-:R-:W-:Y:S01]  /*1f2c0*/  IADD3 R4, P4, PT, R211.reuse, R3, RZ ;  /* 0x00000003d3047210 */ /* 0x050fe20007f9e0ff */
[----:B------:R-:W4:Y:S03]  /*1f2d0*/  LDCU UR45, c[0x0][0x3b8] ;  /* 0x00007700ff2d77ac */ /* 0x000f260008000800 */
[----:B------:R-:W-:-:S02]  /*1f2e0*/  LEA.HI.X.SX32 R5, R211, R2, 0x1, P4 ;  /* 0x00000002d3057211 */ /* 0x000fc400020f0eff */
[-C--:B------:R-:W-:Y:S01]  /*1f2f0*/  LEA.HI.X.SX32 R175, R210, R2.reuse, 0x1, P3 ;  /* 0x00000002d2af7211 */ /* 0x080fe200018f0eff */
[C---:B------:R-:W-:Y:S01]  /*1f300*/  VIADD R217, R212.reuse, UR29 ;  /* 0x0000001dd4d97c36 */ /* 0x040fe20008000000 */
[CC--:B------:R-:W-:Y:S01]  /*1f310*/  IADD3 R176, P4, PT, R212.reuse, R3.reuse, RZ ;  /* 0x00000003d4b07210 */ /* 0x0c0fe20007f9e0ff */
[----:B------:R0:W-:Y:S01]  /*1f320*/  STL.64 [R1+0x568], R4 ;  /* 0x0005680401007387 */ /* 0x0001e20000100a00 */
[----:B------:R-:W1:Y:S01]  /*1f330*/  LDCU UR29, c[0x0][0x3b8] ;  /* 0x00007700ff1d77ac */ /* 0x000e620008000800 */
[----:B------:R-:W-:Y:S01]  /*1f340*/  VIADD R216, R217, UR68 ;  /* 0x00000044d9d87c36 */ /* 0x000fe20008000000 */
[----:B------:R-:W-:Y:S02]  /*1f350*/  LEA.HI.X.SX32 R177, R212, R2, 0x1, P4 ;  /* 0x00000002d4b17211 */ /* 0x000fe400020f0eff */
[----:B0-----:R-:W-:-:S04]  /*1f360*/  IADD3 R4, P3, PT, R215, R3, RZ ;  /* 0x00000003d7047210 */ /* 0x001fc80007f7e0ff */
[-C--:B------:R-:W-:Y:S01]  /*1f370*/  LEA.HI.X.SX32 R5, R215, R2.reuse, 0x1, P3 ;  /* 0x00000002d7057211 */ /* 0x080fe200018f0eff */
[----:B------:R-:W-:Y:S01]  /*1f380*/  VIADD R218, R216, UR44 ;  /* 0x0000002cd8da7c36 */ /* 0x000fe20008000000 */
        /* <DEDUP_REMOVED lines=10> */
[----:B------:R-:W-:Y:S01]  /*1f430*/  VIADD R221, R222, UR43 ;  /* 0x0000002bdedd7c36 */ /* 0x000fe20008000000 */
[-C--:B------:R-:W-:Y:S01]  /*1f440*/  IADD3 R180, P4, PT, R220, R3.reuse, RZ ;  /* 0x00000003dcb47210 */ /* 0x080fe20007f9e0ff */
[----:B------:R-:W0:Y:S01]  /*1f450*/  LDCU UR43, c[0x0][0x3b8] ;  /* 0x00007700ff2b77ac */ /* 0x000e220008000800 */
[----:B-1----:R-:W-:-:S04]  /*1f460*/  IADD3 R4, P3, PT, R218, R3, RZ ;  /* 0x00000003da047210 */ /* 0x002fc80007f7e0ff */
[-C--:B------:R-:W-:Y:S02]  /*1f470*/  LEA.HI.X.SX32 R5, R218, R2.reuse, 0x1, P3 ;  /* 0x00000002da057211 */ /* 0x080fe400018f0eff */
[----:B------:R-:W-:-:S03]  /*1f480*/  LEA.HI.X.SX32 R181, R220, R2, 0x1, P4 ;  /* 0x00000002dcb57211 */ /* 0x000fc600020f0eff */
[----:B------:R1:W-:Y:S01]  /*1f490*/  STL.64 [R1+0x540], R4 ;  /* 0x0005400401007387 */ /* 0x0003e20000100a00 */
[----:B------:R-:W-:Y:S01]  /*1f4a0*/  VIADD R230, R221, UR66 ;  /* 0x00000042dde67c36 */ /* 0x000fe20008000000 */
[----:B------:R-:W-:-:S03]  /*1f4b0*/  IADD3 R182, P3, PT, R222, R3, RZ ;  /* 0x00000003deb67210 */ /* 0x000fc60007f7e0ff */
[----:B------:R-:W-:Y:S01]  /*1f4c0*/  VIADD R229, R230, UR9 ;  /* 0x00000009e6e57c36 */ /* 0x000fe20008000000 */
[CC--:B-1----:R-:W-:Y:S01]  /*1f4d0*/  IADD3 R4, P4, PT, R221.reuse, R3.reuse, RZ ;  /* 0x00000003dd047210 */ /* 0x0c2fe20007f9e0ff */
[----:B------:R-:W1:Y:S03]  /*1f4e0*/  LDCU UR9, c[0x0][0x3b8] ;  /* 0x00007700ff0977ac */ /* 0x000e660008000800 */
[-C--:B------:R-:W-:Y:S02]  /*1f4f0*/  LEA.HI.X.SX32 R5, R221, R2.reuse, 0x1, P4 ;  /* 0x00000002dd057211 */ /* 0x080fe400020f0eff */
[-C--:B------:R-:W-:Y:S01]  /*1f500*/  LEA.HI.X.SX32 R183, R222, R2.reuse, 0x1, P3 ;  /* 0x00000002deb77211 */ /* 0x080fe200018f0eff */
[C---:B------:R-:W-:Y:S01]  /*1f510*/  VIADD R234, R229.reuse, UR28 ;  /* 0x0000001ce5ea7c36 */ /* 0x040fe20008000000 */
[C---:B------:R-:W-:Y:S01]  /*1f520*/  IADD3 R184, P4, PT, R229.reuse, R3, RZ ;  /* 0x00000003e5b87210 */ /* 0x040fe20007f9e0ff */
[----:B------:R0:W-:Y:S01]  /*1f530*/  STL.64 [R1+0x528], R4 ;  /* 0x0005280401007387 */ /* 0x0001e20000100a00 */
[----:B------:R-:W1:Y:S01]  /*1f540*/  LDCU UR28, c[0x0][0x3b8] ;  /* 0x00007700ff1c77ac */ /* 0x000e620008000800 */
[----:B------:R-:W-:Y:S01]  /*1f550*/  VIADD R233, R234, UR65 ;  /* 0x00000041eae97c36 */ /* 0x000fe20008000000 */
[----:B------:R-:W-:-:S02]  /*1f560*/  LEA.HI.X.SX32 R185, R229, R2, 0x1, P4 ;  /* 0x00000002e5b97211 */ /* 0x000fc400020f0eff */
[----:B0-----:R-:W-:-:S04]  /*1f570*/  IADD3 R4, P3, PT, R230, R3, RZ ;  /* 0x00000003e6047210 */ /* 0x001fc80007f7e0ff */
[-C--:B------:R-:W-:Y:S01]  /*1f580*/  LEA.HI.X.SX32 R5, R230, R2.reuse, 0x1, P3 ;  /* 0x00000002e6057211 */ /* 0x080fe200018f0eff */
[C---:B------:R-:W-:Y:S01]  /*1f590*/  VIADD R232, R233.reuse, UR42 ;  /* 0x0000002ae9e87c36 */ /* 0x040fe20008000000 */
[-C--:B------:R-:W-:Y:S01]  /*1f5a0*/  IADD3 R186, P3, PT, R234, R3.reuse, RZ ;  /* 0x00000003eaba7210 */ /* 0x080fe20007f7e0ff */
[----:B------:R-:W0:Y:S02]  /*1f5b0*/  LDCU UR42, c[0x0][0x3b8] ;  /* 0x00007700ff2a77ac */ /* 0x000e240008000800 */
[----:B------:R1:W-:Y:S01]  /*1f5c0*/  STL.64 [R1+0x520], R4 ;  /* 0x0005200401007387 */ /* 0x0003e20000100a00 */
[----:B------:R-:W-:Y:S01]  /*1f5d0*/  VIADD R228, R232, UR64 ;  /* 0x00000040e8e47c36 */ /* 0x000fe20008000000 */
[----:B------:R-:W-:Y:S02]  /*1f5e0*/  LEA.HI.X.SX32 R187, R234, R2, 0x1, P3 ;  /* 0x00000002eabb7211 */ /* 0x000fe400018f0eff */
[----:B-1----:R-:W-:-:S04]  /*1f5f0*/  IADD3 R4, P4, PT, R233, R3, RZ ;  /* 0x00000003e9047210 */ /* 0x002fc80007f9e0ff */
[-C--:B------:R-:W-:Y:S01]  /*1f600*/  LEA.HI.X.SX32 R5, R233, R2.reuse, 0x1, P4 ;  /* 0x00000002e9057211 */ /* 0x080fe200020f0eff */
[C---:B------:R-:W-:Y:S01]  /*1f610*/  VIADD R231, R228.reuse, UR17 ;  /* 0x00000011e4e77c36 */ /* 0x040fe20008000000 */
[CC--:B------:R-:W-:Y:S01]  /*1f620*/  IADD3 R188, P4, PT, R228.reuse, R3.reuse, RZ ;  /* 0x00000003e4bc7210 */ /* 0x0c0fe20007f9e0ff */
[----:B------:R-:W1:Y:S02]  /*1f630*/  LDCU UR17, c[0x0][0x3b8] ;  /* 0x00007700ff1177ac */ /* 0x000e640008000800 */
[----:B------:R0:W-:Y:S01]  /*1f640*/  STL.64 [R1+0x508], R4 ;  /* 0x0005080401007387 */ /* 0x0001e20000100a00 */
[----:B------:R-:W-:Y:S01]  /*1f650*/  VIADD R227, R231, UR41 ;  /* 0x00000029e7e37c36 */ /* 0x000fe20008000000 */
[----:B------:R-:W-:Y:S01]  /*1f660*/  LEA.HI.X.SX32 R189, R228, R2, 0x1, P4 ;  /* 0x00000002e4bd7211 */ /* 0x000fe200020f0eff */
[----:B------:R-:W1:Y:S01]  /*1f670*/  LDCU UR41, c[0x0][0x3b8] ;  /* 0x00007700ff2977ac */ /* 0x000e620008000800 */
[----:B0-----:R-:W-:-:S04]  /*1f680*/  IADD3 R4, P3, PT, R232, R3, RZ ;  /* 0x00000003e8047210 */ /* 0x001fc80007f7e0ff */
[----:B------:R-:W-:Y:S01]  /*1f690*/  LEA.HI.X.SX32 R5, R232, R2, 0x1, P3 ;  /* 0x00000002e8057211 */ /* 0x000fe200018f0eff */
[----:B------:R-:W-:-:S04]  /*1f6a0*/  VIADD R226, R227, UR63 ;  /* 0x0000003fe3e27c36 */ /* 0x000fc80008000000 */
[----:B------:R0:W-:Y:S01]  /*1f6b0*/  STL.64 [R1+0x500], R4 ;  /* 0x0005000401007387 */ /* 0x0001e20000100a00 */
[-C--:B------:R-:W-:Y:S01]  /*1f6c0*/  IADD3 R190, P3, PT, R231, R3.reuse, RZ ;  /* 0x00000003e7be7210 */ /* 0x080fe20007f7e0ff */
[----:B------:R-:W-:Y:S01]  /*1f6d0*/  VIADD R225, R226, UR27 ;  /* 0x0000001be2e17c36 */ /* 0x000fe20008000000 */
[----:B------:R-:W1:Y:S01]  /*1f6e0*/  LDCU UR27, c[0x0][0x3b8] ;  /* 0x00007700ff1b77ac */ /* 0x000e620008000800 */
[----:B0-----:R-:W-:-:S04]  /*1f6f0*/  IADD3 R4, P4, PT, R227, R3, RZ ;  /* 0x00000003e3047210 */ /* 0x001fc80007f9e0ff */
[-C--:B------:R-:W-:Y:S02]  /*1f700*/  LEA.HI.X.SX32 R5, R227, R2.reuse, 0x1, P4 ;  /* 0x00000002e3057211 */ /* 0x080fe400020f0eff */
[----:B------:R-:W-:Y:S01]  /*1f710*/  LEA.HI.X.SX32 R191, R231, R2, 0x1, P3 ;  /* 0x00000002e7bf7211 */ /* 0x000fe200018f0eff */
[C---:B------:R-:W-:Y:S02]  /*1f720*/  VIADD R224, R225.reuse, UR62 ;  /* 0x0000003ee1e07c36 */ /* 0x040fe40008000000 */
[----:B------:R0:W-:Y:S01]  /*1f730*/  STL.64 [R1+0x4e8], R4 ;  /* 0x0004e80401007387 */ /* 0x0001e20000100a00 */
[-C--:B------:R-:W-:Y:S01]  /*1f740*/  IADD3 R192, P4, PT, R225, R3.reuse, RZ ;  /* 0x00000003e1c07210 */ /* 0x080fe20007f9e0ff */
[----:B------:R-:W-:Y:S01]  /*1f750*/  VIADD R223, R224, UR12 ;  /* 0x0000000ce0df7c36 */ /* 0x000fe20008000000 */
[----:B------:R-:W1:Y:S01]  /*1f760*/  LDCU UR12, c[0x0][0x3b8] ;  /* 0x00007700ff0c77ac */ /* 0x000e620008000800 */
[----:B0-----:R-:W-:-:S04]  /*1f770*/  IADD3 R4, P3, PT, R226, R3, RZ ;  /* 0x00000003e2047210 */ /* 0x001fc80007f7e0ff */
[-C--:B------:R-:W-:Y:S02]  /*1f780*/  LEA.HI.X.SX32 R5, R226, R2.reuse, 0x1, P3 ;  /* 0x00000002e2057211 */ /* 0x080fe400018f0eff */
[----:B------:R-:W-:-:S03]  /*1f790*/  LEA.HI.X.SX32 R193, R225, R2, 0x1, P4 ;  /* 0x00000002e1c17211 */ /* 0x000fc600020f0eff */
[----:B------:R0:W-:Y:S01]  /*1f7a0*/  STL.64 [R1+0x4e0], R4 ;  /* 0x0004e00401007387 */ /* 0x0001e20000100a00 */
[----:B------:R-:W-:Y:S01]  /*1f7b0*/  VIADD R219, R223, UR40 ;  /* 0x00000028dfdb7c36 */ /* 0x000fe20008000000 */
[-C--:B------:R-:W-:Y:S01]  /*1f7c0*/  IADD3 R194, P3, PT, R224, R3.reuse, RZ ;  /* 0x00000003e0c27210 */ /* 0x080fe20007f7e0ff */
[----:B------:R-:W1:Y:S02]  /*1f7d0*/  LDCU UR40, c[0x0][0x3b8] ;  /* 0x00007700ff2877ac */ /* 0x000e640008000800 */
[----:B------:R-:W-:Y:S01]  /*1f7e0*/  VIADD R214, R219, UR61 ;  /* 0x0000003ddbd67c36 */ /* 0x000fe20008000000 */
[----:B0-----:R-:W-:-:S04]  /*1f7f0*/  IADD3 R4, P4, PT, R223, R3, RZ ;  /* 0x00000003df047210 */ /* 0x001fc80007f9e0ff */
[-C--:B------:R-:W-:Y:S02]  /*1f800*/  LEA.HI.X.SX32 R5, R223, R2.reuse, 0x1, P4 ;  /* 0x00000002df057211 */ /* 0x080fe400020f0eff */
        /* <DEDUP_REMOVED lines=9> */
[C---:B------:R-:W-:Y:S01]  /*1f8a0*/  VIADD R205, R206.reuse, UR39 ;  /* 0x00000027cecd7c36 */ /* 0x040fe20008000000 */
[-C--:B------:R-:W-:Y:S01]  /*1f8b0*/  IADD3 R70, P3, PT, R213, R3.reuse, RZ ;  /* 0x00000003d5467210 */ /* 0x080fe20007f7e0ff */
        /* <DEDUP_REMOVED lines=18> */
[----:B--2---:R-:W-:Y:S01]  /*1f9e0*/  VIADD R200, R201, UR38 ;  /* 0x00000026c9c87c36 */ /* 0x004fe20008000000 */
[CC--:B-1----:R-:W-:Y:S01]  /*1f9f0*/  IADD3 R4, P4, PT, R202.reuse, R3.reuse, RZ ;  /* 0x00000003ca047210 */ /* 0x0c2fe20007f9e0ff */
[----:B------:R-:W1:Y:S03]  /*1fa00*/  LDCU UR38, c[0x0][0x3b8] ;  /* 0x00007700ff2677ac */ /* 0x000e660008000800 */
[-C--:B------:R-:W-:Y:S02]  /*1fa10*/  LEA.HI.X.SX32 R5, R202, R2.reuse, 0x1, P4 ;  /* 0x00000002ca057211 */ /* 0x080fe400020f0eff */
[-C--:B------:R-:W-:Y:S01]  /*1fa20*/  LEA.HI.X.SX32 R75, R203, R2.reuse, 0x1, P3 ;  /* 0x00000002cb4b7211 */ /* 0x080fe200018f0eff */
[C---:B------:R-:W-:Y:S01]  /*1fa30*/  VIADD R199, R200.reuse, UR23 ;  /* 0x00000017c8c77c36 */ /* 0x040fe20008000000 */
[C---:B------:R-:W-:Y:S01]  /*1fa40*/  IADD3 R76, P4, PT, R200.reuse, R3, RZ ;  /* 0x00000003c84c7210 */ /* 0x040fe20007f9e0ff */
[----:B------:R2:W-:Y:S01]  /*1fa50*/  STL.64 [R1+0x488], R4 ;  /* 0x0004880401007387 */ /* 0x0005e20000100a00 */
[----:B------:R-:W0:Y:S01]  /*1fa60*/  LDCU UR23, c[0x0][0x3b8] ;  /* 0x00007700ff1777ac */ /* 0x000e220008000800 */
[----:B------:R-:W-:Y:S01]  /*1fa70*/  VIADD R198, R199, UR57 ;  /* 0x00000039c7c67c36 */ /* 0x000fe20008000000 */
[----:B------:R-:W-:-:S02]  /*1fa80*/  LEA.HI.X.SX32 R77, R200, R2, 0x1, P4 ;  /* 0x00000002c84d7211 */ /* 0x000fc400020f0eff */
[----:B--2---:R-:W-:-:S04]  /*1fa90*/  IADD3 R4, P3, PT, R201, R3, RZ ;  /* 0x00000003c9047210 */ /* 0x004fc80007f7e0ff */
[-C--:B------:R-:W-:Y:S01]  /*1faa0*/  LEA.HI.X.SX32 R5, R201, R2.reuse, 0x1, P3 ;  /* 0x00000002c9057211 */ /* 0x080fe200018f0eff */
[C---:B------:R-:W-:Y:S01]  /*1fab0*/  VIADD R197, R198.reuse, UR37 ;  /* 0x00000025c6c57c36 */ /* 0x040fe20008000000 */
[-C--:B------:R-:W-:Y:S01]  /*1fac0*/  IADD3 R78, P3, PT, R199, R3.reuse, RZ ;  /* 0x00000003c74e7210 */ /* 0x080fe20007f7e0ff */
[----:B------:R-:W2:Y:S02]  /*1fad0*/  LDCU UR37, c[0x0][0x3b8] ;  /* 0x00007700ff2577ac */ /* 0x000ea40008000800 */
[----:B------:R0:W-:Y:S01]  /*1fae0*/  STL.64 [R1+0x480], R4 ;  /* 0x0004800401007387 */ /* 0x0001e20000100a00 */
[----:B---3--:R-:W-:Y:S01]  /*1faf0*/  VIADD R196, R197, UR56 ;  /* 0x00000038c5c47c36 */ /* 0x008fe20008000000 */
        /* <DEDUP_REMOVED lines=10> */
[----:B---3--:R-:W-:-:S04]  /*1fba0*/  IADD3 R4, P3, PT, R197, R3, RZ ;  /* 0x00000003c5047210 */ /* 0x008fc80007f7e0ff */
[----:B------:R-:W-:Y:S01]  /*1fbb0*/  LEA.HI.X.SX32 R5, R197, R2, 0x1, P3 ;  /* 0x00000002c5057211 */ /* 0x000fe200018f0eff */
[----:B------:R-:W-:-:S04]  /*1fbc0*/  VIADD R212, R210, UR55 ;  /* 0x00000037d2d47c36 */ /* 0x000fc80008000000 */
[----:B------:R3:W-:Y:S01]  /*1fbd0*/  STL.64 [R1+0x460], R4 ;  /* 0x0004600401007387 */ /* 0x0007e20000100a00 */
[-C--:B------:R-:W-:Y:S01]  /*1fbe0*/  IADD3 R82, P3, PT, R207, R3.reuse, RZ ;  /* 0x00000003cf527210 */ /* 0x080fe20007f7e0ff */
[----:B------:R-:W-:Y:S01]  /*1fbf0*/  VIADD R211, R212, UR36 ;  /* 0x00000024d4d37c36 */ /* 0x000fe20008000000 */
[----:B------:R-:W0:Y:S01]  /*1fc00*/  LDCU UR36, c[0x0][0x3b8] ;  /* 0x00007700ff2477ac */ /* 0x000e220008000800 */
[----:B---3--:R-:W-:-:S04]  /*1fc10*/  IADD3 R4, P4, PT, R210, R3, RZ ;  /* 0x00000003d2047210 */ /* 0x008fc80007f9e0ff */
[-C--:B------:R-:W-:Y:S02]  /*1fc20*/  LEA.HI.X.SX32 R5, R210, R2.reuse, 0x1, P4 ;  /* 0x00000002d2057211 */ /* 0x080fe400020f0eff */
[----:B------:R-:W-:Y:S01]  /*1fc30*/  LEA.HI.X.SX32 R83, R207, R2, 0x1, P3 ;  /* 0x00000002cf537211 */ /* 0x000fe200018f0eff */
[C---:B------:R-:W-:Y:S02]  /*1fc40*/  VIADD R217, R211.reuse, UR54 ;  /* 0x00000036d3d97c36 */ /* 0x040fe40008000000 */
[----:B------:R3:W-:Y:S01]  /*1fc50*/  STL.64 [R1+0x448], R4 ;  /* 0x0004480401007387 */ /* 0x0007e20000100a00 */
[-C--:B------:R-:W-:Y:S01]  /*1fc60*/  IADD3 R84, P4, PT, R211, R3.reuse, RZ ;  /* 0x00000003d3547210 */ /* 0x080fe20007f9e0ff */
[----:B------:R-:W-:Y:S01]  /*1fc70*/  VIADD R216, R217, UR22 ;  /* 0x00000016d9d87c36 */ /* 0x000fe20008000000 */
[----:B------:R-:W0:Y:S01]  /*1fc80*/  LDCU UR22, c[0x0][0x3b8] ;  /* 0x00007700ff1677ac */ /* 0x000e220008000800 */
[----:B---3--:R-:W-:-:S04]  /*1fc90*/  IADD3 R4, P3, PT, R212, R3, RZ ;  /* 0x00000003d4047210 */ /* 0x008fc80007f7e0ff */
[-C--:B------:R-:W-:Y:S02]  /*1fca0*/  LEA.HI.X.SX32 R5, R212, R2.reuse, 0x1, P3 ;  /* 0x00000002d4057211 */ /* 0x080fe400018f0eff */
[----:B------:R-:W-:-:S03]  /*1fcb0*/  LEA.HI.X.SX32 R85, R211, R2, 0x1, P4 ;  /* 0x00000002d3557211 */ /* 0x000fc600020f0eff */
[----:B------:R3:W-:Y:S01]  /*1fcc0*/  STL.64 [R1+0x440], R4 ;  /* 0x0004400401007387 */ /* 0x0007e20000100a00 */
[----:B------:R-:W-:Y:S01]  /*1fcd0*/  VIADD R220, R216, UR35 ;  /* 0x00000023d8dc7c36 */ /* 0x000fe20008000000 */
[-C--:B------:R-:W-:Y:S01]  /*1fce0*/  IADD3 R86, P3, PT, R217, R3.reuse, RZ ;  /* 0x00000003d9567210 */ /* 0x080fe20007f7e0ff */
[----:B------:R-:W0:Y:S02]  /*1fcf0*/  LDCU UR35, c[0x0][0x3b8] ;  /* 0x00007700ff2377ac */ /* 0x000e240008000800 */
[----:B------:R-:W-:Y:S01]  /*1fd00*/  VIADD R222, R220, UR53 ;  /* 0x00000035dcde7c36 */ /* 0x000fe20008000000 */
[----:B---3--:R-:W-:-:S04]  /*1fd10*/  IADD3 R4, P4, PT, R216, R3, RZ ;  /* 0x00000003d8047210 */ /* 0x008fc80007f9e0ff */
[-C--:B------:R-:W-:Y:S02]  /*1fd20*/  LEA.HI.X.SX32 R5, R216, R2.reuse, 0x1, P4 ;  /* 0x00000002d8057211 */ /* 0x080fe400020f0eff */
[-C--:B------:R-:W-:Y:S01]  /*1fd30*/  LEA.HI.X.SX32 R87, R217, R2.reuse, 0x1, P3 ;  /* 0x00000002d9577211 */ /* 0x080fe200018f0eff */
[C---:B------:R-:W-:Y:S01]  /*1fd40*/  VIADD R227, R222.reuse, UR4 ;  /* 0x00000004dee37c36 */ /* 0x040fe20008000000 */
[CC--:B------:R-:W-:Y:S01]  /*1fd50*/  IADD3 R88, P4, PT, R222.reuse, R3.reuse, RZ ;  /* 0x00000003de587210 */ /* 0x0c0fe20007f9e0ff */
[----:B------:R3:W-:Y:S01]  /*1fd60*/  STL.64 [R1+0x428], R4 ;  /* 0x0004280401007387 */ /* 0x0007e20000100a00 */
[----:B------:R-:W0:Y:S01]  /*1fd70*/  LDCU UR4, c[0x0][0x3b8] ;  /* 0x00007700ff0477ac */ /* 0x000e220008000800 */
[----:B------:R-:W-:Y:S01]  /*1fd80*/  VIADD R225, R227, UR52 ;  /* 0x00000034e3e17c36 */ /* 0x000fe20008000000 */
[----:B------:R-:W-:Y:S02]  /*1fd90*/  LEA.HI.X.SX32 R89, R222, R2, 0x1, P4 ;  /* 0x00000002de597211 */ /* 0x000fe400020f0eff */
[----:B---3--:R-:W-:-:S04]  /*1fda0*/  IADD3 R4, P3, PT, R220, R3, RZ ;  /* 0x00000003dc047210 */ /* 0x008fc80007f7e0ff */
[-C--:B------:R-:W-:Y:S01]  /*1fdb0*/  LEA.HI.X.SX32 R5, R220, R2.reuse, 0x1, P3 ;  /* 0x00000002dc057211 */ /* 0x080fe200018f0eff */
[----:B------:R-:W-:Y:S01]  /*1fdc0*/  VIADD R226, R225, UR21 ;  /* 0x00000015e1e27c36 */ /* 0x000fe20008000000 */
[CC--:B------:R-:W-:Y:S01]  /*1fdd0*/  IADD3 R90, P3, PT, R227.reuse, R3.reuse, RZ ;  /* 0x00000003e35a7210 */ /* 0x0c0fe20007f7e0ff */
[----:B------:R-:W3:Y:S02]  /*1fde0*/  LDCU UR21, c[0x0][0x3b8] ;  /* 0x00007700ff1577ac */ /* 0x000ee40008000800 */
        /* <DEDUP_REMOVED lines=8> */
[----:B------:R-:W-:Y:S01]  /*1fe70*/  VIADD R221, R223, UR8 ;  /* 0x00000008dfdd7c36 */ /* 0x000fe20008000000 */
[-C--:B------:R-:W-:Y:S01]  /*1fe80*/  IADD3 R92, P4, PT, R224, R3.reuse, RZ ;  /* 0x00000003e05c7210 */ /* 0x080fe20007f9e0ff */
[----:B------:R-:W1:Y:S01]  /*1fe90*/  LDCU UR8, c[0x0][0x3b8] ;  /* 0x00007700ff0877ac */ /* 0x000e620008000800 */
[----:B0-----:R-:W-:-:S04]  /*1fea0*/  IADD3 R4, P3, PT, R226, R3, RZ ;  /* 0x00000003e2047210 */ /* 0x001fc80007f7e0ff */
[-C--:B------:R-:W-:Y:S01]  /*1feb0*/  LEA.HI.X.SX32 R5, R226, R2.reuse, 0x1, P3 ;  /* 0x00000002e2057211 */ /* 0x080fe200018f0eff */
[----:B------:R-:W-:Y:S01]  /*1fec0*/  VIADD R219, R221, UR50 ;  /* 0x00000032dddb7c36 */ /* 0x000fe20008000000 */
[----:B------:R-:W-:-:S03]  /*1fed0*/  LEA.HI.X.SX32 R93, R224, R2, 0x1, P4 ;  /* 0x00000002e05d7211 */ /* 0x000fc600020f0eff */
[----:B------:R0:W-:Y:S01]  /*1fee0*/  STL.64 [R1+0x400], R4 ;  /* 0x0004000401007387 */ /* 0x0001e20000100a00 */
[----:B------:R-:W-:Y:S01]  /*1fef0*/  VIADD R218, R219, UR33 ;  /* 0x00000021dbda7c36 */ /* 0x000fe20008000000 */
[-C--:B------:R-:W-:Y:S01]  /*1ff00*/  IADD3 R94, P3, PT, R223, R3.reuse, RZ ;  /* 0x00000003df5e7210 */ /* 0x080fe20007f7e0ff */
[----:B------:R-:W1:Y:S01]  /*1ff10*/  LDCU UR33, c[0x0][0x3b8] ;  /* 0x00007700ff2177ac */ /* 0x000e620008000800 */
[----:B0-----:R-:W-:-:S04]  /*1ff20*/  IADD3 R4, P4, PT, R221, R3, RZ ;  /* 0x00000003dd047210 */ /* 0x001fc80007f9e0ff */
[-C--:B------:R-:W-:Y:S01]  /*1ff30*/  LEA.HI.X.SX32 R5, R221, R2.reuse, 0x1, P4 ;  /* 0x00000002dd057211 */ /* 0x080fe200020f0eff */
[C---:B------:R-:W-:Y:S01]  /*1ff40*/  VIADD R215, R218.reuse, UR14 ;  /* 0x0000000edad77c36 */ /* 0x040fe20008000000 */
[----:B------:R-:W-:Y:S01]  /*1ff50*/  LEA.HI.X.SX32 R95, R223, R2, 0x1, P3 ;  /* 0x00000002df5f7211 */ /* 0x000fe200018f0eff */
[----:B------:R-:W0:Y:S02]  /*1ff60*/  LDCU UR14, c[0x0][0x3b8] ;  /* 0x00007700ff0e77ac */ /* 0x000e240008000800 */
[----:B------:R1:W-:Y:S01]  /*1ff70*/  STL.64 [R1+0x3e8], R4 ;  /* 0x0003e80401007387 */ /* 0x0003e20000100a00 */
[----:B------:R-:W-:Y:S01]  /*1ff80*/  VIADD R214, R215, UR69 ;  /* 0x00000045d7d67c36 */ /* 0x000fe20008000000 */
[----:B------:R-:W-:-:S03]  /*1ff90*/  IADD3 R96, P4, PT, R218, R3, RZ ;  /* 0x00000003da607210 */ /* 0x000fc60007f9e0ff */
[----:B------:R-:W-:Y:S01]  /*1ffa0*/  VIADD R213, R214, UR76 ;  /* 0x0000004cd6d57c36 */ /* 0x000fe20008000000 */
[----:B-1----:R-:W-:-:S04]  /*1ffb0*/  IADD3 R4, P3, PT, R219, R3, RZ ;  /* 0x00000003db047210 */ /* 0x002fc80007f7e0ff */
[-C--:B------:R-:W-:Y:S01]  /*1ffc0*/  LEA.HI.X.SX32 R5, R219, R2.reuse, 0x1, P3 ;  /* 0x00000002db057211 */ /* 0x080fe200018f0eff */
[----:B------:R-:W-:Y:S01]  /*1ffd0*/  VIADD R209, R213, UR20 ;  /* 0x00000014d5d17c36 */ /* 0x000fe20008000000 */
[----:B------:R-:W-:Y:S01]  /*1ffe0*/  LEA.HI.X.SX32 R97, R218, R2, 0x1, P4 ;  /* 0x00000002da617211 */ /* 0x000fe200020f0eff */
[----:B------:R-:W1:Y:S02]  /*1fff0*/  LDCU UR20, c[0x0][0x3b8] ;  /* 0x00007700ff1477ac */ /* 0x000e640008000800 */
[----:B------:R0:W-:Y:S01]  /*20000*/  STL.64 [R1+0x3e0], R4 ;  /* 0x0003e00401007387 */ /* 0x0001e20000100a00 */
[----:B-----5:R-:W-:Y:S01]  /*20010*/  VIADD R208, R209, UR75 ;  /* 0x0000004bd1d07c36 */ /* 0x020fe20008000000 */
[-C--:B------:R-:W-:Y:S02]  /*20020*/  IADD3 R98, P3, PT, R215, R3.reuse, RZ ;  /* 0x00000003d7627210 */ /* 0x080fe40007f7e0ff */
[----:B0-----:R-:W-:-:S04]  /*20030*/  IADD3 R4, P4, PT, R214, R3, RZ ;  /* 0x00000003d6047210 */ /* 0x001fc80007f9e0ff */
[-C--:B------:R-:W-:Y:S01]  /*20040*/  LEA.HI.X.SX32 R5, R214, R2.reuse, 0x1, P4 ;  /* 0x00000002d6057211 */ /* 0x080fe200020f0eff */
[----:B------:R-:W-:Y:S01]  /*20050*/  VIADD R206, R208, UR49 ;  /* 0x00000031d0ce7c36 */ /* 0x000fe20008000000 */
[----:B------:R-:W-:-:S03]  /*20060*/  LEA.HI.X.SX32 R99, R215, R2, 0x1, P3 ;  /* 0x00000002d7637211 */ /* 0x000fc600018f0eff */
[----:B------:R0:W-:Y:S01]  /*20070*/  STL.64 [R1+0x3c8], R4 ;  /* 0x0003c80401007387 */ /* 0x0001e20000100a00 */
[----:B------:R-:W-:Y:S01]  /*20080*/  VIADD R205, R206, UR32 ;  /* 0x00000020cecd7c36 */ /* 0x000fe20008000000 */
[-C--:B------:R-:W-:Y:S01]  /*20090*/  IADD3 R100, P4, PT, R209, R3.reuse, RZ ;  /* 0x00000003d1647210 */ /* 0x080fe20007f9e0ff */
[----:B------:R-:W5:Y:S02]  /*200a0*/  LDCU UR32, c[0x0][0x3b8] ;  /* 0x00007700ff2077ac */ /* 0x000f640008000800 */
[----:B------:R-:W-:Y:S01]  /*200b0*/  VIADD R204, R205, UR73 ;  /* 0x00000049cdcc7c36 */ /* 0x000fe20008000000 */
[----:B0-----:R-:W-:-:S04]  /*200c0*/  IADD3 R4, P3, PT, R213, R3, RZ ;  /* 0x00000003d5047210 */ /* 0x001fc80007f7e0ff */
[-C--:B------:R-:W-:Y:S01]  /*200d0*/  LEA.HI.X.SX32 R5, R213, R2.reuse, 0x1, P3 ;  /* 0x00000002d5057211 */ /* 0x080fe200018f0eff */
[----:B------:R-:W-:Y:S01]  /*200e0*/  VIADD R203, R204, UR5 ;  /* 0x00000005cccb7c36 */ /* 0x000fe20008000000 */
[----:B------:R-:W-:Y:S01]  /*200f0*/  LEA.HI.X.SX32 R101, R209, R2, 0x1, P4 ;  /* 0x00000002d1657211 */ /* 0x000fe200020f0eff */
[----:B------:R-:W0:Y:S02]  /*20100*/  LDCU UR5, c[0x0][0x3b8] ;  /* 0x00007700ff0577ac */ /* 0x000e240008000800 */
[----:B------:R1:W-:Y:S01]  /*20110*/  STL.64 [R1+0x3c0], R4 ;  /* 0x0003c00401007387 */ /* 0x0003e20000100a00 */
[----:B------:R-:W-:Y:S01]  /*20120*/  VIADD R202, R203, UR19 ;  /* 0x00000013cbca7c36 */ /* 0x000fe20008000000 */
[-C--:B------:R-:W-:Y:S01]  /*20130*/  IADD3 R102, P3, PT, R208, R3.reuse, RZ ;  /* 0x00000003d0667210 */ /* 0x080fe20007f7e0ff */
[----:B------:R-:W0:Y:S01]  /*20140*/  LDCU UR19, c[0x0][0x3b8] ;  /* 0x00007700ff1377ac */ /* 0x000e220008000800 */
[----:B-1----:R-:W-:-:S04]  /*20150*/  IADD3 R4, P4, PT, R206, R3, RZ ;  /* 0x00000003ce047210 */ /* 0x002fc80007f9e0ff */
[-C--:B------:R-:W-:Y:S01]  /*20160*/  LEA.HI.X.SX32 R5, R206, R2.reuse, 0x1, P4 ;  /* 0x00000002ce057211 */ /* 0x080fe200020f0eff */
[----:B------:R-:W-:Y:S01]  /*20170*/  VIADD R201, R202, UR31 ;  /* 0x0000001fcac97c36 */ /* 0x000fe20008000000 */
[-C--:B------:R-:W-:Y:S01]  /*20180*/  LEA.HI.X.SX32 R103, R208, R2.reuse, 0x1, P3 ;  /* 0x00000002d0677211 */ /* 0x080fe200018f0eff */
[----:B------:R-:W-:Y:S01]  /*20190*/  IMAD.MOV.U32 R133, RZ, RZ, R20 ;  /* 0x000000ffff857224 */ /* 0x000fe200078e0014 */
[-C--:B------:R-:W-:Y:S01]  /*201a0*/  IADD3 R104, P4, PT, R204, R3.reuse, RZ ;  /* 0x00000003cc687210 */ /* 0x080fe20007f9e0ff */
[----:B------:R1:W-:Y:S01]  /*201b0*/  STL.64 [R1+0x3a8], R4 ;  /* 0x0003a80401007387 */ /* 0x0003e20000100a00 */
[----:B------:R-:W-:Y:S01]  /*201c0*/  VIADD R200, R201, UR13 ;  /* 0x0000000dc9c87c36 */ /* 0x000fe20008000000 */
[----:B------:R-:W0:Y:S03]  /*201d0*/  LDCU UR13, c[0x0][0x3b8] ;  /* 0x00007700ff0d77ac */ /* 0x000e260008000800 */
[----:B------:R-:W-:Y:S01]  /*201e0*/  VIADD R199, R200, UR7 ;  /* 0x00000007c8c77c36 */ /* 0x000fe20008000000 */
[----:B------:R-:W-:Y:S01]  /*201f0*/  LEA.HI.X.SX32 R105, R204, R2, 0x1, P4 ;  /* 0x00000002cc697211 */ /* 0x000fe200020f0eff */
[----:B------:R-:W0:Y:S01]  /*20200*/  LDCU UR7, c[0x0][0x3b8] ;  /* 0x00007700ff0777ac */ /* 0x000e220008000800 */
        /* <DEDUP_REMOVED lines=9> */
[-C--:B------:R-:W-:Y:S01]  /*202a0*/  LEA.HI.X.SX32 R5, R202, R2.reuse, 0x1, P4 ;  /* 0x00000002ca057211 */ /* 0x080fe200020f0eff */
[----:B------:R-:W-:Y:S01]  /*202b0*/  VIADD R196, R197, UR29 ;  /* 0x0000001dc5c47c36 */ /* 0x000fe20008000000 */
[----:B------:R-:W-:Y:S01]  /*202c0*/  LEA.HI.X.SX32 R107, R203, R2, 0x1, P3 ;  /* 0x00000002cb6b7211 */ /* 0x000fe200018f0eff */
[----:B------:R-:W1:Y:S02]  /*202d0*/  LDCU UR29, c[0x0][0x3b8] ;  /* 0x00007700ff1d77ac */ /* 0x000e640008000800 */
[----:B------:R0:W-:Y:S01]  /*202e0*/  STL.64 [R1+0x388], R4 ;  /* 0x0003880401007387 */ /* 0x0001e20000100a00 */
[----:B----4-:R-:W-:Y:S01]  /*202f0*/  VIADD R210, R196, UR45 ;  /* 0x0000002dc4d27c36 */ /* 0x010fe20008000000 */
[----:B------:R-:W-:-:S03]  /*20300*/  IADD3 R108, P4, PT, R200, R3, RZ ;  /* 0x00000003c86c7210 */ /* 0x000fc60007f9e0ff */
[----:B------:R-:W-:Y:S01]  /*20310*/  VIADD R207, R210, UR18 ;  /* 0x00000012d2cf7c36 */ /* 0x000fe20008000000 */
[C---:B0-----:R-:W-:Y:S01]  /*20320*/  IADD3 R4, P3, PT, R201.reuse, R3, RZ ;  /* 0x00000003c9047210 */ /* 0x041fe20007f7e0ff */
[----:B------:R-:W0:Y:S03]  /*20330*/  LDCU UR18, c[0x0][0x3b8] ;  /* 0x00007700ff1277ac */ /* 0x000e260008000800 */
[-C--:B------:R-:W-:Y:S01]  /*20340*/  LEA.HI.X.SX32 R5, R201, R2.reuse, 0x1, P3 ;  /* 0x00000002c9057211 */ /* 0x080fe200018f0eff */
[----:B------:R-:W-:Y:S01]  /*20350*/  VIADD R212, R207, UR43 ;  /* 0x0000002bcfd47c36 */ /* 0x000fe20008000000 */
[----:B------:R-:W-:-:S03]  /*20360*/  LEA.HI.X.SX32 R109, R200, R2, 0x1, P4 ;  /* 0x00000002c86d7211 */ /* 0x000fc600020f0eff */
[----:B------:R4:W-:Y:S01]  /*20370*/  STL.64 [R1+0x380], R4 ;  /* 0x0003800401007387 */ /* 0x0009e20000100a00 */
[----:B------:R-:W-:Y:S01]  /*20380*/  VIADD R211, R212, UR44 ;  /* 0x0000002cd4d37c36 */ /* 0x000fe20008000000 */
[-C--:B------:R-:W-:Y:S02]  /*20390*/  IADD3 R110, P3, PT, R199, R3.reuse, RZ ;  /* 0x00000003c76e7210 */ /* 0x080fe40007f7e0ff */
[----:B----4-:R-:W-:-:S04]  /*203a0*/  IADD3 R4, P4, PT, R198, R3, RZ ;  /* 0x00000003c6047210 */ /* 0x010fc80007f9e0ff */
[-C--:B------:R-:W-:Y:S01]  /*203b0*/  LEA.HI.X.SX32 R5, R198, R2.reuse, 0x1, P4 ;  /* 0x00000002c6057211 */ /* 0x080fe200020f0eff */
[----:B------:R-:W-:Y:S01]  /*203c0*/  VIADD R214, R211, UR9 ;  /* 0x00000009d3d67c36 */ /* 0x000fe20008000000 */
[----:B------:R-:W-:Y:S01]  /*203d0*/  LEA.HI.X.SX32 R111, R199, R2, 0x1, P3 ;  /* 0x00000002c76f7211 */ /* 0x000fe200018f0eff */
[----:B------:R-:W4:Y:S02]  /*203e0*/  LDCU UR9, c[0x0][0x3b8] ;  /* 0x00007700ff0977ac */ /* 0x000f240008000800 */
[----:B------:R0:W-:Y:S01]  /*203f0*/  STL.64 [R1+0x368], R4 ;  /* 0x0003680401007387 */ /* 0x0001e20000100a00 */
[----:B------:R-:W-:Y:S01]  /*20400*/  VIADD R213, R214, UR28 ;  /* 0x0000001cd6d57c36 */ /* 0x000fe20008000000 */
[-C--:B------:R-:W-:Y:S01]  /*20410*/  IADD3 R112, P4, PT, R196, R3.reuse, RZ ;  /* 0x00000003c4707210 */ /* 0x080fe20007f9e0ff */
[----:B------:R-:W1:Y:S02]  /*20420*/  LDCU UR28, c[0x0][0x3b8] ;  /* 0x00007700ff1c77ac */ /* 0x000e640008000800 */
        /* <DEDUP_REMOVED lines=13> */
[----:B------:R-:W-:-:S03]  /*20500*/  LEA.HI.X.SX32 R115, R210, R2, 0x1, P3 ;  /* 0x00000002d2737211 */ /* 0x000fc600018f0eff */
[----:B------:R1:W-:Y:S01]  /*20510*/  STL.64 [R1+0x348], R4 ;  /* 0x0003480401007387 */ /* 0x0003e20000100a00 */
[----:B------:R-:W-:Y:S01]  /*20520*/  VIADD R203, R204, UR12 ;  /* 0x0000000ccccb7c36 */ /* 0x000fe20008000000 */
[-C--:B------:R-:W-:Y:S01]  /*20530*/  IADD3 R116, P4, PT, R211, R3.reuse, RZ ;  /* 0x00000003d3747210 */ /* 0x080fe20007f9e0ff */
[----:B------:R-:W0:Y:S02]  /*20540*/  LDCU UR12, c[0x0][0x3b8] ;  /* 0x00007700ff0c77ac */ /* 0x000e240008000800 */
[----:B------:R-:W-:Y:S01]  /*20550*/  VIADD R202, R203, UR6 ;  /* 0x00000006cbca7c36 */ /* 0x000fe20008000000 */
[C---:B-1----:R-:W-:Y:S01]  /*20560*/  IADD3 R4, P3, PT, R212.reuse, R3, RZ ;  /* 0x00000003d4047210 */ /* 0x042fe20007f7e0ff */
[----:B------:R-:W1:Y:S03]  /*20570*/  LDCU UR6, c[0x0][0x3b8] ;  /* 0x00007700ff0677ac */ /* 0x000e660008000800 */
        /* <DEDUP_REMOVED lines=9> */
[----:B------:R-:W-:Y:S01]  /*20610*/  VIADD R198, R200, UR16 ;  /* 0x00000010c8c67c36 */ /* 0x000fe20008000000 */
[----:B------:R-:W-:Y:S01]  /*20620*/  LEA.HI.X.SX32 R119, R214, R2, 0x1, P3 ;  /* 0x00000002d6777211 */ /* 0x000fe200018f0eff */
[----:B------:R-:W0:Y:S02]  /*20630*/  LDCU UR16, c[0x0][0x3b8] ;  /* 0x00007700ff1077ac */ /* 0x000e240008000800 */
[----:B------:R1:W-:Y:S01]  /*20640*/  STL.64 [R1+0x328], R4 ;  /* 0x0003280401007387 */ /* 0x0003e20000100a00 */
[----:B------:R-:W-:Y:S01]  /*20650*/  VIADD R197, R198, UR39 ;  /* 0x00000027c6c57c36 */ /* 0x000fe20008000000 */
[----:B------:R-:W-:-:S03]  /*20660*/  IADD3 R120, P4, PT, R206, R3, RZ ;  /* 0x00000003ce787210 */ /* 0x000fc60007f9e0ff */
[----:B------:R-:W-:Y:S01]  /*20670*/  VIADD R205, R197, UR23 ;  /* 0x00000017c5cd7c36 */ /* 0x000fe20008000000 */
[C---:B-1----:R-:W-:Y:S01]  /*20680*/  IADD3 R4, P3, PT, R209.reuse, R3, RZ ;  /* 0x00000003d1047210 */ /* 0x042fe20007f7e0ff */
[----:B------:R-:W1:Y:S03]  /*20690*/  LDCU UR23, c[0x0][0x3b8] ;  /* 0x00007700ff1777ac */ /* 0x000e660008000800 */
[-C--:B------:R-:W-:Y:S01]  /*206a0*/  LEA.HI.X.SX32 R5, R209, R2.reuse, 0x1, P3 ;  /* 0x00000002d1057211 */ /* 0x080fe200018f0eff */
[----:B--2---:R-:W-:Y:S01]  /*206b0*/  VIADD R196, R205, UR37 ;  /* 0x00000025cdc47c36 */ /* 0x004fe20008000000 */
[----:B------:R-:W-:-:S03]  /*206c0*/  LEA.HI.X.SX32 R121, R206, R2, 0x1, P4 ;  /* 0x00000002ce797211 */ /* 0x000fc600020f0eff */
[----:B------:R2:W-:Y:S01]  /*206d0*/  STL.64 [R1+0x320], R4 ;  /* 0x0003200401007387 */ /* 0x0005e20000100a00 */
[----:B------:R-:W-:Y:S01]  /*206e0*/  VIADD R210, R196, UR38 ;  /* 0x00000026c4d27c36 */ /* 0x000fe20008000000 */
[-C--:B------:R-:W-:Y:S02]  /*206f0*/  IADD3 R122, P3, PT, R208, R3.reuse, RZ ;  /* 0x00000003d07a7210 */ /* 0x080fe40007f7e0ff */
[----:B--2---:R-:W-:-:S04]  /*20700*/  IADD3 R4, P4, PT, R204, R3, RZ ;  /* 0x00000003cc047210 */ /* 0x004fc80007f9e0ff */
[-C--:B------:R-:W-:Y:S01]  /*20710*/  LEA.HI.X.SX32 R5, R204, R2.reuse, 0x1, P4 ;  /* 0x00000002cc057211 */ /* 0x080fe200020f0eff */
[----:B------:R-:W-:Y:S01]  /*20720*/  VIADD R199, R210, UR11 ;  /* 0x0000000bd2c77c36 */ /* 0x000fe20008000000 */
[----:B------:R-:W-:Y:S01]  /*20730*/  LEA.HI.X.SX32 R123, R208, R2, 0x1, P3 ;  /* 0x00000002d07b7211 */ /* 0x000fe200018f0eff */
[----:B------:R-:W2:Y:S02]  /*20740*/  LDCU UR11, c[0x0][0x3b8] ;  /* 0x00007700ff0b77ac */ /* 0x000ea40008000800 */
        /* <DEDUP_REMOVED lines=19> */
[----:B---3--:R-:W-:Y:S01]  /*20880*/  VIADD R203, R204, UR21 ;  /* 0x00000015cccb7c36 */ /* 0x008fe20008000000 */
[-C--:B------:R-:W-:Y:S01]  /*20890*/  IADD3 R128, P4, PT, R197, R3.reuse, RZ ;  /* 0x00000003c5807210 */ /* 0x080fe20007f9e0ff */
[----:B------:R-:W3:Y:S02]  /*208a0*/  LDCU UR21, c[0x0][0x3b8] ;  /* 0x00007700ff1577ac */ /* 0x000ee40008000800 */
[----:B------:R-:W-:Y:S01]  /*208b0*/  VIADD R202, R203, UR8 ;  /* 0x00000008cbca7c36 */ /* 0x000fe20008000000 */
[C---:B-1----:R-:W-:Y:S01]  /*208c0*/  IADD3 R4, P3, PT, R198.reuse, R3, RZ ;  /* 0x00000003c6047210 */ /* 0x042fe20007f7e0ff */
[----:B------:R-:W1:Y:S03]  /*208d0*/  LDCU UR8, c[0x0][0x3b8] ;  /* 0x00007700ff0877ac */ /* 0x000e660008000800 */
[-C--:B------:R-:W-:Y:S01]  /*208e0*/  LEA.HI.X.SX32 R5, R198, R2.reuse, 0x1, P3 ;  /* 0x00000002c6057211 */ /* 0x080fe200018f0eff */
[----:B------:R-:W-:Y:S01]  /*208f0*/  VIADD R200, R202, UR34 ;  /* 0x00000022cac87c36 */ /* 0x000fe20008000000 */
[----:B------:R-:W-:-:S03]  /*20900*/  LEA.HI.X.SX32 R129, R197, R2, 0x1, P4 ;  /* 0x00000002c5817211 */ /* 0x000fc600020f0eff */
[----:B------:R0:W-:Y:S01]  /*20910*/  STL.64 [R1+0x300], R4 ;  /* 0x0003000401007387 */ /* 0x0001e20000100a00 */
[CC--:B------:R-:W-:Y:S01]  /*20920*/  IADD3 R130, P3, PT, R205.reuse, R3.reuse, RZ ;  /* 0x00000003cd827210 */ /* 0x0c0fe20007f7e0ff */
[----:B------:R-:W-:Y:S01]  /*20930*/  VIADD R201, R200, UR14 ;  /* 0x0000000ec8c97c36 */ /* 0x000fe20008000000 */
[----:B------:R-:W1:Y:S02]  /*20940*/  LDCU UR14, c[0x0][0x3b8] ;  /* 0x00007700ff0e77ac */ /* 0x000e640008000800 */
[----:B------:R-:W-:Y:S02]  /*20950*/  LEA.HI.X.SX32 R131, R205, R2, 0x1, P3 ;  /* 0x00000002cd837211 */ /* 0x000fe400018f0eff */
[----:B0-----:R-:W-:-:S04]  /*20960*/  IADD3 R4, P4, PT, R196, R3, RZ ;  /* 0x00000003c4047210 */ /* 0x001fc80007f9e0ff */
[----:B------:R-:W-:Y:S01]  /*20970*/  LEA.HI.X.SX32 R5, R196, R2, 0x1, P4 ;  /* 0x00000002c4057211 */ /* 0x000fe200020f0eff */
[----:B------:R-:W-:Y:S01]  /*20980*/  VIADD R197, R201, UR33 ;  /* 0x00000021c9c57c36 */ /* 0x000fe20008000000 */
[----:B------:R-:W-:-:S03]  /*20990*/  IADD3 R6, P3, PT, R210, R3, RZ ;  /* 0x00000003d2067210 */ /* 0x000fc60007f7e0ff */
[----:B------:R0:W-:Y:S01]  /*209a0*/  STL.64 [R1+0x2f8], R4 ;  /* 0x0002f80401007387 */ /* 0x0001e20000100a00 */
[-C--:B------:R-:W-:Y:S01]  /*209b0*/  LEA.HI.X.SX32 R7, R210, R2.reuse, 0x1, P3 ;  /* 0x00000002d2077211 */ /* 0x080fe200018f0eff */
[----:B------:R-:W-:Y:S01]  /*209c0*/  VIADD R198, R197, UR20 ;  /* 0x00000014c5c67c36 */ /* 0x000fe20008000000 */
[----:B------:R-:W1:Y:S03]  /*209d0*/  LDCU UR20, c[0x0][0x3b8] ;  /* 0x00007700ff1477ac */ /* 0x000e660008000800 */
[----:B------:R-:W-:Y:S01]  /*209e0*/  VIADD R196, R198, UR47 ;  /* 0x0000002fc6c47c36 */ /* 0x000fe20008000000 */
[C---:B0-----:R-:W-:Y:S01]  /*209f0*/  IADD3 R4, P4, PT, R199.reuse, R3, RZ ;  /* 0x00000003c7047210 */ /* 0x041fe20007f9e0ff */
[----:B------:R0:W-:Y:S03]  /*20a00*/  STL.64 [R1+0x2f0], R6 ;  /* 0x0002f00601007387 */ /* 0x0001e60000100a00 */
[----:B------:R-:W-:-:S02]  /*20a10*/  LEA.HI.X.SX32 R5, R199, R2, 0x1, P4 ;  /* 0x00000002c7057211 */ /* 0x000fc400020f0eff */
[----:B------:R-:W-:Y:S01]  /*20a20*/  IADD3 R8, P4, PT, R207, R3, RZ ;  /* 0x00000003cf087210 */ /* 0x000fe20007f9e0ff */
[----:B-----5:R-:W-:-:S03]  /*20a30*/  VIADD R205, R196, UR32 ;  /* 0x00000020c4cd7c36 */ /* 0x020fc60008000000 */
[-C--:B------:R-:W-:Y:S02]  /*20a40*/  LEA.HI.X.SX32 R9, R207, R2.reuse, 0x1, P4 ;  /* 0x00000002cf097211 */ /* 0x080fe400020f0eff */
[-C--:B0-----:R-:W-:Y:S01]  /*20a50*/  IADD3 R6, P3, PT, R211, R3.reuse, RZ ;  /* 0x00000003d3067210 */ /* 0x081fe20007f7e0ff */
[----:B------:R-:W-:Y:S02]  /*20a60*/  VIADD R199, R205, UR5 ;  /* 0x00000005cdc77c36 */ /* 0x000fe40008000000 */
[----:B------:R0:W-:Y:S01]  /*20a70*/  STL.64 [R1+0x2d8], R8 ;  /* 0x0002d80801007387 */ /* 0x0001e20000100a00 */
[----:B------:R-:W5:Y:S01]  /*20a80*/  LDCU UR5, c[0x0][0x3b8] ;  /* 0x00007700ff0577ac */ /* 0x000f620008000800 */
[-C--:B------:R-:W-:Y:S02]  /*20a90*/  LEA.HI.X.SX32 R7, R211, R2.reuse, 0x1, P3 ;  /* 0x00000002d3077211 */ /* 0x080fe400018f0eff */
[----:B------:R-:W-:Y:S01]  /*20aa0*/  IADD3 R10, P3, PT, R209, R3, RZ ;  /* 0x00000003d10a7210 */ /* 0x000fe20007f7e0ff */
[----:B------:R-:W-:Y:S01]  /*20ab0*/  VIADD R208, R199, UR19 ;  /* 0x00000013c7d07c36 */ /* 0x000fe20008000000 */
[----:B------:R-:W1:Y:S02]  /*20ac0*/  LDCU UR19, c[0x0][0x3b8] ;  /* 0x00007700ff1377ac */ /* 0x000e640008000800 */
[----:B------:R-:W-:-:S02]  /*20ad0*/  LEA.HI.X.SX32 R11, R209, R2, 0x1, P3 ;  /* 0x00000002d10b7211 */ /* 0x000fc400018f0eff */
[----:B0-----:R-:W-:-:S03]  /*20ae0*/  IADD3 R8, P4, PT, R206, R3, RZ ;  /* 0x00000003ce087210 */ /* 0x001fc60007f9e0ff */
[----:B------:R0:W-:Y:S01]  /*20af0*/  STL.64 [R1+0x2d0], R10 ;  /* 0x0002d00a01007387 */ /* 0x0001e20000100a00 */
[-C--:B------:R-:W-:Y:S02]  /*20b00*/  LEA.HI.X.SX32 R9, R206, R2.reuse, 0x1, P4 ;  /* 0x00000002ce097211 */ /* 0x080fe400020f0eff */
[CC--:B------:R-:W-:Y:S01]  /*20b10*/  IADD3 R12, P4, PT, R203.reuse, R3.reuse, RZ ;  /* 0x00000003cb0c7210 */ /* 0x0c0fe20007f9e0ff */
[----:B------:R-:W-:Y:S01]  /*20b20*/  VIADD R207, R208, UR7 ;  /* 0x00000007d0cf7c36 */ /* 0x000fe20008000000 */
[----:B------:R-:W1:Y:S02]  /*20b30*/  LDCU UR7, c[0x0][0x3b8] ;  /* 0x00007700ff0777ac */ /* 0x000e640008000800 */
[----:B------:R-:W-:Y:S02]  /*20b40*/  LEA.HI.X.SX32 R13, R203, R2, 0x1, P4 ;  /* 0x00000002cb0d7211 */ /* 0x000fe400020f0eff */
[----:B0-----:R-:W-:Y:S01]  /*20b50*/  IADD3 R10, P3, PT, R204, R3, RZ ;  /* 0x00000003cc0a7210 */ /* 0x001fe20007f7e0ff */
[----:B------:R-:W-:-:S02]  /*20b60*/  VIADD R206, R207, UR13 ;  /* 0x0000000dcfce7c36 */ /* 0x000fc40008000000 */
[----:B------:R0:W-:Y:S01]  /*20b70*/  STL.64 [R1+0x2b8], R12 ;  /* 0x0002b80c01007387 */ /* 0x0001e20000100a00 */
[----:B------:R-:W1:Y:S01]  /*20b80*/  LDCU UR13, c[0x0][0x3b8] ;  /* 0x00007700ff0d77ac */ /* 0x000e620008000800 */
[----:B------:R-:W-:Y:S02]  /*20b90*/  LEA.HI.X.SX32 R11, R204, R2, 0x1, P3 ;  /* 0x00000002cc0b7211 */ /* 0x000fe400018f0eff */
[----:B------:R-:W-:Y:S01]  /*20ba0*/  IADD3 R14, P3, PT, R202, R3, RZ ;  /* 0x00000003ca0e7210 */ /* 0x000fe20007f7e0ff */
[----:B------:R-:W-:-:S03]  /*20bb0*/  VIADD R203, R206, UR29 ;  /* 0x0000001dcecb7c36 */ /* 0x000fc60008000000 */
[-C--:B------:R-:W-:Y:S02]  /*20bc0*/  LEA.HI.X.SX32 R15, R202, R2.reuse, 0x1, P3 ;  /* 0x00000002ca0f7211 */ /* 0x080fe400018f0eff */
[CC--:B0-----:R-:W-:Y:S01]  /*20bd0*/  IADD3 R12, P4, PT, R200.reuse, R3.reuse, RZ ;  /* 0x00000003c80c7210 */ /* 0x0c1fe20007f9e0ff */
[----:B------:R-:W-:Y:S02]  /*20be0*/  VIADD R204, R203, UR18 ;  /* 0x00000012cbcc7c36 */ /* 0x000fe40008000000 */
[----:B------:R0:W-:Y:S01]  /*20bf0*/  STL.64 [R1+0x2b0], R14 ;  /* 0x0002b00e01007387 */ /* 0x0001e20000100a00 */
[----:B------:R-:W1:Y:S01]  /*20c00*/  LDCU UR18, c[0x0][0x3b8] ;  /* 0x00007700ff1277ac */ /* 0x000e620008000800 */
[----:B------:R-:W-:Y:S02]  /*20c10*/  LEA.HI.X.SX32 R13, R200, R2, 0x1, P4 ;  /* 0x00000002c80d7211 */ /* 0x000fe400020f0eff */
[----:B------:R-:W-:Y:S01]  /*20c20*/  IADD3 R16, P4, PT, R197, R3, RZ ;  /* 0x00000003c5107210 */ /* 0x000fe20007f9e0ff */
[----:B------:R-:W-:-:S03]  /*20c30*/  VIADD R200, R204, UR30 ;  /* 0x0000001eccc87c36 */ /* 0x000fc60008000000 */
[----:B------:R-:W-:Y:S02]  /*20c40*/  LEA.HI.X.SX32 R17, R197, R2, 0x1, P4 ;  /* 0x00000002c5117211 */ /* 0x000fe400020f0eff */
[----:B0-----:R-:W-:-:S03]  /*20c50*/  IADD3 R14, P3, PT, R201, R3, RZ ;  /* 0x00000003c90e7210 */ /* 0x001fc60007f7e0ff */
[----:B------:R0:W-:Y:S01]  /*20c60*/  STL.64 [R1+0x298], R16 ;  /* 0x0002981001007387 */ /* 0x0001e20000100a00 */
[-C--:B------:R-:W-:Y:S02]  /*20c70*/  IADD3 R18, P4, PT, R196, R3.reuse, RZ ;  /* 0x00000003c4127210 */ /* 0x080fe40007f9e0ff */
[-C--:B------:R-:W-:Y:S01]  /*20c80*/  LEA.HI.X.SX32 R15, R201, R2.reuse, 0x1, P3 ;  /* 0x00000002c90f7211 */ /* 0x080fe200018f0eff */
[----:B----4-:R-:W-:Y:S01]  /*20c90*/  VIADD R201, R200, UR9 ;  /* 0x00000009c8c97c36 */ /* 0x010fe20008000000 */
[----:B------:R-:W-:Y:S01]  /*20ca0*/  LEA.HI.X.SX32 R19, R196, R2, 0x1, P4 ;  /* 0x00000002c4137211 */ /* 0x000fe200020f0eff */
[----:B------:R-:W4:Y:S02]  /*20cb0*/  LDCU UR9, c[0x0][0x3b8] ;  /* 0x00007700ff0977ac */ /* 0x000f240008000800 */
[----:B------:R-:W-:Y:S01]  /*20cc0*/  VIADD R197, R201, UR28 ;  /* 0x0000001cc9c57c36 */ /* 0x000fe20008000000 */
[-C--:B0-----:R-:W-:Y:S01]  /*20cd0*/  IADD3 R16, P3, PT, R198, R3.reuse, RZ ;  /* 0x00000003c6107210 */ /* 0x081fe20007f7e0ff */
[----:B------:R0:W-:Y:S01]  /*20ce0*/  STL.64 [R1+0x288], R18 ;  /* 0x0002881201007387 */ /* 0x0001e20000100a00 */
[----:B------:R-:W-:-:S02]  /*20cf0*/  IADD3 R22, P4, PT, R199, R3, RZ ;  /* 0x00000003c7167210 */ /* 0x000fc40007f9e0ff */
[-C--:B------:R-:W-:Y:S01]  /*20d00*/  LEA.HI.X.SX32 R17, R198, R2.reuse, 0x1, P3 ;  /* 0x00000002c6117211 */ /* 0x080fe200018f0eff */
[----:B------:R-:W-:Y:S01]  /*20d10*/  VIADD R198, R197, UR17 ;  /* 0x00000011c5c67c36 */ /* 0x000fe20008000000 */
[----:B------:R-:W-:Y:S01]  /*20d20*/  LEA.HI.X.SX32 R23, R199, R2, 0x1, P4 ;  /* 0x00000002c7177211 */ /* 0x000fe200020f0eff */
[----:B------:R-:W4:Y:S01]  /*20d30*/  LDL.LU.64 R140, [R1+0xa18] ;  /* 0x000a1800018c7983 */ /* 0x000f220000300a00 */
[----:B------:R-:W1:Y:S01]  /*20d40*/  LDCU UR17, c[0x0][0x3b8] ;  /* 0x00007700ff1177ac */ /* 0x000e620008000800 */
[----:B------:R-:W-:Y:S02]  /*20d50*/  VIADD R196, R198, UR27 ;  /* 0x0000001bc6c47c36 */ /* 0x000fe40008000000 */
[----:B------:R-:W4:Y:S01]  /*20d60*/  LDL.LU.64 R138, [R1+0xa10] ;  /* 0x000a1000018a7983 */ /* 0x000f220000300a00 */
[----:B0-----:R-:W-:-:S04]  /*20d70*/  IADD3 R18, P3, PT, R205, R3, RZ ;  /* 0x00000003cd127210 */ /* 0x001fc80007f7e0ff */
[-C--:B------:R-:W-:Y:S01]  /*20d80*/  LEA.HI.X.SX32 R19, R205, R2.reuse, 0x1, P3 ;  /* 0x00000002cd137211 */ /* 0x080fe200018f0eff */
[----:B------:R-:W-:Y:S01]  /*20d90*/  VIADD R205, R196, UR6 ;  /* 0x00000006c4cd7c36 */ /* 0x000fe20008000000 */
[----:B------:R0:W-:Y:S01]  /*20da0*/  STL.64 [R1+0x278], R22 ;  /* 0x0002781601007387 */ /* 0x0001e20000100a00 */
[CC--:B------:R-:W-:Y:S01]  /*20db0*/  IADD3 R20, P3, PT, R208.reuse, R3.reuse, RZ ;  /* 0x00000003d0147210 */ /* 0x0c0fe20007f7e0ff */
[----:B------:R-:W1:Y:S01]  /*20dc0*/  LDCU UR6, c[0x0][0x3b8] ;  /* 0x00007700ff0677ac */ /* 0x000e620008000800 */
[----:B------:R-:W-:Y:S01]  /*20dd0*/  VIADD R199, R205, UR12 ;  /* 0x0000000ccdc77c36 */ /* 0x000fe20008000000 */
[----:B------:R-:W4:Y:S01]  /*20de0*/  LDL.LU R142, [R1+0x150] ;  /* 0x00015000018e7983 */ /* 0x000f220000300800 */
[----:B------:R-:W-:Y:S01]  /*20df0*/  LEA.HI.X.SX32 R21, R208, R2, 0x1, P3 ;  /* 0x00000002d0157211 */ /* 0x000fe200018f0eff */
[----:B------:R-:W1:Y:S01]  /*20e00*/  LDCU UR12, c[0x0][0x3b8] ;  /* 0x00007700ff0c77ac */ /* 0x000e620008000800 */
[-C--:B0-----:R-:W-:Y:S01]  /*20e10*/  IADD3 R22, P4, PT, R207, R3.reuse, RZ ;  /* 0x00000003cf167210 */ /* 0x081fe20007f9e0ff */
[----:B------:R-:W4:Y:S01]  /*20e20*/  LDL.LU R143, [R1+0x154] ;  /* 0x00015400018f7983 */ /* 0x000f220000300800 */
[----:B------:R-:W-:-:S02]  /*20e30*/  IADD3 R24, P3, PT, R206, R3, RZ ;  /* 0x00000003ce187210 */ /* 0x000fc40007f7e0ff */
[-C--:B------:R-:W-:Y:S01]  /*20e40*/  LEA.HI.X.SX32 R23, R207, R2.reuse, 0x1, P4 ;  /* 0x00000002cf177211 */ /* 0x080fe200020f0eff */
[----:B------:R-:W-:Y:S01]  /*20e50*/  VIADD R207, R199, UR16 ;  /* 0x00000010c7cf7c36 */ /* 0x000fe20008000000 */
[-C--:B------:R-:W-:Y:S01]  /*20e60*/  IADD3 R26, P4, PT, R203, R3.reuse, RZ ;  /* 0x00000003cb1a7210 */ /* 0x080fe20007f9e0ff */
[----:B------:R-:W0:Y:S01]  /*20e70*/  LDCU UR16, c[0x0][0x3b8] ;  /* 0x00007700ff1077ac */ /* 0x000e220008000800 */
[-C--:B------:R-:W-:Y:S01]  /*20e80*/  LEA.HI.X.SX32 R25, R206, R2.reuse, 0x1, P3 ;  /* 0x00000002ce197211 */ /* 0x080fe200018f0eff */
[----:B------:R-:W-:Y:S01]  /*20e90*/  VIADD R202, R207, UR23 ;  /* 0x00000017cfca7c36 */ /* 0x000fe20008000000 */
[-C--:B------:R-:W-:Y:S01]  /*20ea0*/  LEA.HI.X.SX32 R27, R203, R2.reuse, 0x1, P4 ;  /* 0x00000002cb1b7211 */ /* 0x080fe200020f0eff */
[----:B------:R-:W4:Y:S01]  /*20eb0*/  LDL.LU.64 R136, [R1+0xa08] ;  /* 0x000a080001887983 */ /* 0x000f220000300a00 */
[-C--:B------:R-:W-:Y:S01]  /*20ec0*/  IADD3 R28, P3, PT, R204, R3.reuse, RZ ;  /* 0x00000003cc1c7210 */ /* 0x080fe20007f7e0ff */
[----:B------:R-:W-:Y:S01]  /*20ed0*/  VIADD R203, R202, UR26 ;  /* 0x0000001acacb7c36 */ /* 0x000fe20008000000 */
[----:B------:R-:W-:Y:S01]  /*20ee0*/  IADD3 R30, P4, PT, R200, R3, RZ ;  /* 0x00000003c81e7210 */ /* 0x000fe20007f9e0ff */
[----:B------:R-:W4:Y:S01]  /*20ef0*/  LDL.LU.64 R134, [R1+0xa00] ;  /* 0x000a000001867983 */ /* 0x000f220000300a00 */
[----:B------:R-:W-:-:S02]  /*20f00*/  LEA.HI.X.SX32 R29, R204, R2, 0x1, P3 ;  /* 0x00000002cc1d7211 */ /* 0x000fc400018f0eff */
[-C--:B------:R-:W-:Y:S01]  /*20f10*/  LEA.HI.X.SX32 R31, R200, R2.reuse, 0x1, P4 ;  /* 0x00000002c81f7211 */ /* 0x080fe200020f0eff */
[----:B--2---:R-:W-:Y:S01]  /*20f20*/  VIADD R200, R203, UR11 ;  /* 0x0000000bcbc87c36 */ /* 0x004fe20008000000 */
[-C--:B------:R-:W-:Y:S01]  /*20f30*/  IADD3 R32, P3, PT, R201, R3.reuse, RZ ;  /* 0x00000003c9207210 */ /* 0x080fe20007f7e0ff */
[----:B------:R-:W2:Y:S01]  /*20f40*/  LDCU UR11, c[0x0][0x3b8] ;  /* 0x00007700ff0b77ac */ /* 0x000ea20008000800 */
[-C--:B------:R-:W-:Y:S02]  /*20f50*/  IADD3 R34, P4, PT, R197, R3.reuse, RZ ;  /* 0x00000003c5227210 */ /* 0x080fe40007f9e0ff */
[-C--:B------:R-:W-:Y:S01]  /*20f60*/  LEA.HI.X.SX32 R33, R201, R2.reuse, 0x1, P3 ;  /* 0x00000002c9217211 */ /* 0x080fe200018f0eff */
[----:B------:R-:W-:Y:S01]  /*20f70*/  VIADD R201, R200, UR15 ;  /* 0x0000000fc8c97c36 */ /* 0x000fe20008000000 */
[----:B------:R-:W-:Y:S01]  /*20f80*/  LEA.HI.X.SX32 R35, R197, R2, 0x1, P4 ;  /* 0x00000002c5237211 */ /* 0x000fe200020f0eff */
[----:B------:R-:W0:Y:S01]  /*20f90*/  LDCU UR15, c[0x0][0x3b8] ;  /* 0x00007700ff0f77ac */ /* 0x000e220008000800 */
[-C--:B------:R-:W-:Y:S01]  /*20fa0*/  IADD3 R36, P3, PT, R198, R3.reuse, RZ ;  /* 0x00000003c6247210 */ /* 0x080fe20007f7e0ff */
[----:B------:R-:W-:Y:S01]  /*20fb0*/  VIADD R197, R201, UR22 ;  /* 0x00000016c9c57c36 */ /* 0x000fe20008000000 */
[----:B------:R-:W-:-:S02]  /*20fc0*/  IADD3 R38, P4, PT, R196, R3, RZ ;  /* 0x00000003c4267210 */ /* 0x000fc40007f9e0ff */
[-C--:B------:R-:W-:Y:S01]  /*20fd0*/  LEA.HI.X.SX32 R37, R198, R2.reuse, 0x1, P3 ;  /* 0x00000002c6257211 */ /* 0x080fe200018f0eff */
[----:B------:R-:W-:Y:S01]  /*20fe0*/  VIADD R198, R197, UR4 ;  /* 0x00000004c5c67c36 */ /* 0x000fe20008000000 */
[-C--:B------:R-:W-:Y:S01]  /*20ff0*/  LEA.HI.X.SX32 R39, R196, R2.reuse, 0x1, P4 ;  /* 0x00000002c4277211 */ /* 0x080fe200020f0eff */
[----:B------:R-:W0:Y:S01]  /*21000*/  LDCU UR4, c[0x0][0x3b8] ;  /* 0x00007700ff0477ac */ /* 0x000e220008000800 */
[-C--:B------:R-:W-:Y:S01]  /*21010*/  IADD3 R42, P4, PT, R199, R3.reuse, RZ ;  /* 0x00000003c72a7210 */ /* 0x080fe20007f9e0ff */
[----:B-1----:R-:W-:Y:S01]  /*21020*/  VIADD R196, R198, UR8 ;  /* 0x00000008c6c47c36 */ /* 0x002fe20008000000 */
[-C--:B------:R-:W-:Y:S01]  /*21030*/  IADD3 R40, P3, PT, R205, R3.reuse, RZ ;  /* 0x00000003cd287210 */ /* 0x080fe20007f7e0ff */
[----:B------:R-:W1:Y:S01]  /*21040*/  LDCU UR8, c[0x0][0x3b8] ;  /* 0x00007700ff0877ac */ /* 0x000e620008000800 */
[----:B------:R-:W-:Y:S01]  /*21050*/  LEA.HI.X.SX32 R43, R199, R2, 0x1, P4 ;  /* 0x00000002c72b7211 */ /* 0x000fe200020f0eff */
[----:B---3--:R-:W-:Y:S01]  /*21060*/  VIADD R204, R196, UR21 ;  /* 0x00000015c4cc7c36 */ /* 0x008fe20008000000 */
[----:B------:R-:W-:-:S02]  /*21070*/  IADD3 R46, P4, PT, R202, R3, RZ ;  /* 0x00000003ca2e7210 */ /* 0x000fc40007f9e0ff */
[-C--:B------:R-:W-:Y:S01]  /*21080*/  LEA.HI.X.SX32 R41, R205, R2.reuse, 0x1, P3 ;  /* 0x00000002cd297211 */ /* 0x080fe200018f0eff */
[----:B------:R-:W-:Y:S01]  /*21090*/  VIADD R199, R204, UR14 ;  /* 0x0000000eccc77c36 */ /* 0x000fe20008000000 */
[-C--:B------:R-:W-:Y:S01]  /*210a0*/  IADD3 R44, P3, PT, R207, R3.reuse, RZ ;  /* 0x00000003cf2c7210 */ /* 0x080fe20007f7e0ff */
[----:B------:R-:W3:Y:S01]  /*210b0*/  LDCU UR14, c[0x0][0x3b8] ;  /* 0x00007700ff0e77ac */ /* 0x000ee20008000800 */
[-C--:B------:R-:W-:Y:S01]  /*210c0*/  LEA.HI.X.SX32 R47, R202, R2.reuse, 0x1, P4 ;  /* 0x00000002ca2f7211 */ /* 0x080fe200020f0eff */
[----:B------:R-:W-:Y:S01]  /*210d0*/  VIADD R202, R199, UR20 ;  /* 0x00000014c7ca7c36 */ /* 0x000fe20008000000 */
[-C--:B------:R-:W-:Y:S02]  /*210e0*/  IADD3 R50, P4, PT, R200, R3.reuse, RZ ;  /* 0x00000003c8327210 */ /* 0x080fe40007f9e0ff */
[----:B------:R-:W-:Y:S02]  /*210f0*/  LEA.HI.X.SX32 R45, R207, R2, 0x1, P3 ;  /* 0x00000002cf2d7211 */ /* 0x000fe400018f0eff */
[----:B------:R-:W-:-:S02]  /*21100*/  IADD3 R48, P3, PT, R203, R3, RZ ;  /* 0x00000003cb307210 */ /* 0x000fc40007f7e0ff */
[-C--:B------:R-:W-:Y:S01]  /*21110*/  LEA.HI.X.SX32 R51, R200, R2.reuse, 0x1, P4 ;  /* 0x00000002c8337211 */ /* 0x080fe200020f0eff */
[----:B------:R-:W-:Y:S01]  /*21120*/  VIADD R200, R202, UR31 ;  /* 0x0000001fcac87c36 */ /* 0x000fe20008000000 */
[-C--:B------:R-:W-:Y:S02]  /*21130*/  LEA.HI.X.SX32 R49, R203, R2.reuse, 0x1, P3 ;  /* 0x00000002cb317211 */ /* 0x080fe400018f0eff */
[-C--:B------:R-:W-:Y:S01]  /*21140*/  IADD3 R52, P3, PT, R201, R3.reuse, RZ ;  /* 0x00000003c9347210 */ /* 0x080fe20007f7e0ff */
[----:B-----5:R-:W-:Y:S01]  /*21150*/  VIADD R203, R200, UR5 ;  /* 0x00000005c8cb7c36 */ /* 0x020fe20008000000 */
[-C--:B------:R-:W-:Y:S01]  /*21160*/  IADD3 R54, P4, PT, R197, R3.reuse, RZ ;  /* 0x00000003c5367210 */ /* 0x080fe20007f9e0ff */
[----:B------:R-:W5:Y:S01]  /*21170*/  LDCU UR5, c[0x0][0x3b8] ;  /* 0x00007700ff0577ac */ /* 0x000f620008000800 */
[-C--:B------:R-:W-:Y:S02]  /*21180*/  LEA.HI.X.SX32 R53, R201, R2.reuse, 0x1, P3 ;  /* 0x00000002c9357211 */ /* 0x080fe400018f0eff */
[----:B------:R-:W-:Y:S01]  /*21190*/  LEA.HI.X.SX32 R55, R197, R2, 0x1, P4 ;  /* 0x00000002c5377211 */ /* 0x000fe200020f0eff */
[----:B------:R-:W-:Y:S01]  /*211a0*/  VIADD R197, R203, UR7 ;  /* 0x00000007cbc57c36 */ /* 0x000fe20008000000 */
[-C--:B------:R-:W-:Y:S01]  /*211b0*/  IADD3 R56, P3, PT, R198, R3.reuse, RZ ;  /* 0x00000003c6387210 */ /* 0x080fe20007f7e0ff */
[----:B------:R-:W0:Y:S01]  /*211c0*/  LDCU UR7, c[0x0][0x3b8] ;  /* 0x00007700ff0777ac */ /* 0x000e220008000800 */
[----:B------:R-:W-:-:S02]  /*211d0*/  IADD3 R58, P4, PT, R196, R3, RZ ;  /* 0x00000003c43a7210 */ /* 0x000fc40007f9e0ff */
[-C--:B------:R-:W-:Y:S01]  /*211e0*/  LEA.HI.X.SX32 R57, R198, R2.reuse, 0x1, P3 ;  /* 0x00000002c6397211 */ /* 0x080fe200018f0eff */
[----:B------:R-:W-:Y:S01]  /*211f0*/  VIADD R198, R197, UR13 ;  /* 0x0000000dc5c67c36 */ /* 0x000fe20008000000 */
[-C--:B------:R-:W-:Y:S01]  /*21200*/  LEA.HI.X.SX32 R59, R196, R2.reuse, 0x1, P4 ;  /* 0x00000002c43b7211 */ /* 0x080fe200020f0eff */
[----:B------:R-:W0:Y:S02]  /*21210*/  LDCU UR13, c[0x0][0x3b8] ;  /* 0x00007700ff0d77ac */ /* 0x000e240008000800 */
[----:B------:R-:W-:Y:S01]  /*21220*/  VIADD R196, R198, UR18 ;  /* 0x00000012c6c47c36 */ /* 0x000fe20008000000 */
[-C--:B------:R-:W-:Y:S02]  /*21230*/  IADD3 R60, P3, PT, R204, R3.reuse, RZ ;  /* 0x00000003cc3c7210 */ /* 0x080fe40007f7e0ff */
[CC--:B------:R-:W-:Y:S01]  /*21240*/  IADD3 R62, P4, PT, R199.reuse, R3.reuse, RZ ;  /* 0x00000003c73e7210 */ /* 0x0c0fe20007f9e0ff */
[----:B----4-:R-:W-:Y:S01]  /*21250*/  VIADD R201, R196, UR9 ;  /* 0x00000009c4c97c36 */ /* 0x010fe20008000000 */
[-C--:B------:R-:W-:Y:S01]  /*21260*/  LEA.HI.X.SX32 R61, R204, R2.reuse, 0x1, P3 ;  /* 0x00000002cc3d7211 */ /* 0x080fe200018f0eff */
[----:B------:R-:W4:Y:S01]  /*21270*/  LDCU UR9, c[0x0][0x3b8] ;  /* 0x00007700ff0977ac */ /* 0x000f220008000800 */
[----:B------:R-:W-:Y:S01]  /*21280*/  LEA.HI.X.SX32 R63, R199, R2, 0x1, P4 ;  /* 0x00000002c73f7211 */ /* 0x000fe200020f0eff */
[----:B------:R-:W-:Y:S01]  /*21290*/  VIADD R199, R201, UR17 ;  /* 0x00000011c9c77c36 */ /* 0x000fe20008000000 */
[----:B------:R-:W-:-:S02]  /*212a0*/  IADD3 R64, P3, PT, R202, R3, RZ ;  /* 0x00000003ca407210 */ /* 0x000fc40007f7e0ff */
[-C--:B------:R-:W-:Y:S02]  /*212b0*/  IADD3 R66, P4, PT, R200, R3.reuse, RZ ;  /* 0x00000003c8427210 */ /* 0x080fe40007f9e0ff */
[-C--:B------:R-:W-:Y:S01]  /*212c0*/  LEA.HI.X.SX32 R65, R202, R2.reuse, 0x1, P3 ;  /* 0x00000002ca417211 */ /* 0x080fe200018f0eff */
[----:B------:R-:W-:Y:S01]  /*212d0*/  VIADD R202, R199, UR6 ;  /* 0x00000006c7ca7c36 */ /* 0x000fe20008000000 */
[-C--:B------:R-:W-:Y:S01]  /*212e0*/  LEA.HI.X.SX32 R67, R200, R2.reuse, 0x1, P4 ;  /* 0x00000002c8437211 */ /* 0x080fe200020f0eff */
[----:B------:R-:W1:Y:S01]  /*212f0*/  LDCU UR6, c[0x0][0x3b8] ;  /* 0x00007700ff0677ac */ /* 0x000e620008000800 */
[-C--:B------:R-:W-:Y:S01]  /*21300*/  IADD3 R248, P4, PT, R197, R3.reuse, RZ ;  /* 0x00000003c5f87210 */ /* 0x080fe20007f9e0ff */
[----:B------:R-:W-:Y:S01]  /*21310*/  VIADD R200, R202, UR12 ;  /* 0x0000000ccac87c36 */ /* 0x000fe20008000000 */
[----:B------:R-:W-:Y:S01]  /*21320*/  IADD3 R250, P3, PT, R203, R3, RZ ;  /* 0x00000003cbfa7210 */ /* 0x000fe20007f7e0ff */
[----:B------:R-:W1:Y:S01]  /*21330*/  LDCU UR12, c[0x0][0x3b8] ;  /* 0x00007700ff0c77ac */ /* 0x000e620008000800 */
[----:B------:R-:W-:-:S02]  /*21340*/  LEA.HI.X.SX32 R249, R197, R2, 0x1, P4 ;  /* 0x00000002c5f97211 */ /* 0x000fc400020f0eff */
[----:B------:R-:W-:Y:S01]  /*21350*/  LEA.HI.X.SX32 R251, R203, R2, 0x1, P3 ;  /* 0x00000002cbfb7211 */ /* 0x000fe200018f0eff */
[----:B0-----:R-:W-:Y:S01]  /*21360*/  VIADD R203, R200, UR16 ;  /* 0x00000010c8cb7c36 */ /* 0x001fe20008000000 */
[----:B------:R-:W-:-:S04]  /*21370*/  IADD3 R244, P4, PT, R196, R3, RZ ;  /* 0x00000003c4f47210 */ /* 0x000fc80007f9e0ff */
[----:B------:R-:W-:Y:S01]  /*21380*/  LEA.HI.X.SX32 R245, R196, R2, 0x1, P4 ;  /* 0x00000002c4f57211 */ /* 0x000fe200020f0eff */
[----:B--2---:R-:W-:Y:S01]  /*21390*/  VIADD R196, R203, UR11 ;  /* 0x0000000bcbc47c36 */ /* 0x004fe20008000000 */
[-C--:B------:R-:W-:Y:S01]  /*213a0*/  IADD3 R246, P3, PT, R198, R3.reuse, RZ ;  /* 0x00000003c6f67210 */ /* 0x080fe20007f7e0ff */
[----:B------:R-:W0:Y:S02]  /*213b0*/  LDCU UR11, c[0x0][0x3b8] ;  /* 0x00007700ff0b77ac */ /* 0x000e240008000800 */
[----:B------:R-:W-:Y:S01]  /*213c0*/  VIADD R204, R196, UR15 ;  /* 0x0000000fc4cc7c36 */ /* 0x000fe20008000000 */
[----:B------:R-:W-:-:S03]  /*213d0*/  IADD3 R240, P4, PT, R199, R3, RZ ;  /* 0x00000003c7f07210 */ /* 0x000fc60007f9e0ff */
[----:B------:R-:W-:Y:S01]  /*213e0*/  VIADD R197, R204, UR4 ;  /* 0x00000004ccc57c36 */ /* 0x000fe20008000000 */
[-C--:B------:R-:W-:Y:S01]  /*213f0*/  LEA.HI.X.SX32 R247, R198, R2.reuse, 0x1, P3 ;  /* 0x00000002c6f77211 */ /* 0x080fe200018f0eff */
[----:B------:R-:W2:Y:S01]  /*21400*/  LDCU UR4, c[0x0][0x3b8] ;  /* 0x00007700ff0477ac */ /* 0x000ea20008000800 */
[-C--:B------:R-:W-:Y:S01]  /*21410*/  LEA.HI.X.SX32 R241, R199, R2.reuse, 0x1, P4 ;  /* 0x00000002c7f17211 */ /* 0x080fe200020f0eff */
[----:B-1----:R-:W-:Y:S01]  /*21420*/  VIADD R199, R197, UR8 ;  /* 0x00000008c5c77c36 */ /* 0x002fe20008000000 */
[-C--:B------:R-:W-:Y:S01]  /*21430*/  IADD3 R242, P3, PT, R201, R3.reuse, RZ ;  /* 0x00000003c9f27210 */ /* 0x080fe20007f7e0ff */
[----:B------:R-:W1:Y:S01]  /*21440*/  LDCU UR8, c[0x0][0x3b8] ;  /* 0x00007700ff0877ac */ /* 0x000e620008000800 */
[-C--:B------:R-:W-:Y:S01]  /*21450*/  IADD3 R236, P4, PT, R200, R3.reuse, RZ ;  /* 0x00000003c8ec7210 */ /* 0x080fe20007f9e0ff */
[----:B---3--:R-:W-:Y:S01]  /*21460*/  VIADD R198, R199, UR14 ;  /* 0x0000000ec7c67c36 */ /* 0x008fe20008000000 */
[----:B------:R-:W-:Y:S02]  /*21470*/  LEA.HI.X.SX32 R243, R201, R2, 0x1, P3 ;  /* 0x00000002c9f37211 */ /* 0x000fe400018f0eff */
[----:B------:R-:W-:-:S02]  /*21480*/  IADD3 R238, P3, PT, R202, R3, RZ ;  /* 0x00000003caee7210 */ /* 0x000fc40007f7e0ff */
[-C--:B------:R-:W-:Y:S01]  /*21490*/  LEA.HI.X.SX32 R237, R200, R2.reuse, 0x1, P4 ;  /* 0x00000002c8ed7211 */ /* 0x080fe200020f0eff */
[----:B------:R-:W-:Y:S01]  /*214a0*/  VIADD R200, R198, UR19 ;  /* 0x00000013c6c87c36 */ /* 0x000fe20008000000 */
[-C--:B------:R-:W-:Y:S02]  /*214b0*/  IADD3 R232, P4, PT, R196, R3.reuse, RZ ;  /* 0x00000003c4e87210 */ /* 0x080fe40007f9e0ff */
[-C--:B------:R-:W-:Y:S02]  /*214c0*/  LEA.HI.X.SX32 R239, R202, R2.reuse, 0x1, P3 ;  /* 0x00000002caef7211 */ /* 0x080fe400018f0eff */
[-C--:B------:R-:W-:Y:S02]  /*214d0*/  IADD3 R234, P3, PT, R203, R3.reuse, RZ ;  /* 0x00000003cbea7210 */ /* 0x080fe40007f7e0ff */
[-C--:B------:R-:W-:Y:S01]  /*214e0*/  LEA.HI.X.SX32 R233, R196, R2.reuse, 0x1, P4 ;  /* 0x00000002c4e97211 */ /* 0x080fe200020f0eff */
[----:B-----5:R-:W-:Y:S01]  /*214f0*/  VIADD R196, R200, UR5 ;  /* 0x00000005c8c47c36 */ /* 0x020fe20008000000 */
[-C--:B------:R-:W-:Y:S01]  /*21500*/  IADD3 R228, P4, PT, R197, R3.reuse, RZ ;  /* 0x00000003c5e47210 */ /* 0x080fe20007f9e0ff */
[----:B------:R-:W3:Y:S01]  /*21510*/  LDCU UR5, c[0x0][0x3b8] ;  /* 0x00007700ff0577ac */ /* 0x000ee20008000800 */
[-C--:B------:R-:W-:Y:S01]  /*21520*/  LEA.HI.X.SX32 R235, R203, R2.reuse, 0x1, P3 ;  /* 0x00000002cbeb7211 */ /* 0x080fe200018f0eff */
[----:B------:R-:W-:Y:S01]  /*21530*/  VIADD R201, R196, UR7 ;  /* 0x00000007c4c97c36 */ /* 0x000fe20008000000 */
[----:B------:R-:W-:Y:S01]  /*21540*/  IADD3 R230, P3, PT, R204, R3, RZ ;  /* 0x00000003cce67210 */ /* 0x000fe20007f7e0ff */
[----:B------:R-:W5:Y:S01]  /*21550*/  LDCU UR7, c[0x0][0x3b8] ;  /* 0x00007700ff0777ac */ /* 0x000f620008000800 */
[----:B------:R-:W-:-:S02]  /*21560*/  LEA.HI.X.SX32 R229, R197, R2, 0x1, P4 ;  /* 0x00000002c5e57211 */ /* 0x000fc400020f0eff */
[-C--:B------:R-:W-:Y:S01]  /*21570*/  IADD3 R224, P4, PT, R198, R3.reuse, RZ ;  /* 0x00000003c6e07210 */ /* 0x080fe20007f9e0ff */
[----:B----4-:R-:W-:Y:S01]  /*21580*/  VIADD R197, R201, UR9 ;  /* 0x00000009c9c57c36 */ /* 0x010fe20008000000 */
[-C--:B------:R-:W-:Y:S02]  /*21590*/  LEA.HI.X.SX32 R231, R204, R2.reuse, 0x1, P3 ;  /* 0x00000002cce77211 */ /* 0x080fe400018f0eff */
[-C--:B------:R-:W-:Y:S02]  /*215a0*/  IADD3 R226, P3, PT, R199, R3.reuse, RZ ;  /* 0x00000003c7e27210 */ /* 0x080fe40007f7e0ff */
[-C--:B------:R-:W-:Y:S01]  /*215b0*/  LEA.HI.X.SX32 R225, R198, R2.reuse, 0x1, P4 ;  /* 0x00000002c6e17211 */ /* 0x080fe200020f0eff */
[----:B------:R-:W-:Y:S01]  /*215c0*/  VIADD R198, R197, UR6 ;  /* 0x00000006c5c67c36 */ /* 0x000fe20008000000 */
[----:B------:R-:W-:Y:S01]  /*215d0*/  IADD3 R220, P4, PT, R196, R3, RZ ;  /* 0x00000003c4dc7210 */ /* 0x000fe20007f9e0ff */
[----:B------:R-:W4:Y:S01]  /*215e0*/  LDCU UR6, c[0x0][0x3b8] ;  /* 0x00007700ff0677ac */ /* 0x000f220008000800 */
[----:B------:R-:W-:-:S02]  /*215f0*/  LEA.HI.X.SX32 R227, R199, R2, 0x1, P3 ;  /* 0x00000002c7e37211 */ /* 0x000fc400018f0eff */
[-C--:B------:R-:W-:Y:S02]  /*21600*/  IADD3 R222, P3, PT, R200, R3.reuse, RZ ;  /* 0x00000003c8de7210 */ /* 0x080fe40007f7e0ff */
[-C--:B------:R-:W-:Y:S01]  /*21610*/  LEA.HI.X.SX32 R221, R196, R2.reuse, 0x1, P4 ;  /* 0x00000002c4dd7211 */ /* 0x080fe200020f0eff */
[----:B------:R-:W-:Y:S01]  /*21620*/  VIADD R196, R198, UR12 ;  /* 0x0000000cc6c47c36 */ /* 0x000fe20008000000 */
[-C--:B------:R-:W-:Y:S02]  /*21630*/  LEA.HI.X.SX32 R223, R200, R2.reuse, 0x1, P3 ;  /* 0x00000002c8df7211 */ /* 0x080fe400018f0eff */
[-C--:B------:R-:W-:Y:S01]  /*21640*/  IADD3 R218, P3, PT, R201, R3.reuse, RZ ;  /* 0x00000003c9da7210 */ /* 0x080fe20007f7e0ff */
[----:B0-----:R-:W-:Y:S01]  /*21650*/  VIADD R199, R196, UR11 ;  /* 0x0000000bc4c77c36 */ /* 0x001fe20008000000 */
[----:B------:R-:W-:Y:S02]  /*21660*/  IADD3 R216, P4, PT, R197, R3, RZ ;  /* 0x00000003c5d87210 */ /* 0x000fe40007f9e0ff */
[----:B------:R-:W-:-:S02]  /*21670*/  LEA.HI.X.SX32 R219, R201, R2, 0x1, P3 ;  /* 0x00000002c9db7211 */ /* 0x000fc400018f0eff */
[-C--:B------:R-:W-:Y:S01]  /*21680*/  LEA.HI.X.SX32 R217, R197, R2.reuse, 0x1, P4 ;  /* 0x00000002c5d97211 */ /* 0x080fe200020f0eff */
[----:B--2---:R-:W-:Y:S01]  /*21690*/  VIADD R197, R199, UR4 ;  /* 0x00000004c7c57c36 */ /* 0x004fe20008000000 */
[-C--:B------:R-:W-:Y:S01]  /*216a0*/  IADD3 R214, P3, PT, R198, R3.reuse, RZ ;  /* 0x00000003c6d67210 */ /* 0x080fe20007f7e0ff */
[----:B------:R-:W0:Y:S01]  /*216b0*/  LDCU UR4, c[0x0][0x3b8] ;  /* 0x00007700ff0477ac */ /* 0x000e220008000800 */
[-C--:B------:R-:W-:Y:S02]  /*216c0*/  IADD3 R212, P4, PT, R196, R3.reuse, RZ ;  /* 0x00000003c4d47210 */ /* 0x080fe40007f9e0ff */
[-C--:B------:R-:W-:Y:S01]  /*216d0*/  LEA.HI.X.SX32 R215, R198, R2.reuse, 0x1, P3 ;  /* 0x00000002c6d77211 */ /* 0x080fe200018f0eff */
[----:B-1----:R-:W-:Y:S01]  /*216e0*/  VIADD R198, R197, UR8 ;  /* 0x00000008c5c67c36 */ /* 0x002fe20008000000 */
[----:B------:R-:W-:Y:S01]  /*216f0*/  LEA.HI.X.SX32 R213, R196, R2, 0x1, P4 ;  /* 0x00000002c4d57211 */ /* 0x000fe200020f0eff */
[----:B------:R-:W1:Y:S01]  /*21700*/  LDCU UR8, c[0x0][0x39c] ;  /* 0x00007380ff0877ac */ /* 0x000e620008000800 */
[-C--:B------:R-:W-:Y:S01]  /*21710*/  IADD3 R210, P3, PT, R199, R3.reuse, RZ ;  /* 0x00000003c7d27210 */ /* 0x080fe20007f7e0ff */
[----:B------:R-:W-:Y:S01]  /*21720*/  VIADD R196, R198, UR13 ;  /* 0x0000000dc6c47c36 */ /* 0x000fe20008000000 */
[----:B------:R-:W-:-:S02]  /*21730*/  IADD3 R208, P4, PT, R197, R3, RZ ;  /* 0x00000003c5d07210 */ /* 0x000fc40007f9e0ff */
[-C--:B------:R-:W-:Y:S01]  /*21740*/  LEA.HI.X.SX32 R211, R199, R2.reuse, 0x1, P3 ;  /* 0x00000002c7d37211 */ /* 0x080fe200018f0eff */
[C---:B---3--:R-:W-:Y:S01]  /*21750*/  VIADD R199, R196.reuse, UR5 ;  /* 0x00000005c4c77c36 */ /* 0x048fe20008000000 */
[-C--:B------:R-:W-:Y:S01]  /*21760*/  LEA.HI.X.SX32 R209, R197, R2.reuse, 0x1, P4 ;  /* 0x00000002c5d17211 */ /* 0x080fe200020f0eff */
[----:B------:R-:W2:Y:S01]  /*21770*/  LDCU UR5, c[0x0][0x39c] ;  /* 0x00007380ff0577ac */ /* 0x000ea20008000800 */
[-C--:B------:R-:W-:Y:S01]  /*21780*/  IADD3 R204, P4, PT, R196, R3.reuse, RZ ;  /* 0x00000003c4cc7210 */ /* 0x080fe20007f9e0ff */
[----:B----4-:R-:W-:Y:S01]  /*21790*/  VIADD R197, R199, UR6 ;  /* 0x00000006c7c57c36 */ /* 0x010fe20008000000 */
[-C--:B------:R-:W-:Y:S01]  /*217a0*/  IADD3 R206, P3, PT, R198, R3.reuse, RZ ;  /* 0x00000003c6ce7210 */ /* 0x080fe20007f7e0ff */
[----:B------:R-:W3:Y:S01]  /*217b0*/  LDCU UR6, c[0x0][0x39c] ;  /* 0x00007380ff0677ac */ /* 0x000ee20008000800 */
[-C--:B------:R-:W-:Y:S01]  /*217c0*/  LEA.HI.X.SX32 R205, R196, R2.reuse, 0x1, P4 ;  /* 0x00000002c4cd7211 */ /* 0x080fe200020f0eff */
[C---:B-----5:R-:W-:Y:S01]  /*217d0*/  VIADD R252, R197.reuse, UR7 ;  /* 0x00000007c5fc7c36 */ /* 0x060fe20008000000 */
[-C--:B------:R-:W-:Y:S01]  /*217e0*/  IADD3 R200, P4, PT, R197, R3.reuse, RZ ;  /* 0x00000003c5c87210 */ /* 0x080fe20007f9e0ff */
[----:B------:R-:W4:Y:S01]  /*217f0*/  LDCU UR7, c[0x0][0x39c] ;  /* 0x00007380ff0777ac */ /* 0x000f220008000800 */
[-C--:B------:R-:W-:Y:S01]  /*21800*/  LEA.HI.X.SX32 R207, R198, R2.reuse, 0x1, P3 ;  /* 0x00000002c6cf7211 */ /* 0x080fe200018f0eff */
[----:B0-----:R-:W-:Y:S01]  /*21810*/  VIADD R132, R252, UR4 ;  /* 0x00000004fc847c36 */ /* 0x001fe20008000000 */
[----:B------:R-:W-:Y:S01]  /*21820*/  IADD3 R202, P3, PT, R199, R3, RZ ;  /* 0x00000003c7ca7210 */ /* 0x000fe20007f7e0ff */
[----:B------:R-:W0:Y:S01]  /*21830*/  LDCU UR4, c[0x0][0x39c] ;  /* 0x00007380ff0477ac */ /* 0x000e220008000800 */
[-C--:B------:R-:W-:Y:S01]  /*21840*/  LEA.HI.X.SX32 R201, R197, R2.reuse, 0x1, P4 ;  /* 0x00000002c5c97211 */ /* 0x080fe200020f0eff */
[----:B------:R-:W-:Y:S01]  /*21850*/  VIADD R197, R0, 0xd3 ;  /* 0x000000d300c57836 */ /* 0x000fe20000000000 */
[----:B------:R-:W-:-:S02]  /*21860*/  LEA.HI.X.SX32 R203, R199, R2, 0x1, P3 ;  /* 0x00000002c7cb7211 */ /* 0x000fc400018f0eff */
[-C--:B------:R-:W-:Y:S02]  /*21870*/  IADD3 R198, P3, PT, R252, R3.reuse, RZ ;  /* 0x00000003fcc67210 */ /* 0x080fe40007f7e0ff */
[----:B------:R-:W-:Y:S02]  /*21880*/  IADD3 R196, P4, PT, R132, R3, RZ ;  /* 0x0000000384c47210 */ /* 0x000fe40007f9e0ff */
[----:B-1----:R-:W-:Y:S02]  /*21890*/  ISETP.LT.AND P5, PT, R197, UR8, !P0 ;  /* 0x00000008c5007c0c */ /* 0x002fe4000c7a1270 */
[-C--:B------:R-:W-:Y:S02]  /*218a0*/  LEA.HI.X.SX32 R199, R252, R2.reuse, 0x1, P3 ;  /* 0x00000002fcc77211 */ /* 0x080fe400018f0eff */
[----:B------:R-:W-:Y:S01]  /*218b0*/  LEA.HI.X.SX32 R197, R132, R2, 0x1, P4 ;  /* 0x0000000284c57211 */ /* 0x000fe200020f0eff */
[C---:B------:R-:W-:Y:S02]  /*218c0*/  VIADD R2, R0.reuse, 0xd4 ;  /* 0x000000d400027836 */ /* 0x040fe40000000000 */
[----:B------:R-:W-:Y:S01]  /*218d0*/  VIADD R3, R0, 0xd5 ;  /* 0x000000d500037836 */ /* 0x000fe20000000000 */
[----:B------:R-:W-:-:S02]  /*218e0*/  PRMT R252, R133, 0x9910, RZ ;  /* 0x0000991085fc7816 */ /* 0x000fc400000000ff */
[----:B------:R-:W5:Y:S01]  /*218f0*/  LDL.LU.64 R132, [R1+0x9f8] ;  /* 0x0009f80001847983 */ /* 0x000f620000300a00 */
[----:B--2---:R-:W-:Y:S01]  /*21900*/  ISETP.LT.AND P4, PT, R2, UR5, !P0 ;  /* 0x0000000502007c0c */ /* 0x004fe2000c781270 */
[----:B------:R-:W1:Y:S01]  /*21910*/  LDCU UR5, c[0x0][0x39c] ;  /* 0x00007380ff0577ac */ /* 0x000e620008000800 */
[----:B---3--:R-:W-:Y:S01]  /*21920*/  ISETP.LT.AND P3, PT, R3, UR6, !P0 ;  /* 0x0000000603007c0c */ /* 0x008fe2000c761270 */
[----:B------:R-:W2:Y:S01]  /*21930*/  LDL.LU R2, [R1+0x14c] ;  /* 0x00014c0001027983 */ /* 0x000ea20000300800 */
[----:B------:R-:W-:Y:S01]  /*21940*/  SHF.R.S32.HI R252, RZ, 0x8, R252 ;  /* 0x00000008fffc7819 */ /* 0x000fe200000114fc */
[----:B------:R-:W3:Y:S02]  /*21950*/  LDCU UR6, c[0x0][0x39c] ;  /* 0x00007380ff0677ac */ /* 0x000ee40008000800 */
[----:B------:R-:W2:Y:S04]  /*21960*/  LDL.LU R3, [R1+0x148] ;  /* 0x0001480001037983 */ /* 0x000ea80000300800 */
[----:B------:R0:W-:Y:S04]  /*21970*/  @P1 STG.E.U8 desc[UR24][R140.64], R252 ;  /* 0x000000fc8c001986 */ /* 0x0001e8000c101118 */
[----:B0-----:R-:W3:Y:S01]  /*21980*/  LDL.LU.64 R140, [R1+0x9f0] ;  /* 0x0009f000018c7983 */ /* 0x001ee20000300a00 */
[----:B--2---:R-:W-:Y:S01]  /*21990*/  F2FP.SATFINITE.E4M3.F32.PACK_AB_MERGE_C R3, R2, R3, RZ ;  /* 0x000000030203723e */ /* 0x004fe200048070ff */
[----:B------:R-:W-:-:S05]  /*219a0*/  VIADD R2, R0, 0xd6 ;  /* 0x000000d600027836 */ /* 0x000fca0000000000 */
[----:B------:R-:W-:Y:S01]  /*219b0*/  ISETP.LT.AND P1, PT, R2, UR4, !P0 ;  /* 0x0000000402007c0c */ /* 0x000fe2000c721270 */
[----:B------:R-:W0:Y:S01]  /*219c0*/  LDCU UR4, c[0x0][0x39c] ;  /* 0x00007380ff0477ac */ /* 0x000e220008000800 */
[----:B------:R-:W-:Y:S01]  /*219d0*/  VIADD R2, R0, 0xd7 ;  /* 0x000000d700027836 */ /* 0x000fe20000000000 */
[----:B------:R-:W-:Y:S01]  /*219e0*/  PRMT R252, R3, 0x9910, RZ ;  /* 0x0000991003fc7816 */ /* 0x000fe200000000ff */
[----:B------:R2:W-:Y:S03]  /*219f0*/  @P6 STG.E.U8 desc[UR24][R138.64], R3 ;  /* 0x000000038a006986 */ /* 0x0005e6000c101118 */
[----:B----4-:R-:W-:Y:S01]  /*21a00*/  ISETP.LT.AND P6, PT, R2, UR7, !P0 ;  /* 0x0000000702007c0c */ /* 0x010fe2000c7c1270 */
[----:B------:R-:W-:Y:S01]  /*21a10*/  VIADD R2, R0, 0xd8 ;  /* 0x000000d800027836 */ /* 0x000fe20000000000 */
[----:B------:R-:W-:Y:S01]  /*21a20*/  SHF.R.S32.HI R252, RZ, 0x8, R252 ;  /* 0x00000008fffc7819 */ /* 0x000fe200000114fc */
[----:B------:R-:W4:Y:S04]  /*21a30*/  LDCU UR7, c[0x0][0x39c] ;  /* 0x00007380ff0777ac */ /* 0x000f280008000800 */
[----:B------:R0:W-:Y:S01]  /*21a40*/  @P5 STG.E.U8 desc[UR24][R136.64], R252 ;  /* 0x000000fc88005986 */ /* 0x0001e2000c101118 */
[----:B--2---:R-:W-:-:S02]  /*21a50*/  F2FP.SATFINITE.E4M3.F32.PACK_AB_MERGE_C R3, R143, R142, RZ ;  /* 0x0000008e8f03723e */ /* 0x004fc400048070ff */
[----:B-1----:R-:W-:Y:S01]  /*21a60*/  ISETP.LT.AND P5, PT, R2, UR5, !P0 ;  /* 0x0000000502007c0c */ /* 0x002fe2000c7a1270 */
[----:B------:R-:W2:Y:S01]  /*21a70*/  LDL.LU.64 R138, [R1+0x9e8] ;  /* 0x0009e800018a7983 */ /* 0x000ea20000300a00 */
[----:B------:R-:W-:Y:S01]  /*21a80*/  VIADD R2, R0, 0xd9 ;  /* 0x000000d900027836 */ /* 0x000fe20000000000 */
[----:B------:R-:W1:Y:S02]  /*21a90*/  LDCU UR5, c[0x0][0x39c] ;  /* 0x00007380ff0577ac */ /* 0x000e640008000800 */
[----:B------:R4:W-:Y:S01]  /*21aa0*/  @P4 STG.E.U8 desc[UR24][R134.64], R3 ;  /* 0x0000000386004986 */ /* 0x0009e2000c101118 */
[----:B0-----:R-:W-:-:S03]  /*21ab0*/  PRMT R252, R3, 0x9910, RZ ;  /* 0x0000991003fc7816 */ /* 0x001fc600000000ff */
[----:B------:R-:W2:Y:S01]  /*21ac0*/  LDL.LU.64 R136, [R1+0x9e0] ;  /* 0x0009e00001887983 */ /* 0x000ea20000300a00 */
[----:B------:R-:W-:Y:S01]  /*21ad0*/  ISETP.LT.AND P4, PT, R2, UR4, !P0 ;  /* 0x0000000402007c0c */ /* 0x000fe2000c781270 */
[----:B------:R-:W0:Y:S02]  /*21ae0*/  LDCU UR4, c[0x0][0x39c] ;  /* 0x00007380ff0477ac */ /* 0x000e240008000800 */
[----:B----4-:R-:W4:Y:S04]  /*21af0*/  LDL.LU R3, [R1+0x15c] ;  /* 0x00015c0001037983 */ /* 0x010f280000300800 */
[----:B------:R-:W2:Y:S04]  /*21b00*/  LDL.LU R142, [R1+0x168] ;  /* 0x00016800018e7983 */ /* 0x000ea80000300800 */
[----:B------:R-:W2:Y:S04]  /*21b10*/  LDL.LU R143, [R1+0x16c] ;  /* 0x00016c00018f7983 */ /* 0x000ea80000300800 */
[----:B------:R-:W2:Y:S04]  /*21b20*/  LDL.LU.64 R134, [R1+0x9d8] ;  /* 0x0009d80001867983 */ /* 0x000ea80000300a00 */
[----:B------:R-:W4:Y:S01]  /*21b30*/  LDL.LU R2, [R1+0x158] ;  /* 0x0001580001027983 */ /* 0x000f220000300800 */
[----:B------:R-:W-:-:S05]  /*21b40*/  SHF.R.S32.HI R252, RZ, 0x8, R252 ;  /* 0x00000008fffc7819 */ /* 0x000fca00000114fc */
[----:B-----5:R5:W-:Y:S04]  /*21b50*/  @P3 STG.E.U8 desc[UR24][R132.64], R252 ;  /* 0x000000fc84003986 */ /* 0x020be8000c101118 */
[----:B-----5:R-:W5:Y:S01]  /*21b60*/  LDL.LU.64 R132, [R1+0x9d0] ;  /* 0x0009d00001847983 */ /* 0x020f620000300a00 */
[----:B----4-:R-:W-:Y:S01]  /*21b70*/  F2FP.SATFINITE.E4M3.F32.PACK_AB_MERGE_C R3, R3, R2, RZ ;  /* 0x000000020303723e */ /* 0x010fe200048070ff */
[----:B------:R-:W-:-:S05]  /*21b80*/  VIADD R2, R0, 0xda ;  /* 0x000000da00027836 */ /* 0x000fca0000000000 */
[----:B---3--:R-:W-:Y:S01]  /*21b90*/  ISETP.LT.AND P3, PT, R2, UR6, !P0 ;  /* 0x0000000602007c0c */ /* 0x008fe2000c761270 */
[----:B------:R-:W-:Y:S01]  /*21ba0*/  VIADD R2, R0, 0xdb ;  /* 0x000000db00027836 */ /* 0x000fe20000000000 */
[----:B------:R-:W-:Y:S01]  /*21bb0*/  PRMT R252, R3, 0x9910, RZ ;  /* 0x0000991003fc7816 */ /* 0x000fe200000000ff */
[----:B------:R3:W-:Y:S01]  /*21bc0*/  @P1 STG.E.U8 desc[UR24][R140.64], R3 ;  /* 0x000000038c001986 */ /* 0x0007e2000c101118 */
[----:B------:R-:W4:Y:S02]  /*21bd0*/  LDCU UR6, c[0x0][0x39c] ;  /* 0x00007380ff0677ac */ /* 0x000f240008000800 */
[----:B-1----:R-:W-:Y:S02]  /*21be0*/  ISETP.LT.AND P1, PT, R2, UR5, !P0 ;  /* 0x0000000502007c0c */ /* 0x002fe4000c721270 */
[----:B------:R-:W-:Y:S01]  /*21bf0*/  SHF.R.S32.HI R252, RZ, 0x8, R252 ;  /* 0x00000008fffc7819 */ /* 0x000fe200000114fc */
[----:B------:R-:W1:Y:S01]  /*21c00*/  LDCU UR5, c[0x0][0x39c] ;  /* 0x00007380ff0577ac */ /* 0x000e620008000800 */
[----:B---3--:R-:W3:Y:S04]  /*21c10*/  LDL.LU R3, [R1+0x164] ;  /* 0x0001640001037983 */ /* 0x008ee80000300800 */
[----:B------:R-:W3:Y:S04]  /*21c20*/  LDL.LU.64 R140, [R1+0x9c8] ;  /* 0x0009c800018c7983 */ /* 0x000ee80000300a00 */
[----:B------:R-:W3:Y:S04]  /*21c30*/  LDL.LU R2, [R1+0x160] ;  /* 0x0001600001027983 */ /* 0x000ee80000300800 */
[----:B--2---:R2:W-:Y:S04]  /*21c40*/  @P6 STG.E.U8 desc[UR24][R138.64], R252 ;  /* 0x000000fc8a006986 */ /* 0x0045e8000c101118 */
[----:B--2---:R-:W2:Y:S01]  /*21c50*/  LDL.LU.64 R138, [R1+0x9c0] ;  /* 0x0009c000018a7983 */ /* 0x004ea20000300a00 */
[----:B---3--:R-:W-:Y:S01]  /*21c60*/  F2FP.SATFINITE.E4M3.F32.PACK_AB_MERGE_C R3, R3, R2, RZ ;  /* 0x000000020303723e */ /* 0x008fe200048070ff */
[----:B------:R-:W-:-:S05]  /*21c70*/  VIADD R2, R0, 0xdc ;  /* 0x000000dc00027836 */ /* 0x000fca0000000000 */
[----:B0-----:R-:W-:Y:S01]  /*21c80*/  ISETP.LT.AND P6, PT, R2, UR4, !P0 ;  /* 0x0000000402007c0c */ /* 0x001fe2000c7c1270 */
        /* <DEDUP_REMOVED lines=9> */
[----:B---3--:R-:W-:-:S02]  /*21d20*/  F2FP.SATFINITE.E4M3.F32.PACK_AB_MERGE_C R3, R143, R142, RZ ;  /* 0x0000008e8f03723e */ /* 0x008fc400048070ff */
[----:B-1----:R-:W-:Y:S01]  /*21d30*/  ISETP.LT.AND P4, PT, R2, UR5, !P0 ;  /* 0x0000000502007c0c */ /* 0x002fe2000c781270 */
[----:B------:R-:W3:Y:S01]  /*21d40*/  LDL.LU.64 R136, [R1+0x9b8] ;  /* 0x0009b80001887983 */ /* 0x000ee20000300a00 */
[----:B------:R-:W-:Y:S01]  /*21d50*/  VIADD R2, R0, 0xdf ;  /* 0x000000df00027836 */ /* 0x000fe20000000000 */
[----:B------:R-:W1:Y:S02]  /*21d60*/  LDCU UR5, c[0x0][0x39c] ;  /* 0x00007380ff0577ac */ /* 0x000e640008000800 */
[----:B-----5:R5:W-:Y:S01]  /*21d70*/  @P3 STG.E.U8 desc[UR24][R132.64], R3 ;  /* 0x0000000384003986 */ /* 0x020be2000c101118 */
[----:B0-----:R-:W-:-:S03]  /*21d80*/  PRMT R252, R3, 0x9910, RZ ;  /* 0x0000991003fc7816 */ /* 0x001fc600000000ff */
[----:B------:R-:W2:Y:S01]  /*21d90*/  LDL.LU.64 R134, [R1+0x9b0] ;  /* 0x0009b00001867983 */ /* 0x000ea20000300a00 */
[----:B------:R-:W-:Y:S01]  /*21da0*/  ISETP.LT.AND P3, PT, R2, UR4, !P0 ;  /* 0x0000000402007c0c */ /* 0x000fe2000c761270 */
[----:B------:R-:W0:Y:S02]  /*21db0*/  LDCU UR4, c[0x0][0x39c] ;  /* 0x00007380ff0477ac */ /* 0x000e240008000800 */
[----:B-----5:R-:W5:Y:S04]  /*21dc0*/  LDL.LU R3, [R1+0x174] ;  /* 0x0001740001037983 */ /* 0x020f680000300800 */
[----:B------:R-:W2:Y:S04]  /*21dd0*/  LDL.LU R142, [R1+0x180] ;  /* 0x00018000018e7983 */ /* 0x000ea80000300800 */
[----:B------:R-:W2:Y:S04]  /*21de0*/  LDL.LU R143, [R1+0x184] ;  /* 0x00018400018f7983 */ /* 0x000ea80000300800 */
[----:B------:R-:W2:Y:S04]  /*21df0*/  LDL.LU.64 R132, [R1+0x9a8] ;  /* 0x0009a80001847983 */ /* 0x000ea80000300a00 */
[----:B------:R-:W5:Y:S01]  /*21e00*/  LDL.LU R2, [R1+0x170] ;  /* 0x0001700001027983 */ /* 0x000f620000300800 */
[----:B------:R-:W-:-:S05]  /*21e10*/  SHF.R.S32.HI R252, RZ, 0x8, R252 ;  /* 0x00000008fffc7819 */ /* 0x000fca00000114fc */
[----:B------:R0:W-:Y:S04]  /*21e20*/  @P1 STG.E.U8 desc[UR24][R140.64], R252 ;  /* 0x000000fc8c001986 */ /* 0x0001e8000c101118 */
[----:B0-----:R-:W3:Y:S01]  /*21e30*/  LDL.LU.64 R140, [R1+0x9a0] ;  /* 0x0009a000018c7983 */ /* 0x001ee20000300a00 */
[----:B-----5:R-:W-:Y:S01]  /*21e40*/  F2FP.SATFINITE.E4M3.F32.PACK_AB_MERGE_C R3, R3, R2, RZ ;  /* 0x000000020303723e */ /* 0x020fe200048070ff */
[----:B------:R-:W-:-:S05]  /*21e50*/  VIADD R2, R0, 0xe0 ;  /* 0x000000e000027836 */ /* 0x000fca0000000000 */
[----:B----4-:R-:W-:Y:S01]  /*21e60*/  ISETP.LT.AND P1, PT, R2, UR6, !P0 ;  /* 0x0000000602007c0c */ /* 0x010fe2000c721270 */
[----:B------:R-:W-:Y:S01]  /*21e70*/  VIADD R2, R0, 0xe1 ;  /* 0x000000e100027836 */ /* 0x000fe20000000000 */
[----:B------:R-:W-:Y:S01]  /*21e80*/  PRMT R252, R3, 0x9910, RZ ;  /* 0x0000991003fc7816 */ /* 0x000fe200000000ff */
[----:B--2---:R0:W-:Y:S01]  /*21e90*/  @P6 STG.E.U8 desc[UR24][R138.64], R3 ;  /* 0x000000038a006986 */ /* 0x0041e2000c101118 */
[----:B------:R-:W2:Y:S02]  /*21ea0*/  LDCU UR6, c[0x0][0x39c] ;  /* 0x00007380ff0677ac */ /* 0x000ea40008000800 */
[----:B-1----:R-:W-:Y:S02]  /*21eb0*/  ISETP.LT.AND P6, PT, R2, UR5, !P0 ;  /* 0x0000000502007c0c */ /* 0x002fe4000c7c1270 */
[----:B------:R-:W-:Y:S01]  /*21ec0*/  SHF.R.S32.HI R252, RZ, 0x8, R252 ;  /* 0x00000008fffc7819 */ /* 0x000fe200000114fc */
[----:B------:R-:W1:Y:S01]  /*21ed0*/  LDCU UR5, c[0x0][0x39c] ;  /* 0x00007380ff0577ac */ /* 0x000e620008000800 */
[----:B0-----:R-:W4:Y:S04]  /*21ee0*/  LDL.LU R3, [R1+0x17c] ;  /* 0x00017c0001037983 */ /* 0x001f280000300800 */
[----:B------:R-:W5:Y:S04]  /*21ef0*/  LDL.LU.64 R138, [R1+0x998] ;  /* 0x00099800018a7983 */ /* 0x000f680000300a00 */
[----:B------:R-:W4:Y:S04]  /*21f00*/  LDL.LU R2, [R1+0x178] ;  /* 0x0001780001027983 */ /* 0x000f280000300800 */
[----:B---3--:R0:W-:Y:S04]  /*21f10*/  @P5 STG.E.U8 desc[UR24][R136.64], R252 ;  /* 0x000000fc88005986 */ /* 0x0081e8000c101118 */
[----:B0-----:R-:W3:Y:S01]  /*21f20*/  LDL.LU.64 R136, [R1+0x990] ;  /* 0x0009900001887983 */ /* 0x001ee20000300a00 */
[----:B----4-:R-:W-:Y:S01]  /*21f30*/  F2FP.SATFINITE.E4M3.F32.PACK_AB_MERGE_C R3, R3, R2, RZ ;  /* 0x000000020303723e */ /* 0x010fe200048070ff */
[----:B------:R-:W-:-:S05]  /*21f40*/  VIADD R2, R0, 0xe2 ;  /* 0x000000e200027836 */ /* 0x000fca0000000000 */
[----:B------:R-:W-:Y:S01]  /*21f50*/  ISETP.LT.AND P5, PT, R2, UR4, !P0 ;  /* 0x0000000402007c0c */ /* 0x000fe2000c7a1270 */
[----:B------:R-:W0:Y:S01]  /*21f60*/  LDCU UR4, c[0x0][0x39c] ;  /* 0x00007380ff0477ac */ /* 0x000e220008000800 */
[----:B------:R-:W-:Y:S01]  /*21f70*/  VIADD R2, R0, 0xe3 ;  /* 0x000000e300027836 */ /* 0x000fe20000000000 */
[----:B------:R-:W-:Y:S01]  /*21f80*/  PRMT R252, R3, 0x9910, RZ ;  /* 0x0000991003fc7816 */ /* 0x000fe200000000ff */
[----:B------:R4:W-:Y:S03]  /*21f90*/  @P4 STG.E.U8 desc[UR24][R134.64], R3 ;  /* 0x0000000386004986 */ /* 0x0009e6000c101118 */
[----:B--2---:R-:W-:Y:S01]  /*21fa0*/  ISETP.LT.AND P4, PT, R2, UR6, !P0 ;  /* 0x0000000602007c0c */ /* 0x004fe2000c781270 */
[----:B------:R-:W-:Y:S01]  /*21fb0*/  VIADD R2, R0, 0xe4 ;  /* 0x000000e400027836 */ /* 0x000fe20000000000 */
[----:B------:R-:W-:Y:S01]  /*21fc0*/  SHF.R.S32.HI R252, RZ, 0x8, R252 ;  /* 0x00000008fffc7819 */ /* 0x000fe200000114fc */
[----:B------:R-:W2:Y:S04]  /*21fd0*/  LDCU UR6, c[0x0][0x39c] ;  /* 0x00007380ff0677ac */ /* 0x000ea80008000800 */
[----:B------:R0:W-:Y:S01]  /*21fe0*/  @P3 STG.E.U8 desc[UR24][R132.64], R252 ;  /* 0x000000fc84003986 */ /* 0x0001e2000c101118 */
[----:B----4-:R-:W-:-:S02]  /*21ff0*/  F2FP.SATFINITE.E4M3.F32.PACK_AB_MERGE_C R3, R143, R142, RZ ;  /* 0x0000008e8f03723e */ /* 0x010fc400048070ff */
[----:B-1----:R-:W-:Y:S01]  /*22000*/  ISETP.LT.AND P3, PT, R2, UR5, !P0 ;  /* 0x0000000502007c0c */ /* 0x002fe2000c761270 */
[----:B------:R-:W4:Y:S01]  /*22010*/  LDL.LU.64 R134, [R1+0x988] ;  /* 0x0009880001867983 */ /* 0x000f220000300a00 */
[----:B------:R-:W-:Y:S01]  /*22020*/  VIADD R2, R0, 0xe5 ;  /* 0x000000e500027836 */ /* 0x000fe20000000000 */
[----:B------:R-:W1:Y:S02]  /*22030*/  LDCU UR5, c[0x0][0x39c] ;  /* 0x00007380ff0577ac */ /* 0x000e640008000800 */
[----:B------:R2:W-:Y:S01]  /*22040*/  @P1 STG.E.U8 desc[UR24][R140.64], R3 ;  /* 0x000000038c001986 */ /* 0x0005e2000c101118 */
[----:B0-----:R-:W-:-:S03]  /*22050*/  PRMT R252, R3, 0x9910, RZ ;  /* 0x0000991003fc7816 */ /* 0x001fc600000000ff */
[----:B------:R-:W3:Y:S01]  /*22060*/  LDL.LU.64 R132, [R1+0x980] ;  /* 0x0009800001847983 */ /* 0x000ee20000300a00 */
[----:B------:R-:W-:Y:S01]  /*22070*/  ISETP.LT.AND P1, PT, R2, UR4, !P0 ;  /* 0x0000000402007c0c */ /* 0x000fe2000c721270 */
[----:B------:R-:W0:Y:S02]  /*22080*/  LDCU UR4, c[0x0][0x39c] ;  /* 0x00007380ff0477ac */ /* 0x000e240008000800 */
[----:B--2---:R-:W2:Y:S04]  /*22090*/  LDL.LU R3, [R1+0x18c] ;  /* 0x00018c0001037983 */ /* 0x004ea80000300800 */
[----:B------:R-:W2:Y:S04]  /*220a0*/  LDL.LU R142, [R1+0x198] ;  /* 0x00019800018e7983 */ /* 0x000ea80000300800 */
[----:B------:R-:W2:Y:S04]  /*220b0*/  LDL.LU R143, [R1+0x19c] ;  /* 0x00019c00018f7983 */ /* 0x000ea80000300800 */
[----:B------:R-:W2:Y:S04]  /*220c0*/  LDL.LU.64 R140, [R1+0x978] ;  /* 0x00097800018c7983 */ /* 0x000ea80000300a00 */
[----:B------:R-:W2:Y:S01]  /*220d0*/  LDL.LU R2, [R1+0x188] ;  /* 0x0001880001027983 */ /* 0x000ea20000300800 */
[----:B------:R-:W-:-:S05]  /*220e0*/  SHF.R.S32.HI R252, RZ, 0x8, R252 ;  /* 0x00000008fffc7819 */ /* 0x000fca00000114fc */
[----:B-----5:R5:W-:Y:S04]  /*220f0*/  @P6 STG.E.U8 desc[UR24][R138.64], R252 ;  /* 0x000000fc8a006986 */ /* 0x020be8000c101118 */
[----:B-----5:R-:W5:Y:S01]  /*22100*/  LDL.LU.64 R138, [R1+0x970] ;  /* 0x00097000018a7983 */ /* 0x020f620000300a00 */
[----:B--2---:R-:W-:Y:S01]  /*22110*/  F2FP.SATFINITE.E4M3.F32.PACK_AB_MERGE_C R3, R3, R2, RZ ;  /* 0x000000020303723e */ /* 0x004fe200048070ff */
[----:B------:R-:W-:-:S05]  /*22120*/  VIADD R2, R0, 0xe6 ;  /* 0x000000e600027836 */ /* 0x000fca0000000000 */
[----:B------:R-:W-:Y:S01]  /*22130*/  ISETP.LT.AND P6, PT, R2, UR6, !P0 ;  /* 0x0000000602007c0c */ /* 0x000fe2000c7c1270 */
[----:B------:R-:W-:Y:S01]  /*22140*/  VIADD R2, R0, 0xe7 ;  /* 0x000000e700027836 */ /* 0x000fe20000000000 */
[----:B------:R-:W-:Y:S01]  /*22150*/  PRMT R252, R3, 0x9910, RZ ;  /* 0x0000991003fc7816 */ /* 0x000fe200000000ff */
[----:B---3--:R2:W-:Y:S01]  /*22160*/  @P5 STG.E.U8 desc[UR24][R136.64], R3 ;  /* 0x0000000388005986 */ /* 0x0085e2000c101118 */
[----:B------:R-:W3:Y:S02]  /*22170*/  LDCU UR6, c[0x0][0x39c] ;  /* 0x00007380ff0677ac */ /* 0x000ee40008000800 */
[----:B-1----:R-:W-:Y:S02]  /*22180*/  ISETP.LT.AND P5, PT, R2, UR5, !P0 ;  /* 0x0000000502007c0c */ /* 0x002fe4000c7a1270 */
[----:B------:R-:W-:Y:S01]  /*22190*/  SHF.R.S32.HI R252, RZ, 0x8, R252 ;  /* 0x00000008fffc7819 */ /* 0x000fe200000114fc */
[----:B------:R-:W1:Y:S01]  /*221a0*/  LDCU UR5, c[0x0][0x39c] ;  /* 0x00007380ff0577ac */ /* 0x000e620008000800 */
[----:B--2---:R-:W2:Y:S04]  /*221b0*/  LDL.LU R3, [R1+0x194] ;  /* 0x0001940001037983 */ /* 0x004ea80000300800 */
[----:B------:R-:W2:Y:S04]  /*221c0*/  LDL.LU.64 R136, [R1+0x968] ;  /* 0x0009680001887983 */ /* 0x000ea80000300a00 */
[----:B------:R-:W2:Y:S04]  /*221d0*/  LDL.LU R2, [R1+0x190] ;  /* 0x0001900001027983 */ /* 0x000ea80000300800 */
[----:B----4-:R4:W-:Y:S04]  /*221e0*/  @P4 STG.E.U8 desc[UR24][R134.64], R252 ;  /* 0x000000fc86004986 */ /* 0x0109e8000c101118 */
[----:B----4-:R-:W4:Y:S01]  /*221f0*/  LDL.LU.64 R134, [R1+0x960] ;  /* 0x0009600001867983 */ /* 0x010f220000300a00 */
[----:B--2---:R-:W-:Y:S01]  /*22200*/  F2FP.SATFINITE.E4M3.F32.PACK_AB_MERGE_C R3, R3, R2, RZ ;  /* 0x000000020303723e */ /* 0x004fe200048070ff */
[----:B------:R-:W-:-:S05]  /*22210*/  VIADD R2, R0, 0xe8 ;  /* 0x000000e800027836 */ /* 0x000fca0000000000 */
[----:B0-----:R-:W-:Y:S01]  /*22220*/  ISETP.LT.AND P4, PT, R2, UR4, !P0 ;  /* 0x0000000402007c0c */ /* 0x001fe2000c781270 */
[----:B------:R-:W0:Y:S01]  /*22230*/  LDCU UR4, c[0x0][0x39c] ;  /* 0x00007380ff0477ac */ /* 0x000e220008000800 */
[----:B------:R-:W-:Y:S01]  /*22240*/  VIADD R2, R0, 0xe9 ;  /* 0x000000e900027836 */ /* 0x000fe20000000000 */
[----:B------:R-:W-:Y:S01]  /*22250*/  PRMT R252, R3, 0x9910, RZ ;  /* 0x0000991003fc7816 */ /* 0x000fe200000000ff */
[----:B------:R2:W-:Y:S03]  /*22260*/  @P3 STG.E.U8 desc[UR24][R132.64], R3 ;  /* 0x0000000384003986 */ /* 0x0005e6000c101118 */
[----:B---3--:R-:W-:Y:S01]  /*22270*/  ISETP.LT.AND P3, PT, R2, UR6, !P0 ;  /* 0x0000000602007c0c */ /* 0x008fe2000c761270 */
[----:B------:R-:W-:Y:S01]  /*22280*/  VIADD R2, R0, 0xea ;  /* 0x000000ea00027836 */ /* 0x000fe20000000000 */
[----:B------:R-:W-:Y:S01]  /*22290*/  SHF.R.S32.HI R252, RZ, 0x8, R252 ;  /* 0x00000008fffc7819 */ /* 0x000fe200000114fc */
[----:B------:R-:W3:Y:S04]  /*222a0*/  LDCU UR6, c[0x0][0x39c] ;  /* 0x00007380ff0677ac */ /* 0x000ee80008000800 */
[----:B------:R0:W-:Y:S01]  /*222b0*/  @P1 STG.E.U8 desc[UR24][R140.64], R252 ;  /* 0x000000fc8c001986 */ /* 0x0001e2000c101118 */
[----:B--2---:R-:W-:-:S02]  /*222c0*/  F2FP.SATFINITE.E4M3.F32.PACK_AB_MERGE_C R3, R143, R142, RZ ;  /* 0x0000008e8f03723e */ /* 0x004fc400048070ff */
[----:B-1----:R-:W-:Y:S01]  /*222d0*/  ISETP.LT.AND P1, PT, R2, UR5, !P0 ;  /* 0x0000000502007c0c */ /* 0x002fe2000c721270 */
[----:B------:R-:W2:Y:S01]  /*222e0*/  LDL.LU.64 R132, [R1+0x958] ;  /* 0x0009580001847983 */ /* 0x000ea20000300a00 */
        /* <DEDUP_REMOVED lines=14> */
[----:B0-----:R-:W2:Y:S01]  /*223d0*/  LDL.LU.64 R136, [R1+0x940] ;  /* 0x0009400001887983 */ /* 0x001ea20000300a00 */
[----:B-----5:R-:W-:Y:S01]  /*223e0*/  F2FP.SATFINITE.E4M3.F32.PACK_AB_MERGE_C R3, R3, R2, RZ ;  /* 0x000000020303723e */ /* 0x020fe200048070ff */
[----:B------:R-:W-:-:S05]  /*223f0*/  VIADD R2, R0, 0xec ;  /* 0x000000ec00027836 */ /* 0x000fca0000000000 */
[----:B---3--:R-:W-:Y:S01]  /*22400*/  ISETP.LT.AND P5, PT, R2, UR6, !P0 ;  /* 0x0000000602007c0c */ /* 0x008fe2000c7a1270 */
[----:B------:R-:W-:Y:S01]  /*22410*/  VIADD R2, R0, 0xed ;  /* 0x000000ed00027836 */ /* 0x000fe20000000000 */
[----:B------:R-:W-:Y:S01]  /*22420*/  PRMT R252, R3, 0x9910, RZ ;  /* 0x0000991003fc7816 */ /* 0x000fe200000000ff */
[----:B----4-:R0:W-:Y:S01]  /*22430*/  @P4 STG.E.U8 desc[UR24][R134.64], R3 ;  /* 0x0000000386004986 */ /* 0x0101e2000c101118 */
[----:B------:R-:W3:Y:S02]  /*22440*/  LDCU UR6, c[0x0][0x39c] ;  /* 0x00007380ff0677ac */ /* 0x000ee40008000800 */
[----:B-1----:R-:W-:Y:S02]  /*22450*/  ISETP.LT.AND P4, PT, R2, UR5, !P0 ;  /* 0x0000000502007c0c */ /* 0x002fe4000c781270 */
[----:B------:R-:W-:Y:S01]  /*22460*/  SHF.R.S32.HI R252, RZ, 0x8, R252 ;  /* 0x00000008fffc7819 */ /* 0x000fe200000114fc */
[----:B------:R-:W1:Y:S01]  /*22470*/  LDCU UR5, c[0x0][0x39c] ;  /* 0x00007380ff0577ac */ /* 0x000e620008000800 */
[----:B0-----:R-:W4:Y:S04]  /*22480*/  LDL.LU R3, [R1+0x1ac] ;  /* 0x0001ac0001037983 */ /* 0x001f280000300800 */
[----:B------:R-:W5:Y:S04]  /*22490*/  LDL.LU.64 R134, [R1+0x938] ;  /* 0x0009380001867983 */ /* 0x000f680000300a00 */
[----:B------:R-:W4:Y:S04]  /*224a0*/  LDL.LU R2, [R1+0x1a8] ;  /* 0x0001a80001027983 */ /* 0x000f280000300800 */
[----:B--2---:R0:W-:Y:S04]  /*224b0*/  @P3 STG.E.U8 desc[UR24][R132.64], R252 ;  /* 0x000000fc84003986 */ /* 0x0041e8000c101118 */
[----:B0-----:R-:W2:Y:S01]  /*224c0*/  LDL.LU.64 R132, [R1+0x930] ;  /* 0x0009300001847983 */ /* 0x001ea20000300a00 */
[----:B----4-:R-:W-:Y:S01]  /*224d0*/  F2FP.SATFINITE.E4M3.F32.PACK_AB_MERGE_C R3, R3, R2, RZ ;  /* 0x000000020303723e */ /* 0x010fe200048070ff */
[----:B------:R-:W-:-:S05]  /*224e0*/  VIADD R2, R0, 0xee ;  /* 0x000000ee00027836 */ /* 0x000fca0000000000 */
[----:B------:R-:W-:Y:S01]  /*224f0*/  ISETP.LT.AND P3, PT, R2, UR4, !P0 ;  /* 0x0000000402007c0c */ /* 0x000fe2000c761270 */
        /* <DEDUP_REMOVED lines=29> */
[----:B---3--:R-:W-:Y:S01]  /*226d0*/  ISETP.LT.AND P4, PT, R2, UR6, !P0 ;  /* 0x0000000602007c0c */ /* 0x008fe2000c781270 */
[----:B------:R-:W-:Y:S01]  /*226e0*/  VIADD R2, R0, 0xf3 ;  /* 0x000000f300027836 */ /* 0x000fe20000000000 */
[----:B------:R-:W-:Y:S01]  /*226f0*/  PRMT R252, R3, 0x9910, RZ ;  /* 0x0000991003fc7816 */ /* 0x000fe200000000ff */
[----:B------:R2:W-:Y:S01]  /*22700*/  @P3 STG.E.U8 desc[UR24][R132.64], R3 ;  /* 0x0000000384003986 */ /* 0x0005e2000c101118 */
        /* <DEDUP_REMOVED lines=71> */
[----:B------:R-:W2:Y:S01]  /*22b80*/  LDL.LU.64 R142, [R1+0x8c0] ;  /* 0x0008c000018e7983 */ /* 0x000ea20000300a00 */
[----:B0-----:R-:W-:-:S03]  /*22b90*/  PRMT R252, R3, 0x9910, RZ ;  /* 0x0000991003fc7816 */ /* 0x001fc600000000ff */
[----:B------:R0:W-:Y:S01]  /*22ba0*/  @P3 STG.E.U8 desc[UR24][R132.64], R3 ;  /* 0x0000000384003986 */ /* 0x0001e2000c101118 */
[----:B------:R-:W-:Y:S01]  /*22bb0*/  ISETP.LT.AND P3, PT, R2, UR4, !P0 ;  /* 0x0000000402007c0c */ /* 0x000fe2000c761270 */
[----:B------:R-:W1:Y:S02]  /*22bc0*/  LDCU UR4, c[0x0][0x39c] ;  /* 0x00007380ff0477ac */ /* 0x000e640008000800 */
[----:B0-----:R-:W2:Y:S04]  /*22bd0*/  LDL.LU R3, [R1+0x1ec] ;  /* 0x0001ec0001037983 */ /* 0x001ea80000300800 */
[----:B------:R-:W2:Y:S04]  /*22be0*/  LDL.LU R132, [R1+0x1f8] ;  /* 0x0001f80001847983 */ /* 0x000ea80000300800 */
[----:B------:R-:W2:Y:S04]  /*22bf0*/  LDL.LU R133, [R1+0x1fc] ;  /* 0x0001fc0001857983 */ /* 0x000ea80000300800 */
[----:B------:R-:W2:Y:S04]  /*22c00*/  LDL.LU.64 R134, [R1+0x8b8] ;  /* 0x0008b80001867983 */ /* 0x000ea80000300a00 */
[----:B------:R-:W2:Y:S01]  /*22c10*/  LDL.LU R2, [R1+0x1e8] ;  /* 0x0001e80001027983 */ /* 0x000ea20000300800 */
[----:B------:R-:W-:-:S05]  /*22c20*/  SHF.R.S32.HI R252, RZ, 0x8, R252 ;  /* 0x00000008fffc7819 */ /* 0x000fca00000114fc */
[----:B-----5:R0:W-:Y:S04]  /*22c30*/  @P1 STG.E.U8 desc[UR24][R140.64], R252 ;  /* 0x000000fc8c001986 */ /* 0x0201e8000c101118 */
[----:B0-----:R-:W5:Y:S01]  /*22c40*/  LDL.LU.64 R140, [R1+0x8b0] ;  /* 0x0008b000018c7983 */ /* 0x001f620000300a00 */
[----:B--2---:R-:W-:Y:S01]  /*22c50*/  F2FP.SATFINITE.E4M3.F32.PACK_AB_MERGE_C R3, R3, R2, RZ ;  /* 0x000000020303723e */ /* 0x004fe200048070ff */
[----:B------:R-:W-:-:S05]  /*22c60*/  VIADD R2, R0, 0xfe ;  /* 0x000000fe00027836 */ /* 0x000fca0000000000 */
[----:B---3--:R-:W-:Y:S01]  /*22c70*/  ISETP.LT.AND P1, PT, R2, UR6, !P0 ;  /* 0x0000000602007c0c */ /* 0x008fe2000c721270 */
[----:B------:R-:W-:Y:S01]  /*22c80*/  VIADD R2, R0, 0xff ;  /* 0x000000ff00027836 */ /* 0x000fe20000000000 */
[----:B------:R-:W-:Y:S01]  /*22c90*/  PRMT R252, R3, 0x9910, RZ ;  /* 0x0000991003fc7816 */ /* 0x000fe200000000ff */
[----:B------:R0:W-:Y:S01]  /*22ca0*/  @P6 STG.E.U8 desc[UR24][R138.64], R3 ;  /* 0x000000038a006986 */ /* 0x0001e2000c101118 */
[----:B------:R-:W2:Y:S02]  /*22cb0*/  LDCU UR6, c[0x0][0x39c] ;  /* 0x00007380ff0677ac */ /* 0x000ea40008000800 */
[----:B-1----:R-:W-:Y:S02]  /*22cc0*/  ISETP.LT.AND P6, PT, R2, UR5, !P0 ;  /* 0x0000000502007c0c */ /* 0x002fe4000c7c1270 */
[----:B------:R-:W-:Y:S01]  /*22cd0*/  SHF.R.S32.HI R252, RZ, 0x8, R252 ;  /* 0x00000008fffc7819 */ /* 0x000fe200000114fc */
[----:B------:R-:W1:Y:S01]  /*22ce0*/  LDCU UR5, c[0x0][0x39c] ;  /* 0x00007380ff0577ac */ /* 0x000e620008000800 */
[----:B0-----:R-:W3:Y:S04]  /*22cf0*/  LDL.LU R3, [R1+0x1f4] ;  /* 0x0001f40001037983 */ /* 0x001ee80000300800 */
[----:B------:R-:W2:Y:S04]  /*22d00*/  LDL.LU.64 R138, [R1+0x8a8] ;  /* 0x0008a800018a7983 */ /* 0x000ea80000300a00 */
[----:B------:R-:W3:Y:S04]  /*22d10*/  LDL.LU R2, [R1+0x1f0] ;  /* 0x0001f00001027983 */ /* 0x000ee80000300800 */
[----:B----4-:R0:W-:Y:S04]  /*22d20*/  @P5 STG.E.U8 desc[UR24][R136.64], R252 ;  /* 0x000000fc88005986 */ /* 0x0101e8000c101118 */
[----:B0-----:R-:W4:Y:S01]  /*22d30*/  LDL.LU.64 R136, [R1+0x8a0] ;  /* 0x0008a00001887983 */ /* 0x001f220000300a00 */
[----:B---3--:R-:W-:Y:S01]  /*22d40*/  F2FP.SATFINITE.E4M3.F32.PACK_AB_MERGE_C R3, R3, R2, RZ ;  /* 0x000000020303723e */ /* 0x008fe200048070ff */
        /* <DEDUP_REMOVED lines=11> */
[----:B-1----:R-:W-:-:S02]  /*22e00*/  ISETP.LT.AND P3, PT, R2, UR5, !P0 ;  /* 0x0000000502007c0c */ /* 0x002fc4000c761270 */
[----:B---3--:R-:W-:Y:S01]  /*22e10*/  F2FP.SATFINITE.E4M3.F32.PACK_AB_MERGE_C R3, R133, R132, RZ ;  /* 0x000000848503723e */ /* 0x008fe200048070ff */
[----:B------:R-:W-:Y:S01]  /*22e20*/  VIADD R2, R0, 0x103 ;  /* 0x0000010300027836 */ /* 0x000fe20000000000 */
[----:B------:R-:W3:Y:S01]  /*22e30*/  LDL.LU.64 R142, [R1+0xd50] ;  /* 0x000d5000018e7983 */ /* 0x000ee20000300a00 */
[----:B------:R-:W1:Y:S03]  /*22e40*/  LDCU UR5, c[0x0][0x39c] ;  /* 0x00007380ff0577ac */ /* 0x000e660008000800 */
[----:B------:R-:W2:Y:S01]  /*22e50*/  LDL.LU.64 R132, [R1+0x898] ;  /* 0x0008980001847983 */ /* 0x000ea20000300a00 */
[----:B0-----:R-:W-:-:S03]  /*22e60*/  PRMT R252, R3, 0x9910, RZ ;  /* 0x0000991003fc7816 */ /* 0x001fc600000000ff */
[----:B------:R-:W2:Y:S04]  /*22e70*/  LDL.LU.64 R134, [R1+0x890] ;  /* 0x0008900001867983 */ /* 0x000ea80000300a00 */
[----:B-----5:R0:W-:Y:S01]  /*22e80*/  @P1 STG.E.U8 desc[UR24][R140.64], R3 ;  /* 0x000000038c001986 */ /* 0x0201e2000c101118 */
[----:B------:R-:W-:Y:S01]  /*22e90*/  ISETP.LT.AND P1, PT, R2, UR4, !P0 ;  /* 0x0000000402007c0c */ /* 0x000fe2000c721270 */
[----:B------:R-:W5:Y:S02]  /*22ea0*/  LDCU UR4, c[0x0][0x39c] ;  /* 0x00007380ff0477ac */ /* 0x000f640008000800 */
[----:B0-----:R-:W2:Y:S04]  /*22eb0*/  LDL.LU R3, [R1+0x4] ;  /* 0x0000040001037983 */ /* 0x001ea80000300800 */
[----:B------:R-:W2:Y:S04]  /*22ec0*/  LDL.LU.64 R140, [R1+0x888] ;  /* 0x00088800018c7983 */ /* 0x000ea80000300a00 */
[----:B------:R-:W2:Y:S01]  /*22ed0*/  LDL.LU R2, [R1] ;  /* 0x0000000001027983 */ /* 0x000ea20000300800 */
[----:B------:R-:W-:-:S05]  /*22ee0*/  SHF.R.S32.HI R252, RZ, 0x8, R252 ;  /* 0x00000008fffc7819 */ /* 0x000fca00000114fc */
[----:B------:R0:W-:Y:S04]  /*22ef0*/  @P6 STG.E.U8 desc[UR24][R138.64], R252 ;  /* 0x000000fc8a006986 */ /* 0x0001e8000c101118 */
[----:B0-----:R-:W3:Y:S01]  /*22f00*/  LDL.LU.64 R138, [R1+0x880] ;  /* 0x00088000018a7983 */ /* 0x001ee20000300a00 */
[----:B--2---:R-:W-:Y:S01]  /*22f10*/  F2FP.SATFINITE.E4M3.F32.PACK_AB_MERGE_C R3, R3, R2, RZ ;  /* 0x000000020303723e */ /* 0x004fe200048070ff */
[----:B------:R-:W-:-:S05]  /*22f20*/  VIADD R2, R0, 0x104 ;  /* 0x0000010400027836 */ /* 0x000fca0000000000 */
[----:B------:R-:W-:Y:S01]  /*22f30*/  ISETP.LT.AND P6, PT, R2, UR6, !P0 ;  /* 0x0000000602007c0c */ /* 0x000fe2000c7c1270 */
[----:B------:R-:W-:Y:S01]  /*22f40*/  VIADD R2, R0, 0x105 ;  /* 0x0000010500027836 */ /* 0x000fe20000000000 */
[----:B------:R-:W-:Y:S01]  /*22f50*/  PRMT R252, R3, 0x9910, RZ ;  /* 0x0000991003fc7816 */ /* 0x000fe200000000ff */
[----:B----4-:R0:W-:Y:S01]  /*22f60*/  @P5 STG.E.U8 desc[UR24][R136.64], R3 ;  /* 0x0000000388005986 */ /* 0x0101e2000c101118 */
[----:B------:R-:W2:Y:S02]  /*22f70*/  LDCU UR6, c[0x0][0x39c] ;  /* 0x00007380ff0677ac */ /* 0x000ea40008000800 */
[----:B-1----:R-:W-:Y:S02]  /*22f80*/  ISETP.LT.AND P5, PT, R2, UR5, !P0 ;  /* 0x0000000502007c0c */ /* 0x002fe4000c7a1270 */
[----:B------:R-:W-:Y:S01]  /*22f90*/  SHF.R.S32.HI R252, RZ, 0x8, R252 ;  /* 0x00000008fffc7819 */ /* 0x000fe200000114fc */
[----:B------:R-:W1:Y:S01]  /*22fa0*/  LDCU UR5, c[0x0][0x39c] ;  /* 0x00007380ff0577ac */ /* 0x000e620008000800 */
[----:B0-----:R-:W4:Y:S04]  /*22fb0*/  LDL.LU R3, [R1+0xc] ;  /* 0x00000c0001037983 */ /* 0x001f280000300800 */
[----:B------:R-:W2:Y:S04]  /*22fc0*/  LDL.LU.64 R136, [R1+0x878] ;  /* 0x0008780001887983 */ /* 0x000ea80000300a00 */
[----:B------:R-:W4:Y:S04]  /*22fd0*/  LDL.LU R2, [R1+0x8] ;  /* 0x0000080001027983 */ /* 0x000f280000300800 */
[----:B------:R0:W-:Y:S04]  /*22fe0*/  @P4 STG.E.U8 desc[UR24][R132.64], R252 ;  /* 0x000000fc84004986 */ /* 0x0001e8000c101118 */
[----:B0-----:R-:W3:Y:S01]  /*22ff0*/  LDL.LU.64 R132, [R1+0x870] ;  /* 0x0008700001847983 */ /* 0x001ee20000300a00 */
[----:B----4-:R-:W-:Y:S01]  /*23000*/  F2FP.SATFINITE.E4M3.F32.PACK_AB_MERGE_C R3, R3, R2, RZ ;  /* 0x000000020303723e */ /* 0x010fe200048070ff */
[----:B------:R-:W-:-:S05]  /*23010*/  VIADD R2, R0, 0x106 ;  /* 0x0000010600027836 */ /* 0x000fca0000000000 */
[----:B-----5:R-:W-:Y:S01]  /*23020*/  ISETP.LT.AND P4, PT, R2, UR4, !P0 ;  /* 0x0000000402007c0c */ /* 0x020fe2000c781270 */
[----:B------:R-:W-:Y:S01]  /*23030*/  VIADD R2, R0, 0x107 ;  /* 0x0000010700027836 */ /* 0x000fe20000000000 */
[----:B------:R-:W-:Y:S01]  /*23040*/  PRMT R252, R3, 0x9910, RZ ;  /* 0x0000991003fc7816 */ /* 0x000fe200000000ff */
[----:B------:R0:W-:Y:S01]  /*23050*/  @P3 STG.E.U8 desc[UR24][R134.64], R3 ;  /* 0x0000000386003986 */ /* 0x0001e2000c101118 */
[----:B------:R-:W4:Y:S02]  /*23060*/  LDCU UR4, c[0x0][0x39c] ;  /* 0x00007380ff0477ac */ /* 0x000f240008000800 */
[----:B--2---:R-:W-:Y:S02]  /*23070*/  ISETP.LT.AND P3, PT, R2, UR6, !P0 ;  /* 0x0000000602007c0c */ /* 0x004fe4000c761270 */
[----:B------:R-:W-:Y:S01]  /*23080*/  SHF.R.S32.HI R252, RZ, 0x8, R252 ;  /* 0x00000008fffc7819 */ /* 0x000fe200000114fc */
[----:B------:R-:W2:Y:S01]  /*23090*/  LDCU UR6, c[0x0][0x39c] ;  /* 0x00007380ff0677ac */ /* 0x000ea20008000800 */
[----:B0-----:R-:W5:Y:S04]  /*230a0*/  LDL.LU R3, [R1+0x14] ;  /* 0x0000140001037983 */ /* 0x001f680000300800 */
[----:B------:R-:W2:Y:S04]  /*230b0*/  LDL.LU.64 R134, [R1+0x868] ;  /* 0x0008680001867983 */ /* 0x000ea80000300a00 */
[----:B------:R-:W5:Y:S04]  /*230c0*/  LDL.LU R2, [R1+0x10] ;  /* 0x0000100001027983 */ /* 0x000f680000300800 */
[----:B------:R0:W-:Y:S04]  /*230d0*/  @P1 STG.E.U8 desc[UR24][R140.64], R252 ;  /* 0x000000fc8c001986 */ /* 0x0001e8000c101118 */
[----:B0-----:R-:W2:Y:S01]  /*230e0*/  LDL.LU.64 R140, [R1+0x860] ;  /* 0x00086000018c7983 */ /* 0x001ea20000300a00 */
[----:B-----5:R-:W-:Y:S01]  /*230f0*/  F2FP.SATFINITE.E4M3.F32.PACK_AB_MERGE_C R3, R3, R2, RZ ;  /* 0x000000020303723e */ /* 0x020fe200048070ff */
[----:B------:R-:W-:-:S05]  /*23100*/  VIADD R2, R0, 0x108 ;  /* 0x0000010800027836 */ /* 0x000fca0000000000 */
[----:B-1----:R-:W-:Y:S01]  /*23110*/  ISETP.LT.AND P1, PT, R2, UR5, !P0 ;  /* 0x0000000502007c0c */ /* 0x002fe2000c721270 */
[----:B------:R-:W-:Y:S01]  /*23120*/  VIADD R2, R0, 0x109 ;  /* 0x0000010900027836 */ /* 0x000fe20000000000 */
[----:B------:R-:W-:Y:S01]  /*23130*/  PRMT R252, R3, 0x9910, RZ ;  /* 0x0000991003fc7816 */ /* 0x000fe200000000ff */
[----:B---3--:R0:W-:Y:S01]  /*23140*/  @P6 STG.E.U8 desc[UR24][R138.64], R3 ;  /* 0x000000038a006986 */ /* 0x0081e2000c101118 */
[----:B------:R-:W1:Y:S02]  /*23150*/  LDCU UR5, c[0x0][0x39c] ;  /* 0x00007380ff0577ac */ /* 0x000e640008000800 */
[----:B----4-:R-:W-:Y:S02]  /*23160*/  ISETP.LT.AND P6, PT, R2, UR4, !P0 ;  /* 0x0000000402007c0c */ /* 0x010fe4000c7c1270 */
[----:B------:R-:W-:Y:S01]  /*23170*/  SHF.R.S32.HI R252, RZ, 0x8, R252 ;  /* 0x00000008fffc7819 */ /* 0x000fe200000114fc */
[----:B------:R-:W3:Y:S01]  /*23180*/  LDCU UR4, c[0x0][0x39c] ;  /* 0x00007380ff0477ac */ /* 0x000ee20008000800 */
[----:B0-----:R-:W4:Y:S04]  /*23190*/  LDL.LU R3, [R1+0x1c] ;  /* 0x00001c0001037983 */ /* 0x001f280000300800 */
[----:B------:R-:W5:Y:S04]  /*231a0*/  LDL.LU.64 R138, [R1+0x858] ;  /* 0x00085800018a7983 */ /* 0x000f680000300a00 */
[----:B------:R-:W4:Y:S04]  /*231b0*/  LDL.LU R2, [R1+0x18] ;  /* 0x0000180001027983 */ /* 0x000f280000300800 */
[----:B------:R0:W-:Y:S04]  /*231c0*/  @P5 STG.E.U8 desc[UR24][R136.64], R252 ;  /* 0x000000fc88005986 */ /* 0x0001e8000c101118 */
[----:B0-----:R-:W3:Y:S01]  /*231d0*/  LDL.LU.64 R136, [R1+0x850] ;  /* 0x0008500001887983 */ /* 0x001ee20000300a00 */
[----:B----4-:R-:W-:Y:S01]  /*231e0*/  F2FP.SATFINITE.E4M3.F32.PACK_AB_MERGE_C R3, R3, R2, RZ ;  /* 0x000000020303723e */ /* 0x010fe200048070ff */
[----:B------:R-:W-:-:S05]  /*231f0*/  VIADD R2, R0, 0x10a ;  /* 0x0000010a00027836 */ /* 0x000fca0000000000 */
[----:B--2---:R-:W-:Y:S01]  /*23200*/  ISETP.LT.AND P5, PT, R2, UR6, !P0 ;  /* 0x0000000602007c0c */ /* 0x004fe2000c7a1270 */
[----:B------:R-:W-:Y:S01]  /*23210*/  VIADD R2, R0, 0x10b ;  /* 0x0000010b00027836 */ /* 0x000fe20000000000 */
[----:B------:R-:W-:Y:S01]  /*23220*/  PRMT R252, R3, 0x9910, RZ ;  /* 0x0000991003fc7816 */ /* 0x000fe200000000ff */
[----:B------:R0:W-:Y:S01]  /*23230*/  @P4 STG.E.U8 desc[UR24][R132.64], R3 ;  /* 0x0000000384004986 */ /* 0x0001e2000c101118 */
        /* <DEDUP_REMOVED lines=8> */
[----:B0-----:R-:W5:Y:S01]  /*232c0*/  LDL.LU.64 R134, [R1+0x840] ;  /* 0x0008400001867983 */ /* 0x001f620000300a00 */
[----:B----4-:R-:W-:Y:S01]  /*232d0*/  F2FP.SATFINITE.E4M3.F32.PACK_AB_MERGE_C R3, R3, R2, RZ ;  /* 0x000000020303723e */ /* 0x010fe200048070ff */
[----:B------:R-:W-:-:S05]  /*232e0*/  VIADD R2, R0, 0x10c ;  /* 0x0000010c00027836 */ /* 0x000fca0000000000 */
[----:B---3--:R-:W-:Y:S01]  /*232f0*/  ISETP.LT.AND P3, PT, R2, UR4, !P0 ;  /* 0x0000000402007c0c */ /* 0x008fe2000c761270 */
[----:B------:R-:W-:Y:S01]  /*23300*/  VIADD R2, R0, 0x10d ;  /* 0x0000010d00027836 */ /* 0x000fe20000000000 */
[----:B------:R-:W-:Y:S01]  /*23310*/  PRMT R252, R3, 0x9910, RZ ;  /* 0x0000991003fc7816 */ /* 0x000fe200000000ff */
[----:B------:R0:W-:Y:S01]  /*23320*/  @P1 STG.E.U8 desc[UR24][R140.64], R3 ;  /* 0x000000038c001986 */ /* 0x0001e2000c101118 */
[----:B------:R-:W3:Y:S02]  /*23330*/  LDCU UR4, c[0x0][0x39c] ;  /* 0x00007380ff0477ac */ /* 0x000ee40008000800 */
[----:B--2---:R-:W-:Y:S02]  /*23340*/  ISETP.LT.AND P1, PT, R2, UR6, !P0 ;  /* 0x0000000602007c0c */ /* 0x004fe4000c721270 */
[----:B------:R-:W-:Y:S01]  /*23350*/  SHF.R.S32.HI R252, RZ, 0x8, R252 ;  /* 0x00000008fffc7819 */ /* 0x000fe200000114fc */
[----:B------:R-:W2:Y:S01]  /*23360*/  LDCU UR6, c[0x0][0x39c] ;  /* 0x00007380ff0677ac */ /* 0x000ea20008000800 */
[----:B0-----:R-:W4:Y:S04]  /*23370*/  LDL.LU R3, [R1+0x2c] ;  /* 0x00002c0001037983 */ /* 0x001f280000300800 */
[----:B------:R-:W2:Y:S04]  /*23380*/  LDL.LU.64 R140, [R1+0x838] ;  /* 0x00083800018c7983 */ /* 0x000ea80000300a00 */
[----:B------:R-:W4:Y:S04]  /*23390*/  LDL.LU R2, [R1+0x28] ;  /* 0x0000280001027983 */ /* 0x000f280000300800 */
[----:B-----5:R0:W-:Y:S04]  /*233a0*/  @P6 STG.E.U8 desc[UR24][R138.64], R252 ;  /* 0x000000fc8a006986 */ /* 0x0201e8000c101118 */
[----:B0-----:R-:W5:Y:S01]  /*233b0*/  LDL.LU.64 R138, [R1+0x830] ;  /* 0x00083000018a7983 */ /* 0x001f620000300a00 */
[----:B----4-:R-:W-:Y:S01]  /*233c0*/  F2FP.SATFINITE.E4M3.F32.PACK_AB_MERGE_C R3, R3, R2, RZ ;  /* 0x000000020303723e */ /* 0x010fe200048070ff */
[----:B------:R-:W-:-:S05]  /*233d0*/  VIADD R2, R0, 0x10e ;  /* 0x0000010e00027836 */ /* 0x000fca0000000000 */
[----:B-1----:R-:W-:Y:S01]  /*233e0*/  ISETP.LT.AND P6, PT, R2, UR5, !P0 ;  /* 0x0000000502007c0c */ /* 0x002fe2000c7c1270 */
[----:B------:R-:W-:Y:S01]  /*233f0*/  VIADD R2, R0, 0x10f ;  /* 0x0000010f00027836 */ /* 0x000fe20000000000 */
[----:B------:R-:W-:Y:S01]  /*23400*/  PRMT R252, R3, 0x9910, RZ ;  /* 0x0000991003fc7816 */ /* 0x000fe200000000ff */
[----:B------:R0:W-:Y:S01]  /*23410*/  @P5 STG.E.U8 desc[UR24][R136.64], R3 ;  /* 0x0000000388005986 */ /* 0x0001e2000c101118 */
[----:B------:R-:W1:Y:S02]  /*23420*/  LDCU UR5, c[0x0][0x39c] ;  /* 0x00007380ff0577ac */ /* 0x000e640008000800 */
[----:B---3--:R-:W-:Y:S02]  /*23430*/  ISETP.LT.AND P5, PT, R2, UR4, !P0 ;  /* 0x0000000402007c0c */ /* 0x008fe4000c7a1270 */
[----:B------:R-:W-:Y:S01]  /*23440*/  SHF.R.S32.HI R252, RZ, 0x8, R252 ;  /* 0x00000008fffc7819 */ /* 0x000fe200000114fc */
[----:B------:R-:W3:Y:S01]  /*23450*/  LDCU UR4, c[0x0][0x39c] ;  /* 0x00007380ff0477ac */ /* 0x000ee20008000800 */
[----:B0-----:R-:W4:Y:S04]  /*23460*/  LDL.LU R3, [R1+0x34] ;  /* 0x0000340001037983 */ /* 0x001f280000300800 */
[----:B------:R-:W2:Y:S04]  /*23470*/  LDL.LU.64 R136, [R1+0x828] ;  /* 0x0008280001887983 */ /* 0x000ea80000300a00 */
        /* <DEDUP_REMOVED lines=17> */
[----:B0-----:R-:W2:Y:S01]  /*23590*/  LDL.LU.64 R140, [R1+0x810] ;  /* 0x00081000018c7983 */ /* 0x001ea20000300a00 */
[----:B----4-:R-:W-:Y:S01]  /*235a0*/  F2FP.SATFINITE.E4M3.F32.PACK_AB_MERGE_C R3, R3, R2, RZ ;  /* 0x000000020303723e */ /* 0x010fe200048070ff */
[----:B------:R-:W-:-:S05]  /*235b0*/  VIADD R2, R0, 0x112 ;  /* 0x0000011200027836 */ /* 0x000fca0000000000 */
[----:B---3--:R-:W-:Y:S01]  /*235c0*/  ISETP.LT.AND P1, PT, R2, UR4, !P0 ;  /* 0x0000000402007c0c */ /* 0x008fe2000c721270 */
[----:B------:R-:W-:Y:S01]  /*235d0*/  VIADD R2, R0, 0x113 ;  /* 0x0000011300027836 */ /* 0x000fe20000000000 */
[----:B------:R-:W-:Y:S01]  /*235e0*/  PRMT R252, R3, 0x9910, RZ ;  /* 0x0000991003fc7816 */ /* 0x000fe200000000ff */
[----:B-----5:R0:W-:Y:S01]  /*235f0*/  @P6 STG.E.U8 desc[UR24][R138.64], R3 ;  /* 0x000000038a006986 */ /* 0x0201e2000c101118 */
[----:B------:R-:W3:Y:S02]  /*23600*/  LDCU UR4, c[0x0][0x39c] ;  /* 0x00007380ff0477ac */ /* 0x000ee40008000800 */
[----:B--2---:R-:W-:Y:S02]  /*23610*/  ISETP.LT.AND P6, PT, R2, UR6, !P0 ;  /* 0x0000000602007c0c */ /* 0x004fe4000c7c1270 */
[----:B------:R-:W-:Y:S01]  /*23620*/  SHF.R.S32.HI R252, RZ, 0x8, R252 ;  /* 0x00000008fffc7819 */ /* 0x000fe200000114fc */
[----:B------:R-:W2:Y:S01]  /*23630*/  LDCU UR6, c[0x0][0x39c] ;  /* 0x00007380ff0677ac */ /* 0x000ea20008000800 */
[----:B0-----:R-:W4:Y:S04]  /*23640*/  LDL.LU R3, [R1+0x44] ;  /* 0x0000440001037983 */ /* 0x001f280000300800 */
[----:B------:R-:W5:Y:S04]  /*23650*/  LDL.LU.64 R138, [R1+0x808] ;  /* 0x00080800018a7983 */ /* 0x000f680000300a00 */
[----:B------:R-:W4:Y:S04]  /*23660*/  LDL.LU R2, [R1+0x40] ;  /* 0x0000400001027983 */ /* 0x000f280000300800 */
[----:B------:R0:W-:Y:S04]  /*23670*/  @P5 STG.E.U8 desc[UR24][R136.64], R252 ;  /* 0x000000fc88005986 */ /* 0x0001e8000c101118 */
[----:B0-----:R-:W2:Y:S01]  /*23680*/  LDL.LU.64 R136, [R1+0x800] ;  /* 0x0008000001887983 */ /* 0x001ea20000300a00 */
        /* <DEDUP_REMOVED lines=28> */
[----:B-----5:R0:W-:Y:S04]  /*23850*/  @P6 STG.E.U8 desc[UR24][R138.64], R252 ;  /* 0x000000fc8a006986 */ /* 0x0201e8000c101118 */
        /* <DEDUP_REMOVED lines=36> */
[----:B-----5:R0:W-:Y:S01]  /*23aa0*/  @P6 STG.E.U8 desc[UR24][R138.64], R3 ;  /* 0x000000038a006986 */ /* 0x0201e2000c101118 */
[----:B------:R-:W2:Y:S02]  /*23ab0*/  LDCU UR6, c[0x0][0x39c] ;  /* 0x00007380ff0677ac */ /* 0x000ea40008000800 */
[----:B-1----:R-:W-:Y:S02]  /*23ac0*/  ISETP.LT.AND P6, PT, R2, UR5, !P0 ;  /* 0x0000000502007c0c */ /* 0x002fe4000c7c1270 */
[----:B------:R-:W-:Y:S01]  /*23ad0*/  SHF.R.S32.HI R252, RZ, 0x8, R252 ;  /* 0x00000008fffc7819 */ /* 0x000fe200000114fc */
[----:B------:R-:W1:Y:S01]  /*23ae0*/  LDCU UR5, c[0x0][0x39c] ;  /* 0x00007380ff0577ac */ /* 0x000e620008000800 */
[----:B0-----:R-:W4:Y:S04]  /*23af0*/  LDL.LU R3, [R1+0x6c] ;  /* 0x00006c0001037983 */ /* 0x001f280000300800 */
[----:B------:R-:W5:Y:S04]  /*23b00*/  LDL.LU.64 R138, [R1+0x7b8] ;  /* 0x0007b800018a7983 */ /* 0x000f680000300a00 */
        /* <DEDUP_REMOVED lines=31> */
[----:B-----5:R0:W-:Y:S04]  /*23d00*/  @P6 STG.E.U8 desc[UR24][R138.64], R252 ;  /* 0x000000fc8a006986 */ /* 0x0201e8000c101118 */
[----:B0-----:R-:W5:Y:S01]  /*23d10*/  LDL.LU.64 R138, [R1+0x790] ;  /* 0x00079000018a7983 */ /* 0x001f620000300a00 */
        /* <DEDUP_REMOVED lines=35> */
[----:B-----5:R0:W-:Y:S01]  /*23f50*/  @P6 STG.E.U8 desc[UR24][R138.64], R3 ;  /* 0x000000038a006986 */ /* 0x0201e2000c101118 */
[----:B------:R-:W1:Y:S02]  /*23f60*/  LDCU UR5, c[0x0][0x39c] ;  /* 0x00007380ff0577ac */ /* 0x000e640008000800 */
[----:B---3--:R-:W-:Y:S02]  /*23f70*/  ISETP.LT.AND P6, PT, R2, UR4, !P0 ;  /* 0x0000000402007c0c */ /* 0x008fe4000c7c1270 */
        /* <DEDUP_REMOVED lines=176> */
[----:B------:R0:W-:Y:S01]  /*24a80*/  @P1 STG.E.U8 desc[UR24][R140.64], R3 ;  /* 0x000000038c001986 */ /* 0x0001e2000c101118 */
[----:B------:R-:W-:Y:S01]  /*24a90*/  PRMT R252, R3, 0x9910, RZ ;  /* 0x0000991003fc7816 */ /* 0x000fe200000000ff */
[----:B------:R-:W1:Y:S02]  /*24aa0*/  LDCU UR5, c[0x0][0x39c] ;  /* 0x00007380ff0577ac */ /* 0x000e640008000800 */
[----:B---3--:R-:W-:Y:S01]  /*24ab0*/  ISETP.LT.AND P1, PT, R2, UR4, !P0 ;  /* 0x0000000402007c0c */ /* 0x008fe2000c721270 */
[----:B0-----:R-:W3:Y:S01]  /*24ac0*/  LDL.LU.64 R140, [R1+0xd48] ;  /* 0x000d4800018c7983 */ /* 0x001ee20000300a00 */
[----:B------:R-:W-:Y:S01]  /*24ad0*/  SHF.R.S32.HI R252, RZ, 0x8, R252 ;  /* 0x00000008fffc7819 */ /* 0x000fe200000114fc */
[----:B------:R-:W0:Y:S02]  /*24ae0*/  LDCU UR4, c[0x0][0x39c] ;  /* 0x00007380ff0477ac */ /* 0x000e240008000800 */
[----:B------:R-:W4:Y:S04]  /*24af0*/  LDL.LU R3, [R1+0xf4] ;  /* 0x0000f40001037983 */ /* 0x000f280000300800 */
[----:B------:R-:W4:Y:S04]  /*24b00*/  LDL.LU R2, [R1+0xf0] ;  /* 0x0000f00001027983 */ /* 0x000f280000300800 */
[----:B-----5:R5:W-:Y:S04]  /*24b10*/  @P6 STG.E.U8 desc[UR24][R138.64], R252 ;  /* 0x000000fc8a006986 */ /* 0x020be8000c101118 */
[----:B-----5:R-:W5:Y:S01]  /*24b20*/  LDL.LU.64 R138, [R1+0xd40] ;  /* 0x000d4000018a7983 */ /* 0x020f620000300a00 */
[----:B----4-:R-:W-:Y:S01]  /*24b30*/  F2FP.SATFINITE.E4M3.F32.PACK_AB_MERGE_C R3, R3, R2, RZ ;  /* 0x000000020303723e */ /* 0x010fe200048070ff */
[----:B------:R-:W-:-:S05]  /*24b40*/  VIADD R2, R0, 0x140 ;  /* 0x0000014000027836 */ /* 0x000fca0000000000 */
[----:B--2---:R-:W-:Y:S01]  /*24b50*/  ISETP.LT.AND P6, PT, R2, UR6, !P0 ;  /* 0x0000000602007c0c */ /* 0x004fe2000c7c1270 */
[----:B------:R-:W-:Y:S01]  /*24b60*/  VIADD R2, R0, 0x141 ;  /* 0x0000014100027836 */ /* 0x000fe20000000000 */
[----:B------:R-:W-:Y:S01]  /*24b70*/  PRMT R252, R3, 0x9910, RZ ;  /* 0x0000991003fc7816 */ /* 0x000fe200000000ff */
[----:B------:R2:W-:Y:S01]  /*24b80*/  @P5 STG.E.U8 desc[UR24][R136.64], R3 ;  /* 0x0000000388005986 */ /* 0x0005e2000c101118 */
[----:B------:R-:W4:Y:S02]  /*24b90*/  LDCU UR6, c[0x0][0x39c] ;  /* 0x00007380ff0677ac */ /* 0x000f240008000800 */
[----:B-1----:R-:W-:Y:S02]  /*24ba0*/  ISETP.LT.AND P5, PT, R2, UR5, !P0 ;  /* 0x0000000502007c0c */ /* 0x002fe4000c7a1270 */
[----:B------:R-:W-:Y:S01]  /*24bb0*/  SHF.R.S32.HI R252, RZ, 0x8, R252 ;  /* 0x00000008fffc7819 */ /* 0x000fe200000114fc */
[----:B------:R-:W1:Y:S01]  /*24bc0*/  LDCU UR5, c[0x0][0x39c] ;  /* 0x00007380ff0577ac */ /* 0x000e620008000800 */
[----:B--2---:R-:W2:Y:S04]  /*24bd0*/  LDL.LU.64 R136, [R1+0xd38] ;  /* 0x000d380001887983 */ /* 0x004ea80000300a00 */
[----:B------:R-:W2:Y:S04]  /*24be0*/  LDL.LU R3, [R1+0xfc] ;  /* 0x0000fc0001037983 */ /* 0x000ea80000300800 */
[----:B------:R-:W2:Y:S04]  /*24bf0*/  LDL.LU R2, [R1+0xf8] ;  /* 0x0000f80001027983 */ /* 0x000ea80000300800 */
[----:B------:R0:W-:Y:S04]  /*24c00*/  @P4 STG.E.U8 desc[UR24][R132.64], R252 ;  /* 0x000000fc84004986 */ /* 0x0001e8000c101118 */
[----:B0-----:R-:W3:Y:S01]  /*24c10*/  LDL.LU.64 R132, [R1+0xd30] ;  /* 0x000d300001847983 */ /* 0x001ee20000300a00 */
[----:B--2---:R-:W-:-:S04]  /*24c20*/  F2FP.SATFINITE.E4M3.F32.PACK_AB_MERGE_C R3, R3, R2, RZ ;  /* 0x000000020303723e */ /* 0x004fc800048070ff */
[----:B------:R-:W-:Y:S01]  /*24c30*/  PRMT R252, R3, 0x9910, RZ ;  /* 0x0000991003fc7816 */ /* 0x000fe200000000ff */
[----:B---3--:R0:W-:Y:S03]  /*24c40*/  @P3 STG.E.U8 desc[UR24][R132.64], R3 ;  /* 0x0000000384003986 */ /* 0x0081e6000c101118 */
[----:B0-----:R-:W-:Y:S01]  /*24c50*/  SHF.R.S32.HI R3, RZ, 0x8, R252 ;  /* 0x00000008ff037819 */ /* 0x001fe200000114fc */
[----:B------:R-:W2:Y:S04]  /*24c60*/  LDL.LU.64 R132, [R1+0xd28] ;  /* 0x000d280001847983 */ /* 0x000ea80000300a00 */
[----:B------:R0:W-:Y:S04]  /*24c70*/  @P1 STG.E.U8 desc[UR24][R134.64], R3 ;  /* 0x0000000386001986 */ /* 0x0001e8000c101118 */
[----:B0-----:R-:W3:Y:S01]  /*24c80*/  LDL.LU.64 R134, [R1+0xd20] ;  /* 0x000d200001867983 */ /* 0x001ee20000300a00 */
[----:B--2---:R-:W-:-:S04]  /*24c90*/  F2FP.SATFINITE.E4M3.F32.PACK_AB_MERGE_C R132, R133, R132, RZ ;  /* 0x000000848584723e */ /* 0x004fc800048070ff */
[----:B------:R-:W-:Y:S01]  /*24ca0*/  PRMT R3, R132, 0x9910, RZ ;  /* 0x0000991084037816 */ /* 0x000fe200000000ff */
[----:B---3--:R0:W-:Y:S04]  /*24cb0*/  @P6 STG.E.U8 desc[UR24][R134.64], R132 ;  /* 0x0000008486006986 */ /* 0x0081e8000c101118 */
[----:B0-----:R-:W2:Y:S04]  /*24cc0*/  LDL.LU.64 R134, [R1+0xd18] ;  /* 0x000d180001867983 */ /* 0x001ea80000300a00 */
[----:B------:R-:W3:Y:S01]  /*24cd0*/  LDL.LU.64 R132, [R1+0x690] ;  /* 0x0006900001847983 */ /* 0x000ee20000300a00 */
[----:B------:R-:W-:Y:S01]  /*24ce0*/  VIADD R2, R0, 0x142 ;  /* 0x0000014200027836 */ /* 0x000fe20000000000 */
[----:B------:R-:W-:-:S04]  /*24cf0*/  SHF.R.S32.HI R3, RZ, 0x8, R3 ;  /* 0x00000008ff037819 */ /* 0x000fc80000011403 */
[----:B------:R-:W-:Y:S01]  /*24d00*/  ISETP.LT.AND P4, PT, R2, UR4, !P0 ;  /* 0x0000000402007c0c */ /* 0x000fe2000c781270 */
[----:B------:R0:W-:Y:S01]  /*24d10*/  @P5 STG.E.U8 desc[UR24][R136.64], R3 ;  /* 0x0000000388005986 */ /* 0x0001e2000c101118 */
[----:B------:R-:W1:Y:S03]  /*24d20*/  LDCU UR4, c[0x0][0x39c] ;  /* 0x00007380ff0477ac */ /* 0x000e660008000800 */
[----:B0-----:R-:W4:Y:S01]  /*24d30*/  LDL.LU.64 R136, [R1+0xd10] ;  /* 0x000d100001887983 */ /* 0x001f220000300a00 */
[----:B--2---:R-:W-:-:S04]  /*24d40*/  F2FP.SATFINITE.E4M3.F32.PACK_AB_MERGE_C R134, R135, R134, RZ ;  /* 0x000000868786723e */ /* 0x004fc800048070ff */
[----:B------:R-:W-:-:S03]  /*24d50*/  PRMT R3, R134, 0x9910, RZ ;  /* 0x0000991086037816 */ /* 0x000fc600000000ff */
[----:B---3--:R0:W-:Y:S04]  /*24d60*/  @P4 STG.E.U8 desc[UR24][R132.64], R134 ;  /* 0x0000008684004986 */ /* 0x0081e8000c101118 */
[----:B0-----:R-:W2:Y:S01]  /*24d70*/  LDL.LU.64 R134, [R1+0x680] ;  /* 0x0006800001867983 */ /* 0x001ea20000300a00 */
[----:B------:R-:W-:Y:S01]  /*24d80*/  VIADD R2, R0, 0x143 ;  /* 0x0000014300027836 */ /* 0x000fe20000000000 */
[----:B------:R-:W-:Y:S02]  /*24d90*/  SHF.R.S32.HI R3, RZ, 0x8, R3 ;  /* 0x00000008ff037819 */ /* 0x000fe40000011403 */
[----:B------:R-:W3:Y:S02]  /*24da0*/  LDL.LU.64 R132, [R1+0x668] ;  /* 0x0006680001847983 */ /* 0x000ee40000300a00 */
[----:B----4-:R-:W-:Y:S01]  /*24db0*/  ISETP.LT.AND P3, PT, R2, UR6, !P0 ;  /* 0x0000000602007c0c */ /* 0x010fe2000c761270 */
[----:B------:R-:W-:Y:S01]  /*24dc0*/  VIADD R2, R0, 0x144 ;  /* 0x0000014400027836 */ /* 0x000fe20000000000 */
[----:B------:R-:W-:Y:S01]  /*24dd0*/  F2FP.SATFINITE.E4M3.F32.PACK_AB_MERGE_C R136, R137, R136, RZ ;  /* 0x000000888988723e */ /* 0x000fe200048070ff */
[----:B------:R-:W0:Y:S03]  /*24de0*/  LDCU UR6, c[0x0][0x39c] ;  /* 0x00007380ff0677ac */ /* 0x000e260008000800 */
[----:B-1----:R-:W-:Y:S01]  /*24df0*/  ISETP.LT.AND P1, PT, R2, UR5, !P0 ;  /* 0x0000000502007c0c */ /* 0x002fe2000c721270 */
[----:B------:R-:W-:Y:S01]  /*24e00*/  VIADD R2, R0, 0x145 ;  /* 0x0000014500027836 */ /* 0x000fe20000000000 */
[----:B------:R-:W1:Y:S04]  /*24e10*/  LDCU UR5, c[0x0][0x39c] ;  /* 0x00007380ff0577ac */ /* 0x000e680008000800 */
[----:B------:R-:W-:Y:S01]  /*24e20*/  ISETP.LT.AND P6, PT, R2, UR4, !P0 ;  /* 0x0000000402007c0c */ /* 0x000fe2000c7c1270 */
[----:B-----5:R4:W-:Y:S01]  /*24e30*/  @P3 STG.E.U8 desc[UR24][R138.64], R3 ;  /* 0x000000038a003986 */ /* 0x0209e2000c101118 */
[----:B------:R-:W5:Y:S03]  /*24e40*/  LDCU UR4, c[0x0][0x39c] ;  /* 0x00007380ff0477ac */ /* 0x000f660008000800 */
[----:B----4-:R-:W4:Y:S01]  /*24e50*/  LDL.LU.64 R138, [R1+0xd08] ;  /* 0x000d0800018a7983 */ /* 0x010f220000300a00 */
[----:B------:R-:W-:-:S04]  /*24e60*/  PRMT R3, R136, 0x9910, RZ ;  /* 0x0000991088037816 */ /* 0x000fc800000000ff */
[----:B------:R-:W-:Y:S01]  /*24e70*/  SHF.R.S32.HI R3, RZ, 0x8, R3 ;  /* 0x00000008ff037819 */ /* 0x000fe20000011403 */
[----:B--2---:R2:W-:Y:S04]  /*24e80*/  @P1 STG.E.U8 desc[UR24][R134.64], R136 ;  /* 0x0000008886001986 */ /* 0x0045e8000c101118 */
[----:B------:R0:W-:Y:S04]  /*24e90*/  @P6 STG.E.U8 desc[UR24][R140.64], R3 ;  /* 0x000000038c006986 */ /* 0x0001e8000c101118 */
[----:B--2---:R-:W2:Y:S04]  /*24ea0*/  LDL.LU.64 R136, [R1+0x660] ;  /* 0x0006600001887983 */ /* 0x004ea80000300a00 */
[----:B0-----:R-:W2:Y:S01]  /*24eb0*/  LDL.LU.64 R140, [R1+0xd00] ;  /* 0x000d0000018c7983 */ /* 0x001ea20000300a00 */
[----:B------:R-:W-:-:S05]  /*24ec0*/  VIADD R2, R0, 0x146 ;  /* 0x0000014600027836 */ /* 0x000fca0000000000 */
[----:B------:R-:W-:Y:S01]  /*24ed0*/  ISETP.LT.AND P5, PT, R2, UR6, !P0 ;  /* 0x0000000602007c0c */ /* 0x000fe2000c7a1270 */
[----:B------:R-:W0:Y:S01]  /*24ee0*/  LDCU UR6, c[0x0][0x39c] ;  /* 0x00007380ff0677ac */ /* 0x000e220008000800 */
[----:B------:R-:W-:-:S05]  /*24ef0*/  VIADD R2, R0, 0x147 ;  /* 0x0000014700027836 */ /* 0x000fca0000000000 */
[----:B-1----:R-:W-:Y:S01]  /*24f00*/  ISETP.LT.AND P4, PT, R2, UR5, !P0 ;  /* 0x0000000502007c0c */ /* 0x002fe2000c781270 */
[----:B------:R-:W-:Y:S01]  /*24f10*/  VIADD R2, R0, 0x148 ;  /* 0x0000014800027836 */ /* 0x000fe20000000000 */
[----:B----4-:R-:W-:Y:S01]  /*24f20*/  F2FP.SATFINITE.E4M3.F32.PACK_AB_MERGE_C R138, R139, R138, RZ ;  /* 0x0000008a8b8a723e */ /* 0x010fe200048070ff */
[----:B------:R-:W1:Y:S03]  /*24f30*/  LDCU UR5, c[0x0][0x39c] ;  /* 0x00007380ff0577ac */ /* 0x000e660008000800 */
[----:B-----5:R-:W-:Y:S01]  /*24f40*/  ISETP.LT.AND P3, PT, R2, UR4, !P0 ;  /* 0x0000000402007c0c */ /* 0x020fe2000c761270 */
[----:B------:R-:W-:Y:S01]  /*24f50*/  VIADD R2, R0, 0x149 ;  /* 0x0000014900027836 */ /* 0x000fe20000000000 */
[----:B------:R-:W-:Y:S01]  /*24f60*/  PRMT R3, R138, 0x9910, RZ ;  /* 0x000099108a037816 */ /* 0x000fe200000000ff */
[----:B------:R4:W-:Y:S01]  /*24f70*/  @P5 STG.E.U8 desc[UR24][R142.64], R138 ;  /* 0x0000008a8e005986 */ /* 0x0009e2000c101118 */
[----:B------:R-:W5:Y:S02]  /*24f80*/  LDCU UR4, c[0x0][0x39c] ;  /* 0x00007380ff0477ac */ /* 0x000f640008000800 */
[----:B------:R-:W-:-:S02]  /*24f90*/  SHF.R.S32.HI R3, RZ, 0x8, R3 ;  /* 0x00000008ff037819 */ /* 0x000fc40000011403 */
[----:B0-----:R-:W-:Y:S01]  /*24fa0*/  ISETP.LT.AND P1, PT, R2, UR6, !P0 ;  /* 0x0000000602007c0c */ /* 0x001fe2000c721270 */
[----:B------:R-:W0:Y:S02]  /*24fb0*/  LDCU UR6, c[0x0][0x39c] ;  /* 0x00007380ff0677ac */ /* 0x000e240008000800 */
[----:B---3--:R3:W-:Y:S04]  /*24fc0*/  @P4 STG.E.U8 desc[UR24][R132.64], R3 ;  /* 0x0000000384004986 */ /* 0x0087e8000c101118 */
[----:B----4-:R-:W4:Y:S04]  /*24fd0*/  LDL.LU.64 R142, [R1+0xcf8] ;  /* 0x000cf800018e7983 */ /* 0x010f280000300a00 */
[----:B------:R-:W5:Y:S04]  /*24fe0*/  LDL.LU.64 R134, [R1+0x648] ;  /* 0x0006480001867983 */ /* 0x000f680000300a00 */
[----:B---3--:R-:W3:Y:S01]  /*24ff0*/  LDL.LU.64 R132, [R1+0x640] ;  /* 0x0006400001847983 */ /* 0x008ee20000300a00 */
[----:B--2---:R-:W-:-:S04]  /*25000*/  F2FP.SATFINITE.E4M3.F32.PACK_AB_MERGE_C R140, R141, R140, RZ ;  /* 0x0000008c8d8c723e */ /* 0x004fc800048070ff */
[----:B------:R-:W-:-:S04]  /*25010*/  PRMT R3, R140, 0x9910, RZ ;  /* 0x000099108c037816 */ /* 0x000fc800000000ff */
[----:B------:R-:W-:Y:S01]  /*25020*/  SHF.R.S32.HI R3, RZ, 0x8, R3 ;  /* 0x00000008ff037819 */ /* 0x000fe20000011403 */
[----:B------:R-:W-:Y:S04]  /*25030*/  @P3 STG.E.U8 desc[UR24][R136.64], R140 ;  /* 0x0000008c88003986 */ /* 0x000fe8000c101118 */
[----:B------:R2:W-:Y:S04]  /*25040*/  @P1 STG.E.U8 desc[UR24][R144.64], R3 ;  /* 0x0000000390001986 */ /* 0x0005e8000c101118 */
[----:B--2---:R-:W2:Y:S01]  /*25050*/  LDL.LU.64 R144, [R1+0xcf0] ;  /* 0x000cf00001907983 */ /* 0x004ea20000300a00 */
[----:B------:R-:W-:-:S05]  /*25060*/  VIADD R2, R0, 0x14a ;  /* 0x0000014a00027836 */ /* 0x000fca0000000000 */
[----:B-1----:R-:W-:Y:S01]  /*25070*/  ISETP.LT.AND P6, PT, R2, UR5, !P0 ;  /* 0x0000000502007c0c */ /* 0x002fe2000c7c1270 */
[----:B------:R-:W1:Y:S01]  /*25080*/  LDCU UR5, c[0x0][0x39c] ;  /* 0x00007380ff0577ac */ /* 0x000e620008000800 */
[----:B------:R-:W-:Y:S01]  /*25090*/  VIADD R2, R0, 0x14b ;  /* 0x0000014b00027836 */ /* 0x000fe20000000000 */
[----:B----4-:R-:W-:-:S04]  /*250a0*/  F2FP.SATFINITE.E4M3.F32.PACK_AB_MERGE_C R142, R143, R142, RZ ;  /* 0x0000008e8f8e723e */ /* 0x010fc800048070ff */
[----:B-----5:R-:W-:Y:S01]  /*250b0*/  ISETP.LT.AND P5, PT, R2, UR4, !P0 ;  /* 0x0000000402007c0c */ /* 0x020fe2000c7a1270 */
[----:B------:R-:W-:Y:S01]  /*250c0*/  VIADD R2, R0, 0x14c ;  /* 0x0000014c00027836 */ /* 0x000fe20000000000 */
[----:B------:R-:W-:Y:S01]  /*250d0*/  PRMT R3, R142, 0x9910, RZ ;  /* 0x000099108e037816 */ /* 0x000fe200000000ff */
[----:B------:R-:W4:Y:S03]  /*250e0*/  LDCU UR4, c[0x0][0x39c] ;  /* 0x00007380ff0477ac */ /* 0x000f260008000800 */
[----:B0-----:R-:W-:Y:S01]  /*250f0*/  ISETP.LT.AND P4, PT, R2, UR6, !P0 ;  /* 0x0000000602007c0c */ /* 0x001fe2000c781270 */
[----:B------:R-:W-:Y:S01]  /*25100*/  VIADD R2, R0, 0x14d ;  /* 0x0000014d00027836 */ /* 0x000fe20000000000 */
[----:B------:R-:W-:Y:S01]  /*25110*/  SHF.R.S32.HI R3, RZ, 0x8, R3 ;  /* 0x00000008ff037819 */ /* 0x000fe20000011403 */
[----:B------:R0:W-:Y:S01]  /*25120*/  @P6 STG.E.U8 desc[UR24][R146.64], R142 ;  /* 0x0000008e92006986 */ /* 0x0001e2000c101118 */
[----:B------:R-:W5:Y:S02]  /*25130*/  LDCU UR6, c[0x0][0x39c] ;  /* 0x00007380ff0677ac */ /* 0x000f640008000800 */
[----:B-1----:R-:W-:Y:S01]  /*25140*/  ISETP.LT.AND P3, PT, R2, UR5, !P0 ;  /* 0x0000000502007c0c */ /* 0x002fe2000c761270 */
[----:B------:R1:W-:Y:S01]  /*25150*/  @P5 STG.E.U8 desc[UR24][R134.64], R3 ;  /* 0x0000000386005986 */ /* 0x0003e2000c101118 */
[----:B------:R-:W2:Y:S03]  /*25160*/  LDCU UR5, c[0x0][0x39c] ;  /* 0x00007380ff0577ac */ /* 0x000ea60008000800 */
[----:B0-----:R-:W5:Y:S04]  /*25170*/  LDL.LU.64 R146, [R1+0xce8] ;  /* 0x000ce80001927983 */ /* 0x001f680000300a00 */
[----:B------:R-:W5:Y:S04]  /*25180*/  LDL.LU.64 R136, [R1+0x628] ;  /* 0x0006280001887983 */ /* 0x000f680000300a00 */
[----:B-1----:R-:W5:Y:S01]  /*25190*/  LDL.LU.64 R134, [R1+0x620] ;  /* 0x0006200001867983 */ /* 0x002f620000300a00 */
[----:B--2---:R-:W-:-:S04]  /*251a0*/  F2FP.SATFINITE.E4M3.F32.PACK_AB_MERGE_C R144, R145, R144, RZ ;  /* 0x000000909190723e */ /* 0x004fc800048070ff */
[----:B------:R-:W-:-:S04]  /*251b0*/  PRMT R3, R144, 0x9910, RZ ;  /* 0x0000991090037816 */ /* 0x000fc800000000ff */
[----:B------:R-:W-:Y:S01]  /*251c0*/  SHF.R.S32.HI R3, RZ, 0x8, R3 ;  /* 0x00000008ff037819 */ /* 0x000fe20000011403 */
[----:B---3--:R-:W-:Y:S04]  /*251d0*/  @P4 STG.E.U8 desc[UR24][R132.64], R144 ;  /* 0x0000009084004986 */ /* 0x008fe8000c101118 */
[----:B------:R0:W-:Y:S04]  /*251e0*/  @P3 STG.E.U8 desc[UR24][R148.64], R3 ;  /* 0x0000000394003986 */ /* 0x0001e8000c101118 */
[----:B0-----:R-:W2:Y:S01]  /*251f0*/  LDL.LU.64 R148, [R1+0xce0] ;  /* 0x000ce00001947983 */ /* 0x001ea20000300a00 */
[----:B------:R-:W-:-:S05]  /*25200*/  VIADD R2, R0, 0x14e ;  /* 0x0000014e00027836 */ /* 0x000fca0000000000 */
[----:B----4-:R-:W-:Y:S01]  /*25210*/  ISETP.LT.AND P1, PT, R2, UR4, !P0 ;  /* 0x0000000402007c0c */ /* 0x010fe2000c721270 */
[----:B------:R-:W0:Y:S01]  /*25220*/  LDCU UR4, c[0x0][0x39c] ;  /* 0x00007380ff0477ac */ /* 0x000e220008000800 */
[----:B------:R-:W-:Y:S01]  /*25230*/  VIADD R2, R0, 0x14f ;  /* 0x0000014f00027836 */ /* 0x000fe20000000000 */
[----:B-----5:R-:W-:-:S04]  /*25240*/  F2FP.SATFINITE.E4M3.F32.PACK_AB_MERGE_C R146, R147, R146, RZ ;  /* 0x000000929392723e */ /* 0x020fc800048070ff */
[----:B------:R-:W-:Y:S01]  /*25250*/  ISETP.LT.AND P6, PT, R2, UR6, !P0 ;  /* 0x0000000602007c0c */ /* 0x000fe2000c7c1270 */
[----:B------:R-:W-:Y:S01]  /*25260*/  VIADD R2, R0, 0x150 ;  /* 0x0000015000027836 */ /* 0x000fe20000000000 */
[----:B------:R-:W-:Y:S01]  /*25270*/  PRMT R3, R146, 0x9910, RZ ;  /* 0x0000991092037816 */ /* 0x000fe200000000ff */
[----:B------:R-:W1:Y:S03]  /*25280*/  LDCU UR6, c[0x0][0x39c] ;  /* 0x00007380ff0677ac */ /* 0x000e660008000800 */
[----:B------:R-:W-:Y:S01]  /*25290*/  ISETP.LT.AND P5, PT, R2, UR5, !P0 ;  /* 0x0000000502007c0c */ /* 0x000fe2000c7a1270 */
[----:B------:R-:W-:Y:S01]  /*252a0*/  VIADD R2, R0, 0x151 ;  /* 0x0000015100027836 */ /* 0x000fe20000000000 */
[----:B------:R-:W-:Y:S01]  /*252b0*/  SHF.R.S32.HI R3, RZ, 0x8, R3 ;  /* 0x00000008ff037819 */ /* 0x000fe20000011403 */
[----:B------:R3:W-:Y:S01]  /*252c0*/  @P1 STG.E.U8 desc[UR24][R150.64], R146 ;  /* 0x0000009296001986 */ /* 0x0007e2000c101118 */
[----:B------:R-:W4:Y:S02]  /*252d0*/  LDCU UR5, c[0x0][0x39c] ;  /* 0x00007380ff0577ac */ /* 0x000f240008000800 */
[----:B0-----:R-:W-:Y:S01]  /*252e0*/  ISETP.LT.AND P4, PT, R2, UR4, !P0 ;  /* 0x0000000402007c0c */ /* 0x001fe2000c781270 */
[----:B------:R0:W-:Y:S01]  /*252f0*/  @P6 STG.E.U8 desc[UR24][R136.64], R3 ;  /* 0x0000000388006986 */ /* 0x0001e2000c101118 */
[----:B------:R-:W5:Y:S03]  /*25300*/  LDCU UR4, c[0x0][0x39c] ;  /* 0x00007380ff0477ac */ /* 0x000f660008000800 */
[----:B---3--:R-:W3:Y:S04]  /*25310*/  LDL.LU.64 R150, [R1+0xcd8] ;  /* 0x000cd80001967983 */ /* 0x008ee80000300a00 */
[----:B------:R-:W4:Y:S04]  /*25320*/  LDL.LU.64 R132, [R1+0x608] ;  /* 0x0006080001847983 */ /* 0x000f280000300a00 */
[----:B0-----:R-:W5:Y:S01]  /*25330*/  LDL.LU.64 R136, [R1+0x600] ;  /* 0x0006000001887983 */ /* 0x001f620000300a00 */
[----:B--2---:R-:W-:-:S04]  /*25340*/  F2FP.SATFINITE.E4M3.F32.PACK_AB_MERGE_C R148, R149, R148, RZ ;  /* 0x000000949594723e */ /* 0x004fc800048070ff */
[----:B------:R-:W-:-:S04]  /*25350*/  PRMT R3, R148, 0x9910, RZ ;  /* 0x0000991094037816 */ /* 0x000fc800000000ff */
[----:B------:R-:W-:Y:S01]  /*25360*/  SHF.R.S32.HI R3, RZ, 0x8, R3 ;  /* 0x00000008ff037819 */ /* 0x000fe20000011403 */
[----:B------:R-:W-:Y:S04]  /*25370*/  @P5 STG.E.U8 desc[UR24][R134.64], R148 ;  /* 0x0000009486005986 */ /* 0x000fe8000c101118 */
[----:B------:R0:W-:Y:S04]  /*25380*/  @P4 STG.E.U8 desc[UR24][R152.64], R3 ;  /* 0x0000000398004986 */ /* 0x0001e8000c101118 */
[----:B0-----:R-:W2:Y:S01]  /*25390*/  LDL.LU.64 R152, [R1+0xcd0] ;  /* 0x000cd00001987983 */ /* 0x001ea20000300a00 */
[----:B------:R-:W-:-:S05]  /*253a0*/  VIADD R2, R0, 0x152 ;  /* 0x0000015200027836 */ /* 0x000fca0000000000 */
[----:B-1----:R-:W-:Y:S01]  /*253b0*/  ISETP.LT.AND P3, PT, R2, UR6, !P0 ;  /* 0x0000000602007c0c */ /* 0x002fe2000c761270 */
[----:B------:R-:W0:Y:S01]  /*253c0*/  LDCU UR6, c[0x0][0x39c] ;  /* 0x00007380ff0677ac */ /* 0x000e220008000800 */
[----:B------:R-:W-:Y:S01]  /*253d0*/  VIADD R2, R0, 0x153 ;  /* 0x0000015300027836 */ /* 0x000fe20000000000 */
[----:B---3--:R-:W-:-:S04]  /*253e0*/  F2FP.SATFINITE.E4M3.F32.PACK_AB_MERGE_C R150, R151, R150, RZ ;  /* 0x000000969796723e */ /* 0x008fc800048070ff */
[----:B----4-:R-:W-:Y:S01]  /*253f0*/  ISETP.LT.AND P1, PT, R2, UR5, !P0 ;  /* 0x0000000502007c0c */ /* 0x010fe2000c721270 */
[----:B------:R-:W-:Y:S01]  /*25400*/  VIADD R2, R0, 0x154 ;  /* 0x0000015400027836 */ /* 0x000fe20000000000 */
[----:B------:R-:W-:Y:S01]  /*25410*/  PRMT R3, R150, 0x9910, RZ ;  /* 0x0000991096037816 */ /* 0x000fe200000000ff */
[----:B------:R-:W1:Y:S03]  /*25420*/  LDCU UR5, c[0x0][0x39c] ;  /* 0x00007380ff0577ac */ /* 0x000e660008000800 */
[----:B-----5:R-:W-:Y:S01]  /*25430*/  ISETP.LT.AND P6, PT, R2, UR4, !P0 ;  /* 0x0000000402007c0c */ /* 0x020fe2000c7c1270 */
        /* <DEDUP_REMOVED lines=182> */
[----:B------:R3:W-:Y:S01]  /*25fa0*/  @P5 STG.E.U8 desc[UR24][R182.64], R178 ;  /* 0x000000b2b6005986 */ /* 0x0007e2000c101118 */
[----:B------:R-:W-:Y:S01]  /*25fb0*/  VIADD R2, R0, 0x171 ;  /* 0x0000017100027836 */ /* 0x000fe20000000000 */
[----:B------:R-:W-:Y:S01]  /*25fc0*/  SHF.R.S32.HI R3, RZ, 0x8, R3 ;  /* 0x00000008ff037819 */ /* 0x000fe20000011403 */
[----:B------:R-:W4:Y:S03]  /*25fd0*/  LDCU UR6, c[0x0][0x39c] ;  /* 0x00007380ff0677ac */ /* 0x000f260008000800 */
[----:B0-----:R-:W-:Y:S01]  /*25fe0*/  ISETP.LT.AND P1, PT, R2, UR5, !P0 ;  /* 0x0000000502007c0c */ /* 0x001fe2000c721270 */
[----:B---3--:R-:W3:Y:S04]  /*25ff0*/  LDL.LU.64 R182, [R1+0xc58] ;  /* 0x000c580001b67983 */ /* 0x008ee80000300a00 */
[----:B------:R0:W-:Y:S01]  /*26000*/  @P4 STG.E.U8 desc[UR24][R134.64], R3 ;  /* 0x0000000386004986 */ /* 0x0001e2000c101118 */
[----:B--2---:R-:W-:-:S03]  /*26010*/  F2FP.SATFINITE.E4M3.F32.PACK_AB_MERGE_C R180, R181, R180, RZ ;  /* 0x000000b4b5b4723e */ /* 0x004fc600048070ff */
[----:B------:R-:W2:Y:S01]  /*26020*/  LDL.LU.64 R136, [R1+0x508] ;  /* 0x0005080001887983 */ /* 0x000ea20000300a00 */
[----:B------:R-:W-:Y:S01]  /*26030*/  VIADD R2, R0, 0x172 ;  /* 0x0000017200027836 */ /* 0x000fe20000000000 */
[----:B------:R-:W5:Y:S01]  /*26040*/  LDCU UR5, c[0x0][0x39c] ;  /* 0x00007380ff0577ac */ /* 0x000f620008000800 */
[----:B0-----:R-:W-:Y:S01]  /*26050*/  PRMT R3, R180, 0x9910, RZ ;  /* 0x00009910b4037816 */ /* 0x001fe200000000ff */
[----:B------:R-:W-:Y:S03]  /*26060*/  @P3 STG.E.U8 desc[UR24][R132.64], R180 ;  /* 0x000000b484003986 */ /* 0x000fe6000c101118 */
[----:B------:R-:W-:Y:S01]  /*26070*/  SHF.R.S32.HI R3, RZ, 0x8, R3 ;  /* 0x00000008ff037819 */ /* 0x000fe20000011403 */
[----:B------:R-:W2:Y:S04]  /*26080*/  LDL.LU.64 R134, [R1+0x500] ;  /* 0x0005000001867983 */ /* 0x000ea80000300a00 */
[----:B------:R0:W-:Y:S04]  /*26090*/  @P1 STG.E.U8 desc[UR24][R184.64], R3 ;  /* 0x00000003b8001986 */ /* 0x0001e8000c101118 */
[----:B0-----:R-:W2:Y:S01]  /*260a0*/  LDL.LU.64 R184, [R1+0xc50] ;  /* 0x000c500001b87983 */ /* 0x001ea20000300a00 */
[----:B-1----:R-:W-:Y:S01]  /*260b0*/  ISETP.LT.AND P6, PT, R2, UR4, !P0 ;  /* 0x0000000402007c0c */ /* 0x002fe2000c7c1270 */
[----:B------:R-:W0:Y:S01]  /*260c0*/  LDCU UR4, c[0x0][0x39c] ;  /* 0x00007380ff0477ac */ /* 0x000e220008000800 */
[----:B------:R-:W-:Y:S01]  /*260d0*/  VIADD R2, R0, 0x173 ;  /* 0x0000017300027836 */ /* 0x000fe20000000000 */
[----:B---3--:R-:W-:-:S04]  /*260e0*/  F2FP.SATFINITE.E4M3.F32.PACK_AB_MERGE_C R182, R183, R182, RZ ;  /* 0x000000b6b7b6723e */ /* 0x008fc800048070ff */
[----:B----4-:R-:W-:Y:S01]  /*260f0*/  ISETP.LT.AND P5, PT, R2, UR6, !P0 ;  /* 0x0000000602007c0c */ /* 0x010fe2000c7a1270 */
[----:B------:R-:W-:-:S05]  /*26100*/  VIADD R2, R0, 0x174 ;  /* 0x0000017400027836 */ /* 0x000fca0000000000 */
[----:B------:R1:W-:Y:S01]  /*26110*/  @P6 STG.E.U8 desc[UR24][R186.64], R182 ;  /* 0x000000b6ba006986 */ /* 0x0003e2000c101118 */
[----:B-----5:R-:W-:Y:S01]  /*26120*/  ISETP.LT.AND P4, PT, R2, UR5, !P0 ;  /* 0x0000000502007c0c */ /* 0x020fe2000c781270 */
[----:B------:R-:W-:Y:S01]  /*26130*/  VIADD R2, R0, 0x175 ;  /* 0x0000017500027836 */ /* 0x000fe20000000000 */
[----:B------:R-:W-:Y:S01]  /*26140*/  PRMT R3, R182, 0x9910, RZ ;  /* 0x00009910b6037816 */ /* 0x000fe200000000ff */
[----:B------:R-:W3:Y:S01]  /*26150*/  LDCU UR6, c[0x0][0x39c] ;  /* 0x00007380ff0677ac */ /* 0x000ee20008000800 */
[----:B-1----:R-:W4:Y:S02]  /*26160*/  LDL.LU.64 R186, [R1+0xc48] ;  /* 0x000c480001ba7983 */ /* 0x002f240000300a00 */
[----:B------:R-:W-:Y:S01]  /*26170*/  SHF.R.S32.HI R3, RZ, 0x8, R3 ;  /* 0x00000008ff037819 */ /* 0x000fe20000011403 */
[----:B------:R-:W1:Y:S01]  /*26180*/  LDCU UR5, c[0x0][0x39c] ;  /* 0x00007380ff0577ac */ /* 0x000e620008000800 */
[----:B0-----:R-:W-:Y:S01]  /*26190*/  ISETP.LT.AND P3, PT, R2, UR4, !P0 ;  /* 0x0000000402007c0c */ /* 0x001fe2000c761270 */
[----:B------:R-:W5:Y:S04]  /*261a0*/  LDL.LU.64 R132, [R1+0x4e8] ;  /* 0x0004e80001847983 */ /* 0x000f680000300a00 */
[----:B--2---:R0:W-:Y:S01]  /*261b0*/  @P5 STG.E.U8 desc[UR24][R136.64], R3 ;  /* 0x0000000388005986 */ /* 0x0041e2000c101118 */
[----:B------:R-:W-:-:S03]  /*261c0*/  F2FP.SATFINITE.E4M3.F32.PACK_AB_MERGE_C R184, R185, R184, RZ ;  /* 0x000000b8b9b8723e */ /* 0x000fc600048070ff */
[----:B0-----:R-:W2:Y:S01]  /*261d0*/  LDL.LU.64 R136, [R1+0x4e0] ;  /* 0x0004e00001887983 */ /* 0x001ea20000300a00 */
[----:B------:R-:W-:Y:S01]  /*261e0*/  VIADD R2, R0, 0x176 ;  /* 0x0000017600027836 */ /* 0x000fe20000000000 */
[----:B------:R-:W0:Y:S01]  /*261f0*/  LDCU UR4, c[0x0][0x39c] ;  /* 0x00007380ff0477ac */ /* 0x000e220008000800 */
[----:B------:R-:W-:-:S04]  /*26200*/  PRMT R3, R184, 0x9910, RZ ;  /* 0x00009910b8037816 */ /* 0x000fc800000000ff */
[----:B------:R-:W-:Y:S01]  /*26210*/  SHF.R.S32.HI R3, RZ, 0x8, R3 ;  /* 0x00000008ff037819 */ /* 0x000fe20000011403 */
[----:B------:R-:W-:Y:S04]  /*26220*/  @P4 STG.E.U8 desc[UR24][R134.64], R184 ;  /* 0x000000b886004986 */ /* 0x000fe8000c101118 */
[----:B------:R0:W-:Y:S04]  /*26230*/  @P3 STG.E.U8 desc[UR24][R188.64], R3 ;  /* 0x00000003bc003986 */ /* 0x0001e8000c101118 */
[----:B0-----:R-:W2:Y:S01]  /*26240*/  LDL.LU.64 R188, [R1+0xc40] ;  /* 0x000c400001bc7983 */ /* 0x001ea20000300a00 */
[----:B---3--:R-:W-:Y:S01]  /*26250*/  ISETP.LT.AND P1, PT, R2, UR6, !P0 ;  /* 0x0000000602007c0c */ /* 0x008fe2000c721270 */
[----:B------:R-:W0:Y:S01]  /*26260*/  LDCU UR6, c[0x0][0x39c] ;  /* 0x00007380ff0677ac */ /* 0x000e220008000800 */
[----:B----4-:R-:W-:Y:S01]  /*26270*/  F2FP.SATFINITE.E4M3.F32.PACK_AB_MERGE_C R186, R187, R186, RZ ;  /* 0x000000babbba723e */ /* 0x010fe200048070ff */
[----:B------:R-:W-:-:S10]  /*26280*/  VIADD R2, R0, 0x177 ;  /* 0x0000017700027836 */ /* 0x000fd40000000000 */
[----:B------:R3:W-:Y:S01]  /*26290*/  @P1 STG.E.U8 desc[UR24][R190.64], R186 ;  /* 0x000000babe001986 */ /* 0x0007e2000c101118 */
[----:B-1----:R-:W-:Y:S01]  /*262a0*/  ISETP.LT.AND P6, PT, R2, UR5, !P0 ;  /* 0x0000000502007c0c */ /* 0x002fe2000c7c1270 */
[----:B------:R-:W-:Y:S01]  /*262b0*/  VIADD R2, R0, 0x178 ;  /* 0x0000017800027836 */ /* 0x000fe20000000000 */
[----:B------:R-:W-:Y:S01]  /*262c0*/  PRMT R3, R186, 0x9910, RZ ;  /* 0x00009910ba037816 */ /* 0x000fe200000000ff */
[----:B------:R-:W1:Y:S01]  /*262d0*/  LDCU UR5, c[0x0][0x39c] ;  /* 0x00007380ff0577ac */ /* 0x000e620008000800 */
[----:B---3--:R-:W3:Y:S02]  /*262e0*/  LDL.LU.64 R190, [R1+0xc38] ;  /* 0x000c380001be7983 */ /* 0x008ee40000300a00 */
[----:B------:R-:W-:Y:S01]  /*262f0*/  ISETP.LT.AND P5, PT, R2, UR4, !P0 ;  /* 0x0000000402007c0c */ /* 0x000fe2000c7a1270 */
[----:B------:R-:W-:Y:S01]  /*26300*/  VIADD R2, R0, 0x179 ;  /* 0x0000017900027836 */ /* 0x000fe20000000000 */
[----:B------:R-:W-:Y:S01]  /*26310*/  SHF.R.S32.HI R3, RZ, 0x8, R3 ;  /* 0x00000008ff037819 */ /* 0x000fe20000011403 */
[----:B------:R-:W4:Y:S01]  /*26320*/  LDL.LU.64 R134, [R1+0x4c8] ;  /* 0x0004c80001867983 */ /* 0x000f220000300a00 */
[----:B------:R-:W1:Y:S02]  /*26330*/  LDCU UR4, c[0x0][0x39c] ;  /* 0x00007380ff0477ac */ /* 0x000e640008000800 */
[----:B0-----:R-:W-:Y:S01]  /*26340*/  ISETP.LT.AND P4, PT, R2, UR6, !P0 ;  /* 0x0000000602007c0c */ /* 0x001fe2000c781270 */
[----:B-----5:R0:W-:Y:S01]  /*26350*/  @P6 STG.E.U8 desc[UR24][R132.64], R3 ;  /* 0x0000000384006986 */ /* 0x0201e2000c101118 */
[----:B--2---:R-:W-:-:S03]  /*26360*/  F2FP.SATFINITE.E4M3.F32.PACK_AB_MERGE_C R188, R189, R188, RZ ;  /* 0x000000bcbdbc723e */ /* 0x004fc600048070ff */
[----:B0-----:R-:W2:Y:S01]  /*26370*/  LDL.LU.64 R132, [R1+0x4c0] ;  /* 0x0004c00001847983 */ /* 0x001ea20000300a00 */
[----:B------:R-:W-:Y:S01]  /*26380*/  VIADD R2, R0, 0x17a ;  /* 0x0000017a00027836 */ /* 0x000fe20000000000 */
[----:B------:R-:W0:Y:S01]  /*26390*/  LDCU UR6, c[0x0][0x39c] ;  /* 0x00007380ff0677ac */ /* 0x000e220008000800 */
[----:B------:R-:W-:-:S04]  /*263a0*/  PRMT R3, R188, 0x9910, RZ ;  /* 0x00009910bc037816 */ /* 0x000fc800000000ff */
[----:B------:R-:W-:Y:S01]  /*263b0*/  SHF.R.S32.HI R3, RZ, 0x8, R3 ;  /* 0x00000008ff037819 */ /* 0x000fe20000011403 */
[----:B------:R-:W-:Y:S04]  /*263c0*/  @P5 STG.E.U8 desc[UR24][R136.64], R188 ;  /* 0x000000bc88005986 */ /* 0x000fe8000c101118 */
[----:B------:R5:W-:Y:S04]  /*263d0*/  @P4 STG.E.U8 desc[UR24][R192.64], R3 ;  /* 0x00000003c0004986 */ /* 0x000be8000c101118 */
[----:B-----5:R-:W5:Y:S01]  /*263e0*/  LDL.LU.64 R192, [R1+0xc30] ;  /* 0x000c300001c07983 */ /* 0x020f620000300a00 */
[----:B-1----:R-:W-:Y:S01]  /*263f0*/  ISETP.LT.AND P3, PT, R2, UR5, !P0 ;  /* 0x0000000502007c0c */ /* 0x002fe2000c761270 */
[----:B------:R-:W1:Y:S01]  /*26400*/  LDCU UR5, c[0x0][0x39c] ;  /* 0x00007380ff0577ac */ /* 0x000e620008000800 */
[----:B---3--:R-:W-:-:S11]  /*26410*/  F2FP.SATFINITE.E4M3.F32.PACK_AB_MERGE_C R190, R191, R190, RZ ;  /* 0x000000bebfbe723e */ /* 0x008fd600048070ff */
[----:B------:R3:W-:Y:S04]  /*26420*/  @P3 STG.E.U8 desc[UR24][R194.64], R190 ;  /* 0x000000bec2003986 */ /* 0x0007e8000c101118 */
[----:B---3--:R-:W3:Y:S01]  /*26430*/  LDL.LU.64 R194, [R1+0xc28] ;  /* 0x000c280001c27983 */ /* 0x008ee20000300a00 */
[----:B------:R-:W-:Y:S01]  /*26440*/  VIADD R2, R0, 0x17b ;  /* 0x0000017b00027836 */ /* 0x000fe20000000000 */
[----:B------:R-:W-:Y:S02]  /*26450*/  PRMT R3, R190, 0x9910, RZ ;  /* 0x00009910be037816 */ /* 0x000fe400000000ff */
[----:B------:R-:W3:Y:S02]  /*26460*/  LDL.LU.64 R136, [R1+0x4a8] ;  /* 0x0004a80001887983 */ /* 0x000ee40000300a00 */
[----:B------:R-:W-:Y:S01]  /*26470*/  ISETP.LT.AND P1, PT, R2, UR4, !P0 ;  /* 0x0000000402007c0c */ /* 0x000fe2000c721270 */
[----:B------:R-:W-:Y:S01]  /*26480*/  VIADD R2, R0, 0x17c ;  /* 0x0000017c00027836 */ /* 0x000fe20000000000 */
[----:B------:R-:W-:Y:S01]  /*26490*/  SHF.R.S32.HI R3, RZ, 0x8, R3 ;  /* 0x00000008ff037819 */ /* 0x000fe20000011403 */
[----:B------:R-:W2:Y:S03]  /*264a0*/  LDCU UR4, c[0x0][0x39c] ;  /* 0x00007380ff0477ac */ /* 0x000ea60008000800 */
[----:B0-----:R-:W-:Y:S01]  /*264b0*/  ISETP.LT.AND P6, PT, R2, UR6, !P0 ;  /* 0x0000000602007c0c */ /* 0x001fe2000c7c1270 */
[----:B------:R-:W-:Y:S01]  /*264c0*/  VIADD R2, R0, 0x17d ;  /* 0x0000017d00027836 */ /* 0x000fe20000000000 */
[----:B------:R-:W0:Y:S04]  /*264d0*/  LDCU UR6, c[0x0][0x39c] ;  /* 0x00007380ff0677ac */ /* 0x000e280008000800 */
[----:B-1----:R-:W-:Y:S01]  /*264e0*/  ISETP.LT.AND P5, PT, R2, UR5, !P0 ;  /* 0x0000000502007c0c */ /* 0x002fe2000c7a1270 */
[----:B----4-:R1:W-:Y:S01]  /*264f0*/  @P1 STG.E.U8 desc[UR24][R134.64], R3 ;  /* 0x0000000386001986 */ /* 0x0103e2000c101118 */
[----:B-----5:R-:W-:-:S03]  /*26500*/  F2FP.SATFINITE.E4M3.F32.PACK_AB_MERGE_C R192, R193, R192, RZ ;  /* 0x000000c0c1c0723e */ /* 0x020fc600048070ff */
[----:B-1----:R-:W4:Y:S01]  /*26510*/  LDL.LU.64 R134, [R1+0x4a0] ;  /* 0x0004a00001867983 */ /* 0x002f220000300a00 */
[----:B------:R-:W-:Y:S01]  /*26520*/  VIADD R2, R0, 0x17e ;  /* 0x0000017e00027836 */ /* 0x000fe20000000000 */
[----:B------:R-:W1:Y:S01]  /*26530*/  LDCU UR5, c[0x0][0x39c] ;  /* 0x00007380ff0577ac */ /* 0x000e620008000800 */
[----:B------:R-:W-:-:S04]  /*26540*/  PRMT R3, R192, 0x9910, RZ ;  /* 0x00009910c0037816 */ /* 0x000fc800000000ff */
[----:B------:R-:W-:Y:S01]  /*26550*/  SHF.R.S32.HI R3, RZ, 0x8, R3 ;  /* 0x00000008ff037819 */ /* 0x000fe20000011403 */
[----:B--2---:R-:W-:Y:S04]  /*26560*/  @P6 STG.E.U8 desc[UR24][R132.64], R192 ;  /* 0x000000c084006986 */ /* 0x004fe8000c101118 */
[----:B------:R2:W-:Y:S04]  /*26570*/  @P5 STG.E.U8 desc[UR24][R68.64], R3 ;  /* 0x0000000344005986 */ /* 0x0005e8000c101118 */
[----:B--2---:R-:W2:Y:S01]  /*26580*/  LDL.LU.64 R68, [R1+0xc20] ;  /* 0x000c200001447983 */ /* 0x004ea20000300a00 */
[----:B------:R-:W-:Y:S01]  /*26590*/  ISETP.LT.AND P4, PT, R2, UR4, !P0 ;  /* 0x0000000402007c0c */ /* 0x000fe2000c781270 */
[----:B------:R-:W5:Y:S01]  /*265a0*/  LDCU UR4, c[0x0][0x39c] ;  /* 0x00007380ff0477ac */ /* 0x000f620008000800 */
[----:B---3--:R-:W-:-:S11]  /*265b0*/  F2FP.SATFINITE.E4M3.F32.PACK_AB_MERGE_C R194, R195, R194, RZ ;  /* 0x000000c2c3c2723e */ /* 0x008fd600048070ff */
[----:B------:R3:W-:Y:S04]  /*265c0*/  @P4 STG.E.U8 desc[UR24][R70.64], R194 ;  /* 0x000000c246004986 */ /* 0x0007e8000c101118 */
[----:B---3--:R-:W3:Y:S01]  /*265d0*/  LDL.LU.64 R70, [R1+0xc18] ;  /* 0x000c180001467983 */ /* 0x008ee20000300a00 */
[----:B------:R-:W-:Y:S01]  /*265e0*/  VIADD R2, R0, 0x17f ;  /* 0x0000017f00027836 */ /* 0x000fe20000000000 */
[----:B------:R-:W-:Y:S02]  /*265f0*/  PRMT R3, R194, 0x9910, RZ ;  /* 0x00009910c2037816 */ /* 0x000fe400000000ff */
[----:B------:R-:W3:Y:S02]  /*26600*/  LDL.LU.64 R132, [R1+0x488] ;  /* 0x0004880001847983 */ /* 0x000ee40000300a00 */
[----:B0-----:R-:W-:Y:S01]  /*26610*/  ISETP.LT.AND P3, PT, R2, UR6, !P0 ;  /* 0x0000000602007c0c */ /* 0x001fe2000c761270 */
[----:B------:R-:W-:Y:S01]  /*26620*/  VIADD R2, R0, 0x180 ;  /* 0x0000018000027836 */ /* 0x000fe20000000000 */
[----:B------:R-:W-:Y:S01]  /*26630*/  SHF.R.S32.HI R3, RZ, 0x8, R3 ;  /* 0x00000008ff037819 */ /* 0x000fe20000011403 */
[----:B------:R-:W0:Y:S03]  /*26640*/  LDCU UR6, c[0x0][0x39c] ;  /* 0x00007380ff0677ac */ /* 0x000e260008000800 */
[----:B-1----:R-:W-:Y:S01]  /*26650*/  ISETP.LT.AND P1, PT, R2, UR5, !P0 ;  /* 0x0000000502007c0c */ /* 0x002fe2000c721270 */
[----:B------:R-:W-:Y:S01]  /*26660*/  VIADD R2, R0, 0x181 ;  /* 0x0000018100027836 */ /* 0x000fe20000000000 */
[----:B------:R-:W1:Y:S04]  /*26670*/  LDCU UR5, c[0x0][0x39c] ;  /* 0x00007380ff0577ac */ /* 0x000e680008000800 */
[----:B-----5:R-:W-:Y:S01]  /*26680*/  ISETP.LT.AND P6, PT, R2, UR4, !P0 ;  /* 0x0000000402007c0c */ /* 0x020fe2000c7c1270 */
[----:B------:R5:W-:Y:S01]  /*26690*/  @P3 STG.E.U8 desc[UR24][R136.64], R3 ;  /* 0x0000000388003986 */ /* 0x000be2000c101118 */
[----:B------:R-:W-:Y:S01]  /*266a0*/  VIADD R2, R0, 0x182 ;  /* 0x0000018200027836 */ /* 0x000fe20000000000 */
[----:B------:R-:W0:Y:S02]  /*266b0*/  LDCU UR4, c[0x0][0x39c] ;  /* 0x00007380ff0477ac */ /* 0x000e240008000800 */
[----:B-----5:R-:W5:Y:S01]  /*266c0*/  LDL.LU.64 R136, [R1+0x480] ;  /* 0x0004800001887983 */ /* 0x020f620000300a00 */
[----:B--2---:R-:W-:-:S04]  /*266d0*/  F2FP.SATFINITE.E4M3.F32.PACK_AB_MERGE_C R68, R69, R68, RZ ;  /* 0x000000444544723e */ /* 0x004fc800048070ff */
[----:B------:R-:W-:-:S04]  /*266e0*/  PRMT R3, R68, 0x9910, RZ ;  /* 0x0000991044037816 */ /* 0x000fc800000000ff */
[----:B------:R-:W-:Y:S01]  /*266f0*/  SHF.R.S32.HI R3, RZ, 0x8, R3 ;  /* 0x00000008ff037819 */ /* 0x000fe20000011403 */
[----:B----4-:R-:W-:Y:S04]  /*26700*/  @P1 STG.E.U8 desc[UR24][R134.64], R68 ;  /* 0x0000004486001986 */ /* 0x010fe8000c101118 */
[----:B------:R2:W-:Y:S04]  /*26710*/  @P6 STG.E.U8 desc[UR24][R72.64], R3 ;  /* 0x0000000348006986 */ /* 0x0005e8000c101118 */
[----:B--2---:R-:W2:Y:S01]  /*26720*/  LDL.LU.64 R72, [R1+0xc10] ;  /* 0x000c100001487983 */ /* 0x004ea20000300a00 */
[----:B0-----:R-:W-:Y:S01]  /*26730*/  ISETP.LT.AND P5, PT, R2, UR6, !P0 ;  /* 0x0000000602007c0c */ /* 0x001fe2000c7a1270 */
[----:B------:R-:W0:Y:S01]  /*26740*/  LDCU UR6, c[0x0][0x39c] ;  /* 0x00007380ff0677ac */ /* 0x000e220008000800 */
[----:B---3--:R-:W-:-:S11]  /*26750*/  F2FP.SATFINITE.E4M3.F32.PACK_AB_MERGE_C R70, R71, R70, RZ ;  /* 0x000000464746723e */ /* 0x008fd600048070ff */
[----:B------:R3:W-:Y:S04]  /*26760*/  @P5 STG.E.U8 desc[UR24][R74.64], R70 ;  /* 0x000000464a005986 */ /* 0x0007e8000c101118 */
[----:B---3--:R-:W3:Y:S01]  /*26770*/  LDL.LU.64 R74, [R1+0xc08] ;  /* 0x000c0800014a7983 */ /* 0x008ee20000300a00 */
[----:B------:R-:W-:Y:S01]  /*26780*/  VIADD R2, R0, 0x183 ;  /* 0x0000018300027836 */ /* 0x000fe20000000000 */
[----:B------:R-:W-:Y:S02]  /*26790*/  PRMT R3, R70, 0x9910, RZ ;  /* 0x0000991046037816 */ /* 0x000fe400000000ff */
[----:B------:R-:W4:Y:S02]  /*267a0*/  LDL.LU.64 R134, [R1+0x468] ;  /* 0x0004680001867983 */ /* 0x000f240000300a00 */
[----:B-1----:R-:W-:Y:S01]  /*267b0*/  ISETP.LT.AND P4, PT, R2, UR5, !P0 ;  /* 0x0000000502007c0c */ /* 0x002fe2000c781270 */
[----:B------:R-:W-:Y:S01]  /*267c0*/  VIADD R2, R0, 0x184 ;  /* 0x0000018400027836 */ /* 0x000fe20000000000 */
[----:B------:R-:W-:Y:S01]  /*267d0*/  SHF.R.S32.HI R3, RZ, 0x8, R3 ;  /* 0x00000008ff037819 */ /* 0x000fe20000011403 */
[----:B------:R-:W1:Y:S03]  /*267e0*/  LDCU UR5, c[0x0][0x39c] ;  /* 0x00007380ff0577ac */ /* 0x000e660008000800 */
[----:B------:R-:W-:Y:S01]  /*267f0*/  ISETP.LT.AND P3, PT, R2, UR4, !P0 ;  /* 0x0000000402007c0c */ /* 0x000fe2000c761270 */
[----:B------:R-:W-:Y:S01]  /*26800*/  VIADD R2, R0, 0x185 ;  /* 0x0000018500027836 */ /* 0x000fe20000000000 */
[----:B------:R-:W1:Y:S04]  /*26810*/  LDCU UR4, c[0x0][0x39c] ;  /* 0x00007380ff0477ac */ /* 0x000e680008000800 */
[----:B0-----:R-:W-:Y:S01]  /*26820*/  ISETP.LT.AND P1, PT, R2, UR6, !P0 ;  /* 0x0000000602007c0c */ /* 0x001fe2000c721270 */
[----:B------:R0:W-:Y:S01]  /*26830*/  @P4 STG.E.U8 desc[UR24][R132.64], R3 ;  /* 0x0000000384004986 */ /* 0x0001e2000c101118 */
[----:B------:R-:W-:Y:S01]  /*26840*/  VIADD R2, R0, 0x186 ;  /* 0x0000018600027836 */ /* 0x000fe20000000000 */
[----:B------:R-:W1:Y:S02]  /*26850*/  LDCU UR6, c[0x0][0x39c] ;  /* 0x00007380ff0677ac */ /* 0x000e640008000800 */
[----:B0-----:R-:W4:Y:S01]  /*26860*/  LDL.LU.64 R132, [R1+0x460] ;  /* 0x0004600001847983 */ /* 0x001f220000300a00 */
[----:B--2---:R-:W-:-:S04]  /*26870*/  F2FP.SATFINITE.E4M3.F32.PACK_AB_MERGE_C R72, R73, R72, RZ ;  /* 0x000000484948723e */ /* 0x004fc800048070ff */
[----:B------:R-:W-:-:S04]  /*26880*/  PRMT R3, R72, 0x9910, RZ ;  /* 0x0000991048037816 */ /* 0x000fc800000000ff */
[----:B------:R-:W-:Y:S01]  /*26890*/  SHF.R.S32.HI R3, RZ, 0x8, R3 ;  /* 0x00000008ff037819 */ /* 0x000fe20000011403 */
[----:B-----5:R-:W-:Y:S04]  /*268a0*/  @P3 STG.E.U8 desc[UR24][R136.64], R72 ;  /* 0x0000004888003986 */ /* 0x020fe8000c101118 */
[----:B------:R0:W-:Y:S04]  /*268b0*/  @P1 STG.E.U8 desc[UR24][R76.64], R3 ;  /* 0x000000034c001986 */ /* 0x0001e8000c101118 */
[----:B0-----:R-:W2:Y:S01]  /*268c0*/  LDL.LU.64 R76, [R1+0xc00] ;  /* 0x000c0000014c7983 */ /* 0x001ea20000300a00 */
[----:B-1----:R-:W-:Y:S01]  /*268d0*/  ISETP.LT.AND P6, PT, R2, UR5, !P0 ;  /* 0x0000000502007c0c */ /* 0x002fe2000c7c1270 */
[----:B------:R-:W0:Y:S01]  /*268e0*/  LDCU UR5, c[0x0][0x39c] ;  /* 0x00007380ff0577ac */ /* 0x000e220008000800 */
[----:B---3--:R-:W-:-:S11]  /*268f0*/  F2FP.SATFINITE.E4M3.F32.PACK_AB_MERGE_C R74, R75, R74, RZ ;  /* 0x0000004a4b4a723e */ /* 0x008fd600048070ff */
[----:B------:R1:W-:Y:S04]  /*26900*/  @P6 STG.E.U8 desc[UR24][R78.64], R74 ;  /* 0x0000004a4e006986 */ /* 0x0003e8000c101118 */
[----:B-1----:R-:W3:Y:S01]  /*26910*/  LDL.LU.64 R78, [R1+0xbf8] ;  /* 0x000bf800014e7983 */ /* 0x002ee20000300a00 */
[----:B------:R-:W-:Y:S01]  /*26920*/  VIADD R2, R0, 0x187 ;  /* 0x0000018700027836 */ /* 0x000fe20000000000 */
[----:B------:R-:W-:Y:S02]  /*26930*/  PRMT R3, R74, 0x9910, RZ ;  /* 0x000099104a037816 */ /* 0x000fe400000000ff */
[----:B------:R-:W5:Y:S02]  /*26940*/  LDL.LU.64 R136, [R1+0x448] ;  /* 0x0004480001887983 */ /* 0x000f640000300a00 */
[----:B------:R-:W-:Y:S01]  /*26950*/  ISETP.LT.AND P5, PT, R2, UR4, !P0 ;  /* 0x0000000402007c0c */ /* 0x000fe2000c7a1270 */
[----:B------:R-:W-:Y:S01]  /*26960*/  VIADD R2, R0, 0x188 ;  /* 0x0000018800027836 */ /* 0x000fe20000000000 */
[----:B------:R-:W-:Y:S01]  /*26970*/  SHF.R.S32.HI R3, RZ, 0x8, R3 ;  /* 0x00000008ff037819 */ /* 0x000fe20000011403 */
[----:B------:R-:W1:Y:S03]  /*26980*/  LDCU UR4, c[0x0][0x39c] ;  /* 0x00007380ff0477ac */ /* 0x000e660008000800 */
[----:B------:R-:W-:Y:S01]  /*26990*/  ISETP.LT.AND P4, PT, R2, UR6, !P0 ;  /* 0x0000000602007c0c */ /* 0x000fe2000c781270 */
[----:B------:R-:W-:Y:S01]  /*269a0*/  VIADD R2, R0, 0x189 ;  /* 0x0000018900027836 */ /* 0x000fe20000000000 */
[----:B------:R-:W1:Y:S04]  /*269b0*/  LDCU UR6, c[0x0][0x39c] ;  /* 0x00007380ff0677ac */ /* 0x000e680008000800 */
[----:B0-----:R-:W-:Y:S01]  /*269c0*/  ISETP.LT.AND P3, PT, R2, UR5, !P0 ;  /* 0x0000000502007c0c */ /* 0x001fe2000c761270 */
[----:B----4-:R0:W-:Y:S01]  /*269d0*/  @P5 STG.E.U8 desc[UR24][R134.64], R3 ;  /* 0x0000000386005986 */ /* 0x0101e2000c101118 */
[----:B------:R-:W-:Y:S01]  /*269e0*/  VIADD R2, R0, 0x18a ;  /* 0x0000018a00027836 */ /* 0x000fe20000000000 */
[----:B------:R-:W4:Y:S02]  /*269f0*/  LDCU UR5, c[0x0][0x39c] ;  /* 0x00007380ff0577ac */ /* 0x000f240008000800 */
[----:B0-----:R-:W5:Y:S02]  /*26a00*/  LDL.LU.64 R134, [R1+0x440] ;  /* 0x0004400001867983 */ /* 0x001f640000300a00 */
[----:B-1----:R-:W-:Y:S01]  /*26a10*/  ISETP.LT.AND P1, PT, R2, UR4, !P0 ;  /* 0x0000000402007c0c */ /* 0x002fe2000c721270 */
[----:B------:R-:W0:Y:S01]  /*26a20*/  LDCU UR4, c[0x0][0x39c] ;  /* 0x00007380ff0477ac */ /* 0x000e220008000800 */
[----:B--2---:R-:W-:-:S04]  /*26a30*/  F2FP.SATFINITE.E4M3.F32.PACK_AB_MERGE_C R76, R77, R76, RZ ;  /* 0x0000004c4d4c723e */ /* 0x004fc800048070ff */
[----:B------:R-:W-:-:S04]  /*26a40*/  PRMT R3, R76, 0x9910, RZ ;  /* 0x000099104c037816 */ /* 0x000fc800000000ff */
[----:B------:R-:W-:Y:S01]  /*26a50*/  SHF.R.S32.HI R3, RZ, 0x8, R3 ;  /* 0x00000008ff037819 */ /* 0x000fe20000011403 */
[----:B------:R-:W-:Y:S04]  /*26a60*/  @P4 STG.E.U8 desc[UR24][R132.64], R76 ;  /* 0x0000004c84004986 */ /* 0x000fe8000c101118 */
[----:B------:R1:W-:Y:S04]  /*26a70*/  @P3 STG.E.U8 desc[UR24][R80.64], R3 ;  /* 0x0000000350003986 */ /* 0x0003e8000c101118 */
[----:B-1----:R-:W2:Y:S01]  /*26a80*/  LDL.LU.64 R80, [R1+0xbf0] ;  /* 0x000bf00001507983 */ /* 0x002ea20000300a00 */
[----:B---3--:R-:W-:-:S05]  /*26a90*/  F2FP.SATFINITE.E4M3.F32.PACK_AB_MERGE_C R78, R79, R78, RZ ;  /* 0x0000004e4f4e723e */ /* 0x008fca00048070ff */
[----:B------:R1:W-:Y:S04]  /*26aa0*/  @P1 STG.E.U8 desc[UR24][R82.64], R78 ;  /* 0x0000004e52001986 */ /* 0x0003e8000c101118 */
[----:B-1----:R-:W3:Y:S01]  /*26ab0*/  LDL.LU.64 R82, [R1+0xbe8] ;  /* 0x000be80001527983 */ /* 0x002ee20000300a00 */
[----:B------:R-:W-:Y:S01]  /*26ac0*/  VIADD R2, R0, 0x18b ;  /* 0x0000018b00027836 */ /* 0x000fe20000000000 */
[----:B------:R-:W-:Y:S02]  /*26ad0*/  PRMT R3, R78, 0x9910, RZ ;  /* 0x000099104e037816 */ /* 0x000fe400000000ff */
[----:B------:R-:W3:Y:S02]  /*26ae0*/  LDL.LU.64 R132, [R1+0x428] ;  /* 0x0004280001847983 */ /* 0x000ee40000300a00 */
[----:B------:R-:W-:Y:S01]  /*26af0*/  ISETP.LT.AND P6, PT, R2, UR6, !P0 ;  /* 0x0000000602007c0c */ /* 0x000fe2000c7c1270 */
[----:B------:R-:W-:Y:S01]  /*26b00*/  VIADD R2, R0, 0x18c ;  /* 0x0000018c00027836 */ /* 0x000fe20000000000 */
[----:B------:R-:W-:Y:S01]  /*26b10*/  SHF.R.S32.HI R3, RZ, 0x8, R3 ;  /* 0x00000008ff037819 */ /* 0x000fe20000011403 */
[----:B------:R-:W1:Y:S03]  /*26b20*/  LDCU UR6, c[0x0][0x39c] ;  /* 0x00007380ff0677ac */ /* 0x000e660008000800 */
[----:B----4-:R-:W-:Y:S01]  /*26b30*/  ISETP.LT.AND P5, PT, R2, UR5, !P0 ;  /* 0x0000000502007c0c */ /* 0x010fe2000c7a1270 */
[----:B------:R-:W-:Y:S01]  /*26b40*/  VIADD R2, R0, 0x18d ;  /* 0x0000018d00027836 */ /* 0x000fe20000000000 */
[----:B------:R-:W4:Y:S04]  /*26b50*/  LDCU UR5, c[0x0][0x39c] ;  /* 0x00007380ff0577ac */ /* 0x000f280008000800 */
[----:B0-----:R-:W-:Y:S01]  /*26b60*/  ISETP.LT.AND P4, PT, R2, UR4, !P0 ;  /* 0x0000000402007c0c */ /* 0x001fe2000c781270 */
[----:B-----5:R0:W-:Y:S01]  /*26b70*/  @P6 STG.E.U8 desc[UR24][R136.64], R3 ;  /* 0x0000000388006986 */ /* 0x0201e2000c101118 */
[----:B------:R-:W-:Y:S01]  /*26b80*/  VIADD R2, R0, 0x18e ;  /* 0x0000018e00027836 */ /* 0x000fe20000000000 */
[----:B------:R-:W5:Y:S02]  /*26b90*/  LDCU UR4, c[0x0][0x39c] ;  /* 0x00007380ff0477ac */ /* 0x000f640008000800 */
[----:B0-----:R-:W4:Y:S02]  /*26ba0*/  LDL.LU.64 R136, [R1+0x420] ;  /* 0x0004200001887983 */ /* 0x001f240000300a00 */
        /* <DEDUP_REMOVED lines=14> */
[----:B----4-:R-:W-:Y:S01]  /*26c90*/  ISETP.LT.AND P1, PT, R2, UR5, !P0 ;  /* 0x0000000502007c0c */ /* 0x010fe2000c721270 */
[----:B------:R-:W-:Y:S01]  /*26ca0*/  VIADD R2, R0, 0x190 ;  /* 0x0000019000027836 */ /* 0x000fe20000000000 */
[----:B------:R-:W-:Y:S01]  /*26cb0*/  SHF.R.S32.HI R3, RZ, 0x8, R3 ;  /* 0x00000008ff037819 */ /* 0x000fe20000011403 */
[----:B------:R-:W1:Y:S03]  /*26cc0*/  LDCU UR5, c[0x0][0x39c] ;  /* 0x00007380ff0577ac */ /* 0x000e660008000800 */
[----:B-----5:R-:W-:Y:S01]  /*26cd0*/  ISETP.LT.AND P6, PT, R2, UR4, !P0 ;  /* 0x0000000402007c0c */ /* 0x020fe2000c7c1270 */
[----:B------:R-:W-:Y:S01]  /*26ce0*/  VIADD R2, R0, 0x191 ;  /* 0x0000019100027836 */ /* 0x000fe20000000000 */
[----:B------:R-:W4:Y:S04]  /*26cf0*/  LDCU UR4, c[0x0][0x39c] ;  /* 0x00007380ff0477ac */ /* 0x000f280008000800 */
[----:B0-----:R-:W-:Y:S01]  /*26d00*/  ISETP.LT.AND P5, PT, R2, UR6, !P0 ;  /* 0x0000000602007c0c */ /* 0x001fe2000c7a1270 */
[----:B------:R0:W-:Y:S01]  /*26d10*/  @P1 STG.E.U8 desc[UR24][R132.64], R3 ;  /* 0x0000000384001986 */ /* 0x0001e2000c101118 */
        /* <DEDUP_REMOVED lines=174> */
[----:B------:R-:W1:Y:S01]  /*27800*/  LDCU UR4, c[0x0][0x39c] ;  /* 0x00007380ff0477ac */ /* 0x000e620008000800 */
[----:B------:R-:W-:-:S05]  /*27810*/  VIADD R2, R0, 0x1ac ;  /* 0x000001ac00027836 */ /* 0x000fca0000000000 */
[----:B-----5:R-:W-:Y:S01]  /*27820*/  ISETP.LT.AND P3, PT, R2, UR6, !P0 ;  /* 0x0000000602007c0c */ /* 0x020fe2000c761270 */
[----:B------:R-:W4:Y:S01]  /*27830*/  LDCU UR6, c[0x0][0x39c] ;  /* 0x00007380ff0677ac */ /* 0x000f220008000800 */
[----:B------:R-:W-:-:S05]  /*27840*/  VIADD R2, R0, 0x1ad ;  /* 0x000001ad00027836 */ /* 0x000fca0000000000 */
[----:B0-----:R-:W-:Y:S01]  /*27850*/  ISETP.LT.AND P1, PT, R2, UR5, !P0 ;  /* 0x0000000502007c0c */ /* 0x001fe2000c721270 */
[----:B------:R-:W0:Y:S01]  /*27860*/  LDCU UR5, c[0x0][0x39c] ;  /* 0x00007380ff0577ac */ /* 0x000e220008000800 */
[----:B------:R-:W-:-:S05]  /*27870*/  VIADD R2, R0, 0x1ae ;  /* 0x000001ae00027836 */ /* 0x000fca0000000000 */
[----:B-1----:R-:W-:Y:S01]  /*27880*/  ISETP.LT.AND P6, PT, R2, UR4, !P0 ;  /* 0x0000000402007c0c */ /* 0x002fe2000c7c1270 */
[----:B------:R-:W1:Y:S01]  /*27890*/  LDCU UR4, c[0x0][0x39c] ;  /* 0x00007380ff0477ac */ /* 0x000e620008000800 */
[----:B------:R-:W-:Y:S01]  /*278a0*/  VIADD R2, R0, 0x1af ;  /* 0x000001af00027836 */ /* 0x000fe20000000000 */
[----:B------:R-:W-:-:S04]  /*278b0*/  SHF.R.S32.HI R3, RZ, 0x8, R3 ;  /* 0x00000008ff037819 */ /* 0x000fc80000011403 */
[----:B----4-:R-:W-:Y:S01]  /*278c0*/  ISETP.LT.AND P5, PT, R2, UR6, !P0 ;  /* 0x0000000602007c0c */ /* 0x010fe2000c7a1270 */
[----:B------:R-:W-:Y:S01]  /*278d0*/  VIADD R2, R0, 0x1b0 ;  /* 0x000001b000027836 */ /* 0x000fe20000000000 */
[----:B------:R4:W-:Y:S01]  /*278e0*/  @P4 STG.E.U8 desc[UR24][R134.64], R3 ;  /* 0x0000000386004986 */ /* 0x0009e2000c101118 */
[----:B------:R-:W5:Y:S03]  /*278f0*/  LDCU UR6, c[0x0][0x39c] ;  /* 0x00007380ff0677ac */ /* 0x000f660008000800 */
[----:B0-----:R-:W-:Y:S01]  /*27900*/  ISETP.LT.AND P4, PT, R2, UR5, !P0 ;  /* 0x0000000502007c0c */ /* 0x001fe2000c781270 */
[----:B------:R-:W-:Y:S01]  /*27910*/  VIADD R2, R0, 0x1b1 ;  /* 0x000001b100027836 */ /* 0x000fe20000000000 */
[----:B------:R-:W0:Y:S01]  /*27920*/  LDCU UR5, c[0x0][0x39c] ;  /* 0x00007380ff0577ac */ /* 0x000e220008000800 */
[----:B----4-:R-:W4:Y:S01]  /*27930*/  LDL.LU.64 R134, [R1+0x320] ;  /* 0x0003200001867983 */ /* 0x010f220000300a00 */
[----:B--2---:R-:W-:-:S04]  /*27940*/  F2FP.SATFINITE.E4M3.F32.PACK_AB_MERGE_C R112, R113, R112, RZ ;  /* 0x000000707170723e */ /* 0x004fc800048070ff */
[----:B------:R-:W-:Y:S01]  /*27950*/  PRMT R3, R112, 0x9910, RZ ;  /* 0x0000991070037816 */ /* 0x000fe200000000ff */
[----:B------:R-:W-:Y:S01]  /*27960*/  @P3 STG.E.U8 desc[UR24][R132.64], R112 ;  /* 0x0000007084003986 */ /* 0x000fe2000c101118 */
[----:B-1----:R-:W-:Y:S01]  /*27970*/  ISETP.LT.AND P3, PT, R2, UR4, !P0 ;  /* 0x0000000402007c0c */ /* 0x002fe2000c761270 */
[----:B------:R-:W1:Y:S01]  /*27980*/  LDCU UR4, c[0x0][0x39c] ;  /* 0x00007380ff0477ac */ /* 0x000e620008000800 */
[----:B------:R-:W-:-:S05]  /*27990*/  SHF.R.S32.HI R2, RZ, 0x8, R3 ;  /* 0x00000008ff027819 */ /* 0x000fca0000011403 */
[----:B------:R2:W-:Y:S04]  /*279a0*/  @P1 STG.E.U8 desc[UR24][R116.64], R2 ;  /* 0x0000000274001986 */ /* 0x0005e8000c101118 */
[----:B--2---:R-:W2:Y:S01]  /*279b0*/  LDL.LU.64 R116, [R1+0xb60] ;  /* 0x000b600001747983 */ /* 0x004ea20000300a00 */
[----:B---3--:R-:W-:-:S05]  /*279c0*/  F2FP.SATFINITE.E4M3.F32.PACK_AB_MERGE_C R114, R115, R114, RZ ;  /* 0x000000727372723e */ /* 0x008fca00048070ff */
[----:B------:R3:W-:Y:S04]  /*279d0*/  @P6 STG.E.U8 desc[UR24][R118.64], R114 ;  /* 0x0000007276006986 */ /* 0x0007e8000c101118 */
[----:B---3--:R-:W3:Y:S01]  /*279e0*/  LDL.LU.64 R118, [R1+0xb58] ;  /* 0x000b580001767983 */ /* 0x008ee20000300a00 */
[----:B------:R-:W-:Y:S01]  /*279f0*/  VIADD R3, R0, 0x1b2 ;  /* 0x000001b200037836 */ /* 0x000fe20000000000 */
[----:B------:R-:W-:Y:S01]  /*27a00*/  PRMT R69, R114, 0x9910, RZ ;  /* 0x0000991072457816 */ /* 0x000fe200000000ff */
[----:B------:R-:W-:Y:S01]  /*27a10*/  VIADD R2, R0, 0x1b4 ;  /* 0x000001b400027836 */ /* 0x000fe20000000000 */
[----:B------:R-:W3:Y:S02]  /*27a20*/  LDL.LU.64 R132, [R1+0x318] ;  /* 0x0003180001847983 */ /* 0x000ee40000300a00 */
[----:B-----5:R-:W-:Y:S01]  /*27a30*/  ISETP.LT.AND P1, PT, R3, UR6, !P0 ;  /* 0x0000000603007c0c */ /* 0x020fe2000c721270 */
[----:B------:R-:W-:Y:S01]  /*27a40*/  IMAD.MOV.U32 R3, RZ, RZ, R69 ;  /* 0x000000ffff037224 */ /* 0x000fe200078e0045 */
[----:B------:R-:W5:Y:S04]  /*27a50*/  LDCU UR6, c[0x0][0x39c] ;  /* 0x00007380ff0677ac */ /* 0x000f680008000800 */
[----:B------:R-:W-:-:S05]  /*27a60*/  SHF.R.S32.HI R3, RZ, 0x8, R3 ;  /* 0x00000008ff037819 */ /* 0x000fca0000011403 */
[----:B------:R0:W-:Y:S01]  /*27a70*/  @P5 STG.E.U8 desc[UR24][R136.64], R3 ;  /* 0x0000000388005986 */ /* 0x0001e2000c101118 */
[----:B-1----:R-:W-:Y:S01]  /*27a80*/  ISETP.LT.AND P5, PT, R2, UR4, !P0 ;  /* 0x0000000402007c0c */ /* 0x002fe2000c7a1270 */
[----:B------:R-:W-:Y:S01]  /*27a90*/  VIADD R68, R0, 0x1b3 ;  /* 0x000001b300447836 */ /* 0x000fe20000000000 */
[----:B------:R-:W1:Y:S01]  /*27aa0*/  LDCU UR4, c[0x0][0x39c] ;  /* 0x00007380ff0477ac */ /* 0x000e620008000800 */
[----:B0-----:R-:W5:Y:S01]  /*27ab0*/  LDL.LU.64 R136, [R1+0x310] ;  /* 0x0003100001887983 */ /* 0x001f620000300a00 */
[----:B--2---:R-:W-:-:S04]  /*27ac0*/  F2FP.SATFINITE.E4M3.F32.PACK_AB_MERGE_C R116, R117, R116, RZ ;  /* 0x000000747574723e */ /* 0x004fc800048070ff */
[----:B------:R-:W-:-:S05]  /*27ad0*/  PRMT R69, R116, 0x9910, RZ ;  /* 0x0000991074457816 */ /* 0x000fca00000000ff */
[----:B------:R-:W-:Y:S01]  /*27ae0*/  IMAD.MOV.U32 R2, RZ, RZ, R69 ;  /* 0x000000ffff027224 */ /* 0x000fe200078e0045 */
[----:B----4-:R-:W-:Y:S04]  /*27af0*/  @P4 STG.E.U8 desc[UR24][R134.64], R116 ;  /* 0x0000007486004986 */ /* 0x010fe8000c101118 */
[----:B------:R-:W-:-:S05]  /*27b00*/  SHF.R.S32.HI R2, RZ, 0x8, R2 ;  /* 0x00000008ff027819 */ /* 0x000fca0000011402 */
[----:B------:R0:W-:Y:S04]  /*27b10*/  @P3 STG.E.U8 desc[UR24][R120.64], R2 ;  /* 0x0000000278003986 */ /* 0x0001e8000c101118 */
[----:B0-----:R-:W2:Y:S01]  /*27b20*/  LDL.LU.64 R120, [R1+0xb50] ;  /* 0x000b500001787983 */ /* 0x001ea20000300a00 */
[----:B---3--:R-:W-:-:S05]  /*27b30*/  F2FP.SATFINITE.E4M3.F32.PACK_AB_MERGE_C R118, R119, R118, RZ ;  /* 0x000000767776723e */ /* 0x008fca00048070ff */
[----:B------:R0:W-:Y:S04]  /*27b40*/  @P1 STG.E.U8 desc[UR24][R122.64], R118 ;  /* 0x000000767a001986 */ /* 0x0001e8000c101118 */
[----:B0-----:R-:W3:Y:S01]  /*27b50*/  LDL.LU.64 R122, [R1+0xb48] ;  /* 0x000b4800017a7983 */ /* 0x001ee20000300a00 */
[----:B------:R-:W-:Y:S01]  /*27b60*/  ISETP.LT.AND P6, PT, R68, UR5, !P0 ;  /* 0x0000000544007c0c */ /* 0x000fe2000c7c1270 */
[----:B------:R-:W0:Y:S01]  /*27b70*/  LDCU UR5, c[0x0][0x39c] ;  /* 0x00007380ff0577ac */ /* 0x000e220008000800 */
[----:B------:R-:W-:Y:S01]  /*27b80*/  VIADD R68, R0, 0x1b5 ;  /* 0x000001b500447836 */ /* 0x000fe20000000000 */
[----:B------:R-:W-:Y:S01]  /*27b90*/  PRMT R69, R118, 0x9910, RZ ;  /* 0x0000991076457816 */ /* 0x000fe200000000ff */
[----:B------:R-:W-:Y:S01]  /*27ba0*/  VIADD R3, R0, 0x1b6 ;  /* 0x000001b600037836 */ /* 0x000fe20000000000 */
[----:B------:R-:W4:Y:S02]  /*27bb0*/  LDL.LU.64 R134, [R1+0x308] ;  /* 0x0003080001867983 */ /* 0x000f240000300a00 */
[----:B-----5:R-:W-:Y:S01]  /*27bc0*/  ISETP.LT.AND P4, PT, R68, UR6, !P0 ;  /* 0x0000000644007c0c */ /* 0x020fe2000c781270 */
[----:B------:R-:W5:Y:S01]  /*27bd0*/  LDCU UR6, c[0x0][0x39c] ;  /* 0x00007380ff0677ac */ /* 0x000f620008000800 */
[----:B------:R-:W-:Y:S01]  /*27be0*/  VIADD R2, R0, 0x1b8 ;  /* 0x000001b800027836 */ /* 0x000fe20000000000 */
[----:B0-----:R-:W-:Y:S01]  /*27bf0*/  ISETP.LT.AND P3, PT, R3, UR5, !P0 ;  /* 0x0000000503007c0c */ /* 0x001fe2000c761270 */
[----:B------:R-:W-:Y:S01]  /*27c00*/  IMAD.MOV.U32 R3, RZ, RZ, R69 ;  /* 0x000000ffff037224 */ /* 0x000fe200078e0045 */
[----:B------:R-:W0:Y:S04]  /*27c10*/  LDCU UR5, c[0x0][0x39c] ;  /* 0x00007380ff0577ac */ /* 0x000e280008000800 */
[----:B------:R-:W-:-:S05]  /*27c20*/  SHF.R.S32.HI R3, RZ, 0x8, R3 ;  /* 0x00000008ff037819 */ /* 0x000fca0000011403 */
[----:B------:R0:W-:Y:S01]  /*27c30*/  @P6 STG.E.U8 desc[UR24][R132.64], R3 ;  /* 0x0000000384006986 */ /* 0x0001e2000c101118 */
[----:B-----5:R-:W-:Y:S02]  /*27c40*/  ISETP.LT.AND P6, PT, R2, UR6, !P0 ;  /* 0x0000000602007c0c */ /* 0x020fe4000c7c1270 */
[----:B--2---:R-:W-:Y:S01]  /*27c50*/  F2FP.SATFINITE.E4M3.F32.PACK_AB_MERGE_C R120, R121, R120, RZ ;  /* 0x000000787978723e */ /* 0x004fe200048070ff */
[----:B0-----:R-:W2:Y:S01]  /*27c60*/  LDL.LU.64 R132, [R1+0x300] ;  /* 0x0003000001847983 */ /* 0x001ea20000300a00 */
[----:B---3--:R-:W-:Y:S01]  /*27c70*/  F2FP.SATFINITE.E4M3.F32.PACK_AB_MERGE_C R122, R123, R122, RZ ;  /* 0x0000007a7b7a723e */ /* 0x008fe200048070ff */
[----:B------:R-:W-:Y:S01]  /*27c80*/  VIADD R68, R0, 0x1b7 ;  /* 0x000001b700447836 */ /* 0x000fe20000000000 */
[----:B------:R-:W-:Y:S01]  /*27c90*/  PRMT R69, R120, 0x9910, RZ ;  /* 0x0000991078457816 */ /* 0x000fe200000000ff */
[----:B------:R-:W-:Y:S01]  /*27ca0*/  VIADD R3, R0, 0x1ba ;  /* 0x000001ba00037836 */ /* 0x000fe20000000000 */
[----:B------:R-:W0:Y:S03]  /*27cb0*/  LDCU UR6, c[0x0][0x39c] ;  /* 0x00007380ff0677ac */ /* 0x000e260008000800 */
[----:B------:R-:W-:Y:S01]  /*27cc0*/  IMAD.MOV.U32 R2, RZ, RZ, R69 ;  /* 0x000000ffff027224 */ /* 0x000fe200078e0045 */
[----:B------:R-:W-:Y:S04]  /*27cd0*/  @P5 STG.E.U8 desc[UR24][R136.64], R120 ;  /* 0x0000007888005986 */ /* 0x000fe8000c101118 */
[----:B------:R-:W-:-:S05]  /*27ce0*/  SHF.R.S32.HI R2, RZ, 0x8, R2 ;  /* 0x00000008ff027819 */ /* 0x000fca0000011402 */
[----:B------:R3:W-:Y:S04]  /*27cf0*/  @P4 STG.E.U8 desc[UR24][R124.64], R2 ;  /* 0x000000027c004986 */ /* 0x0007e8000c101118 */
[----:B---3--:R-:W3:Y:S04]  /*27d00*/  LDL.LU.64 R124, [R1+0xb40] ;  /* 0x000b4000017c7983 */ /* 0x008ee80000300a00 */
[----:B------:R5:W-:Y:S04]  /*27d10*/  @P3 STG.E.U8 desc[UR24][R126.64], R122 ;  /* 0x0000007a7e003986 */ /* 0x000be8000c101118 */
[----:B-----5:R-:W5:Y:S01]  /*27d20*/  LDL.LU.64 R126, [R1+0xb38] ;  /* 0x000b3800017e7983 */ /* 0x020f620000300a00 */
[----:B-1----:R-:W-:Y:S01]  /*27d30*/  ISETP.LT.AND P1, PT, R68, UR4, !P0 ;  /* 0x0000000444007c0c */ /* 0x002fe2000c721270 */
[----:B------:R-:W1:Y:S01]  /*27d40*/  LDCU UR4, c[0x0][0x39c] ;  /* 0x00007380ff0477ac */ /* 0x000e620008000800 */
[----:B------:R-:W-:Y:S01]  /*27d50*/  VIADD R68, R0, 0x1b9 ;  /* 0x000001b900447836 */ /* 0x000fe20000000000 */
[----:B------:R-:W-:Y:S01]  /*27d60*/  PRMT R69, R122, 0x9910, RZ ;  /* 0x000099107a457816 */ /* 0x000fe200000000ff */
[----:B------:R-:W-:Y:S01]  /*27d70*/  VIADD R2, R0, 0x1bc ;  /* 0x000001bc00027836 */ /* 0x000fe20000000000 */
[----:B------:R-:W2:Y:S02]  /*27d80*/  LDL.LU.64 R136, [R1+0x2f8] ;  /* 0x0002f80001887983 */ /* 0x000ea40000300a00 */
[----:B------:R-:W-:Y:S01]  /*27d90*/  ISETP.LT.AND P5, PT, R68, UR5, !P0 ;  /* 0x0000000544007c0c */ /* 0x000fe2000c7a1270 */
[----:B------:R-:W0:Y:S01]  /*27da0*/  LDCU UR5, c[0x0][0x39c] ;  /* 0x00007380ff0577ac */ /* 0x000e220008000800 */
[----:B-1----:R-:W-:Y:S01]  /*27db0*/  ISETP.LT.AND P4, PT, R3, UR4, !P0 ;  /* 0x0000000403007c0c */ /* 0x002fe2000c781270 */
[----:B------:R-:W-:Y:S01]  /*27dc0*/  IMAD.MOV.U32 R3, RZ, RZ, R69 ;  /* 0x000000ffff037224 */ /* 0x000fe200078e0045 */
[----:B------:R-:W1:Y:S04]  /*27dd0*/  LDCU UR4, c[0x0][0x39c] ;  /* 0x00007380ff0477ac */ /* 0x000e680008000800 */
[----:B------:R-:W-:-:S05]  /*27de0*/  SHF.R.S32.HI R3, RZ, 0x8, R3 ;  /* 0x00000008ff037819 */ /* 0x000fca0000011403 */
[----:B----4-:R4:W-:Y:S01]  /*27df0*/  @P1 STG.E.U8 desc[UR24][R134.64], R3 ;  /* 0x0000000386001986 */ /* 0x0109e2000c101118 */
[----:B0-----:R-:W-:Y:S02]  /*27e00*/  ISETP.LT.AND P1, PT, R2, UR5, !P0 ;  /* 0x0000000502007c0c */ /* 0x001fe4000c721270 */
[----:B---3--:R-:W-:Y:S01]  /*27e10*/  F2FP.SATFINITE.E4M3.F32.PACK_AB_MERGE_C R124, R125, R124, RZ ;  /* 0x0000007c7d7c723e */ /* 0x008fe200048070ff */
[----:B----4-:R-:W3:Y:S01]  /*27e20*/  LDL.LU.64 R134, [R1+0x2f0] ;  /* 0x0002f00001867983 */ /* 0x010ee20000300a00 */
[----:B-----5:R-:W-:Y:S01]  /*27e30*/  F2FP.SATFINITE.E4M3.F32.PACK_AB_MERGE_C R126, R127, R126, RZ ;  /* 0x0000007e7f7e723e */ /* 0x020fe200048070ff */
[----:B------:R-:W-:Y:S01]  /*27e40*/  VIADD R68, R0, 0x1bb ;  /* 0x000001bb00447836 */ /* 0x000fe20000000000 */
[----:B------:R-:W-:Y:S01]  /*27e50*/  PRMT R69, R124, 0x9910, RZ ;  /* 0x000099107c457816 */ /* 0x000fe200000000ff */
[----:B------:R-:W-:Y:S01]  /*27e60*/  VIADD R3, R0, 0x1be ;  /* 0x000001be00037836 */ /* 0x000fe20000000000 */
[----:B------:R-:W0:Y:S03]  /*27e70*/  LDCU UR5, c[0x0][0x39c] ;  /* 0x00007380ff0577ac */ /* 0x000e260008000800 */
[----:B------:R-:W-:Y:S01]  /*27e80*/  IMAD.MOV.U32 R2, RZ, RZ, R69 ;  /* 0x000000ffff027224 */ /* 0x000fe200078e0045 */
[----:B--2---:R-:W-:Y:S04]  /*27e90*/  @P6 STG.E.U8 desc[UR24][R132.64], R124 ;  /* 0x0000007c84006986 */ /* 0x004fe8000c101118 */
[----:B------:R-:W-:-:S05]  /*27ea0*/  SHF.R.S32.HI R2, RZ, 0x8, R2 ;  /* 0x00000008ff027819 */ /* 0x000fca0000011402 */
[----:B------:R2:W-:Y:S04]  /*27eb0*/  @P5 STG.E.U8 desc[UR24][R128.64], R2 ;  /* 0x0000000280005986 */ /* 0x0005e8000c101118 */
[----:B--2---:R-:W2:Y:S04]  /*27ec0*/  LDL.LU.64 R128, [R1+0xb30] ;  /* 0x000b300001807983 */ /* 0x004ea80000300a00 */
[----:B------:R4:W-:Y:S04]  /*27ed0*/  @P4 STG.E.U8 desc[UR24][R130.64], R126 ;  /* 0x0000007e82004986 */ /* 0x0009e8000c101118 */
[----:B----4-:R-:W4:Y:S01]  /*27ee0*/  LDL.LU.64 R130, [R1+0xb28] ;  /* 0x000b280001827983 */ /* 0x010f220000300a00 */
[----:B------:R-:W-:Y:S01]  /*27ef0*/  ISETP.LT.AND P3, PT, R68, UR6, !P0 ;  /* 0x0000000644007c0c */ /* 0x000fe2000c761270 */
[----:B------:R-:W5:Y:S01]  /*27f00*/  LDCU UR6, c[0x0][0x39c] ;  /* 0x00007380ff0677ac */ /* 0x000f620008000800 */
[----:B------:R-:W-:Y:S01]  /*27f10*/  VIADD R68, R0, 0x1bd ;  /* 0x000001bd00447836 */ /* 0x000fe20000000000 */
[----:B------:R-:W-:Y:S01]  /*27f20*/  PRMT R69, R126, 0x9910, RZ ;  /* 0x000099107e457816 */ /* 0x000fe200000000ff */
[----:B------:R-:W-:Y:S01]  /*27f30*/  VIADD R2, R0, 0x1c0 ;  /* 0x000001c000027836 */ /* 0x000fe20000000000 */
[----:B------:R-:W3:Y:S02]  /*27f40*/  LDL.LU.64 R132, [R1+0x2d8] ;  /* 0x0002d80001847983 */ /* 0x000ee40000300a00 */
[----:B-1----:R-:W-:Y:S01]  /*27f50*/  ISETP.LT.AND P6, PT, R68, UR4, !P0 ;  /* 0x0000000444007c0c */ /* 0x002fe2000c7c1270 */
[----:B------:R-:W1:Y:S01]  /*27f60*/  LDCU UR4, c[0x0][0x39c] ;  /* 0x00007380ff0477ac */ /* 0x000e620008000800 */
[----:B-----5:R-:W-:Y:S01]  /*27f70*/  ISETP.LT.AND P5, PT, R3, UR6, !P0 ;  /* 0x0000000603007c0c */ /* 0x020fe2000c7a1270 */
[----:B------:R-:W-:Y:S01]  /*27f80*/  IMAD.MOV.U32 R3, RZ, RZ, R69 ;  /* 0x000000ffff037224 */ /* 0x000fe200078e0045 */
[----:B------:R-:W5:Y:S04]  /*27f90*/  LDCU UR6, c[0x0][0x39c] ;  /* 0x00007380ff0677ac */ /* 0x000f680008000800 */
[----:B------:R-:W-:-:S05]  /*27fa0*/  SHF.R.S32.HI R3, RZ, 0x8, R3 ;  /* 0x00000008ff037819 */ /* 0x000fca0000011403 */
[----:B------:R0:W-:Y:S01]  /*27fb0*/  @P3 STG.E.U8 desc[UR24][R136.64], R3 ;  /* 0x0000000388003986 */ /* 0x0001e2000c101118 */
[----:B-1----:R-:W-:Y:S02]  /*27fc0*/  ISETP.LT.AND P3, PT, R2, UR4, !P0 ;  /* 0x0000000402007c0c */ /* 0x002fe4000c761270 */
[----:B--2---:R-:W-:Y:S01]  /*27fd0*/  F2FP.SATFINITE.E4M3.F32.PACK_AB_MERGE_C R128, R129, R128, RZ ;  /* 0x000000808180723e */ /* 0x004fe200048070ff */
[----:B0-----:R-:W2:Y:S01]  /*27fe0*/  LDL.LU.64 R136, [R1+0x2d0] ;  /* 0x0002d00001887983 */ /* 0x001ea20000300a00 */
[----:B----4-:R-:W-:Y:S01]  /*27ff0*/  F2FP.SATFINITE.E4M3.F32.PACK_AB_MERGE_C R130, R131, R130, RZ ;  /* 0x000000828382723e */ /* 0x010fe200048070ff */
[----:B------:R-:W-:Y:S01]  /*28000*/  VIADD R68, R0, 0x1bf ;  /* 0x000001bf00447836 */ /* 0x000fe20000000000 */
[----:B------:R-:W-:Y:S01]  /*28010*/  PRMT R69, R128, 0x9910, RZ ;  /* 0x0000991080457816 */ /* 0x000fe200000000ff */
[----:B------:R-:W0:Y:S04]  /*28020*/  LDCU UR4, c[0x0][0x39c] ;  /* 0x00007380ff0477ac */ /* 0x000e280008000800 */
[----:B------:R-:W-:Y:S01]  /*28030*/  IMAD.MOV.U32 R2, RZ, RZ, R69 ;  /* 0x000000ffff027224 */ /* 0x000fe200078e0045 */
[----:B---3--:R-:W-:Y:S04]  /*28040*/  @P1 STG.E.U8 desc[UR24][R134.64], R128 ;  /* 0x0000008086001986 */ /* 0x008fe8000c101118 */
[----:B------:R-:W-:-:S05]  /*28050*/  SHF.R.S32.HI R2, RZ, 0x8, R2 ;  /* 0x00000008ff027819 */ /* 0x000fca0000011402 */
[----:B------:R1:W-:Y:S04]  /*28060*/  @P6 STG.E.U8 desc[UR24][R4.64], R2 ;  /* 0x0000000204006986 */ /* 0x0003e8000c101118 */
[----:B-1----:R-:W3:Y:S04]  /*28070*/  LDL.LU.64 R4, [R1+0xb20] ;  /* 0x000b200001047983 */ /* 0x002ee80000300a00 */
[----:B------:R1:W-:Y:S04]  /*28080*/  @P5 STG.E.U8 desc[UR24][R6.64], R130 ;  /* 0x0000008206005986 */ /* 0x0003e8000c101118 */
[----:B-1----:R-:W4:Y:S01]  /*28090*/  LDL.LU.64 R6, [R1+0xb18] ;  /* 0x000b180001067983 */ /* 0x002f220000300a00 */
[----:B------:R-:W-:Y:S01]  /*280a0*/  ISETP.LT.AND P4, PT, R68, UR5, !P0 ;  /* 0x0000000544007c0c */ /* 0x000fe2000c781270 */
[----:B------:R-:W1:Y:S01]  /*280b0*/  LDCU UR5, c[0x0][0x39c] ;  /* 0x00007380ff0577ac */ /* 0x000e620008000800 */
[----:B------:R-:W-:Y:S01]  /*280c0*/  VIADD R68, R0, 0x1c1 ;  /* 0x000001c100447836 */ /* 0x000fe20000000000 */
[----:B------:R-:W-:Y:S01]  /*280d0*/  PRMT R69, R130, 0x9910, RZ ;  /* 0x0000991082457816 */ /* 0x000fe200000000ff */
[----:B------:R-:W-:Y:S01]  /*280e0*/  VIADD R3, R0, 0x1c2 ;  /* 0x000001c200037836 */ /* 0x000fe20000000000 */
[----:B------:R-:W4:Y:S02]  /*280f0*/  LDL.LU.64 R134, [R1+0x2b8] ;  /* 0x0002b80001867983 */ /* 0x000f240000300a00 */
[----:B-----5:R-:W-:Y:S01]  /*28100*/  ISETP.LT.AND P1, PT, R68, UR6, !P0 ;  /* 0x0000000644007c0c */ /* 0x020fe2000c721270 */
[----:B------:R-:W5:Y:S01]  /*28110*/  LDCU UR6, c[0x0][0x39c] ;  /* 0x00007380ff0677ac */ /* 0x000f620008000800 */
[----:B------:R-:W-:-:S02]  /*28120*/  VIADD R68, R0, 0x1c3 ;  /* 0x000001c300447836 */ /* 0x000fc40000000000 */
[----:B------:R-:W-:Y:S01]  /*28130*/  VIADD R2, R0, 0x1c4 ;  /* 0x000001c400027836 */ /* 0x000fe20000000000 */
[----:B-1----:R-:W-:Y:S01]  /*28140*/  ISETP.LT.AND P6, PT, R3, UR5, !P0 ;  /* 0x0000000503007c0c */ /* 0x002fe2000c7c1270 */
[----:B------:R-:W-:Y:S01]  /*28150*/  IMAD.MOV.U32 R3, RZ, RZ, R69 ;  /* 0x000000ffff037224 */ /* 0x000fe200078e0045 */
[----:B0-----:R-:W-:Y:S01]  /*28160*/  ISETP.LT.AND P5, PT, R68, UR4, !P0 ;  /* 0x0000000444007c0c */ /* 0x001fe2000c7a1270 */
[----:B------:R-:W0:Y:S03]  /*28170*/  LDCU UR5, c[0x0][0x39c] ;  /* 0x00007380ff0577ac */ /* 0x000e260008000800 */
[----:B------:R-:W-:Y:S01]  /*28180*/  SHF.R.S32.HI R3, RZ, 0x8, R3 ;  /* 0x00000008ff037819 */ /* 0x000fe20000011403 */
[----:B------:R-:W1:Y:S04]  /*28190*/  LDCU UR4, c[0x0][0x39c] ;  /* 0x00007380ff0477ac */ /* 0x000e680008000800 */
[----:B------:R0:W-:Y:S01]  /*281a0*/  @P4 STG.E.U8 desc[UR24][R132.64], R3 ;  /* 0x0000000384004986 */ /* 0x0001e2000c101118 */
[----:B-----5:R-:W-:Y:S01]  /*281b0*/  ISETP.LT.AND P4, PT, R2, UR6, !P0 ;  /* 0x0000000602007c0c */ /* 0x020fe2000c781270 */
[----:B------:R-:W5:Y:S02]  /*281c0*/  LDCU UR6, c[0x0][0x39c] ;  /* 0x00007380ff0677ac */ /* 0x000f640008000800 */
[----:B0-----:R-:W5:Y:S01]  /*281d0*/  LDL.LU.64 R132, [R1+0x2b0] ;  /* 0x0002b00001847983 */ /* 0x001f620000300a00 */
[----:B---3--:R-:W-:-:S04]  /*281e0*/  F2FP.SATFINITE.E4M3.F32.PACK_AB_MERGE_C R4, R5, R4, RZ ;  /* 0x000000040504723e */ /* 0x008fc800048070ff */
[----:B------:R-:W-:-:S05]  /*281f0*/  PRMT R68, R4, 0x9910, RZ ;  /* 0x0000991004447816 */ /* 0x000fca00000000ff */
[----:B------:R-:W-:Y:S01]  /*28200*/  IMAD.MOV.U32 R2, RZ, RZ, R68 ;  /* 0x000000ffff027224 */ /* 0x000fe200078e0044 */
[----:B--2---:R-:W-:Y:S04]  /*28210*/  @P3 STG.E.U8 desc[UR24][R136.64], R4 ;  /* 0x0000000488003986 */ /* 0x004fe8000c101118 */
[----:B------:R-:W-:-:S05]  /*28220*/  SHF.R.S32.HI R2, RZ, 0x8, R2 ;  /* 0x00000008ff027819 */ /* 0x000fca0000011402 */
[----:B------:R0:W-:Y:S04]  /*28230*/  @P1 STG.E.U8 desc[UR24][R8.64], R2 ;  /* 0x0000000208001986 */ /* 0x0001e8000c101118 */
[----:B0-----:R-:W2:Y:S01]  /*28240*/  LDL.LU.64 R8, [R1+0xb10] ;  /* 0x000b100001087983 */ /* 0x001ea20000300a00 */
[----:B----4-:R-:W-:-:S05]  /*28250*/  F2FP.SATFINITE.E4M3.F32.PACK_AB_MERGE_C R6, R7, R6, RZ ;  /* 0x000000060706723e */ /* 0x010fca00048070ff */
[----:B------:R0:W-:Y:S04]  /*28260*/  @P6 STG.E.U8 desc[UR24][R10.64], R6 ;  /* 0x000000060a006986 */ /* 0x0001e8000c101118 */
[----:B0-----:R-:W3:Y:S01]  /*28270*/  LDL.LU.64 R10, [R1+0xb08] ;  /* 0x000b0800010a7983 */ /* 0x001ee20000300a00 */
[----:B------:R-:W-:Y:S01]  /*28280*/  VIADD R5, R0, 0x1c5 ;  /* 0x000001c500057836 */ /* 0x000fe20000000000 */
[----:B------:R-:W-:Y:S01]  /*28290*/  PRMT R7, R6, 0x9910, RZ ;  /* 0x0000991006077816 */ /* 0x000fe200000000ff */
[----:B------:R-:W-:Y:S01]  /*282a0*/  VIADD R3, R0, 0x1c6 ;  /* 0x000001c600037836 */ /* 0x000fe20000000000 */
[----:B------:R-:W4:Y:S02]  /*282b0*/  LDL.LU.64 R136, [R1+0x298] ;  /* 0x0002980001887983 */ /* 0x000f240000300a00 */
[----:B------:R-:W-:Y:S01]  /*282c0*/  ISETP.LT.AND P3, PT, R5, UR5, !P0 ;  /* 0x0000000505007c0c */ /* 0x000fe2000c761270 */
[----:B------:R-:W0:Y:S01]  /*282d0*/  LDCU UR5, c[0x0][0x39c] ;  /* 0x00007380ff0577ac */ /* 0x000e220008000800 */
[----:B-1----:R-:W-:Y:S01]  /*282e0*/  ISETP.LT.AND P1, PT, R3, UR4, !P0 ;  /* 0x0000000403007c0c */ /* 0x002fe2000c721270 */
[----:B------:R-:W-:-:S02]  /*282f0*/  IMAD.MOV.U32 R3, RZ, RZ, R7 ;  /* 0x000000ffff037224 */ /* 0x000fc400078e0007 */
[C---:B------:R-:W-:Y:S01]  /*28300*/  VIADD R5, R0.reuse, 0x1c7 ;  /* 0x000001c700057836 */ /* 0x040fe20000000000 */
[----:B------:R-:W1:Y:S01]  /*28310*/  LDCU UR4, c[0x0][0x39c] ;  /* 0x00007380ff0477ac */ /* 0x000e620008000800 */
[----:B------:R-:W-:Y:S01]  /*28320*/  VIADD R2, R0, 0x1c8 ;  /* 0x000001c800027836 */ /* 0x000fe20000000000 */
[----:B------:R-:W-:Y:S02]  /*28330*/  SHF.R.S32.HI R3, RZ, 0x8, R3 ;  /* 0x00000008ff037819 */ /* 0x000fe40000011403 */
[----:B-----5:R-:W-:Y:S01]  /*28340*/  ISETP.LT.AND P6, PT, R5, UR6, !P0 ;  /* 0x0000000605007c0c */ /* 0x020fe2000c7c1270 */
[----:B------:R-:W5:Y:S02]  /*28350*/  LDCU UR6, c[0x0][0x39c] ;  /* 0x00007380ff0677ac */ /* 0x000f640008000800 */
[----:B------:R1:W-:Y:S01]  /*28360*/  @P5 STG.E.U8 desc[UR24][R134.64], R3 ;  /* 0x0000000386005986 */ /* 0x0003e2000c101118 */
[----:B0-----:R-:W-:Y:S01]  /*28370*/  ISETP.LT.AND P5, PT, R2, UR5, !P0 ;  /* 0x0000000502007c0c */ /* 0x001fe2000c7a1270 */
[----:B------:R-:W-:Y:S01]  /*28380*/  VIADD R4, R0, 0x1c9 ;  /* 0x000001c900047836 */ /* 0x000fe20000000000 */
[----:B------:R-:W0:Y:S01]  /*28390*/  LDCU UR5, c[0x0][0x39c] ;  /* 0x00007380ff0577ac */ /* 0x000e220008000800 */
[----:B-1----:R-:W4:Y:S01]  /*283a0*/  LDL.LU.64 R134, [R1+0x288] ;  /* 0x0002880001867983 */ /* 0x002f220000300a00 */
[----:B--2---:R-:W-:-:S04]  /*283b0*/  F2FP.SATFINITE.E4M3.F32.PACK_AB_MERGE_C R8, R9, R8, RZ ;  /* 0x000000080908723e */ /* 0x004fc800048070ff */
[----:B------:R-:W-:-:S05]  /*283c0*/  PRMT R5, R8, 0x9910, RZ ;  /* 0x0000991008057816 */ /* 0x000fca00000000ff */
[----:B------:R-:W-:Y:S01]  /*283d0*/  IMAD.MOV.U32 R2, RZ, RZ, R5 ;  /* 0x000000ffff027224 */ /* 0x000fe200078e0005 */
[----:B------:R-:W-:Y:S04]  /*283e0*/  @P4 STG.E.U8 desc[UR24][R132.64], R8 ;  /* 0x0000000884004986 */ /* 0x000fe8000c101118 */
[----:B------:R-:W-:-:S05]  /*283f0*/  SHF.R.S32.HI R2, RZ, 0x8, R2 ;  /* 0x00000008ff027819 */ /* 0x000fca0000011402 */
[----:B------:R1:W-:Y:S04]  /*28400*/  @P3 STG.E.U8 desc[UR24][R12.64], R2 ;  /* 0x000000020c003986 */ /* 0x0003e8000c101118 */
[----:B-1----:R-:W2:Y:S01]  /*28410*/  LDL.LU.64 R12, [R1+0xb00] ;  /* 0x000b0000010c7983 */ /* 0x002ea20000300a00 */
[----:B---3--:R-:W-:-:S03]  /*28420*/  F2FP.SATFINITE.E4M3.F32.PACK_AB_MERGE_C R10, R11, R10, RZ ;  /* 0x0000000a0b0a723e */ /* 0x008fc600048070ff */
[----:B------:R-:W3:Y:S04]  /*28430*/  LDL.LU.64 R132, [R1+0x278] ;  /* 0x0002780001847983 */ /* 0x000ee80000300a00 */
[----:B------:R1:W-:Y:S04]  /*28440*/  @P1 STG.E.U8 desc[UR24][R14.64], R10 ;  /* 0x0000000a0e001986 */ /* 0x0003e8000c101118 */
[----:B-1----:R-:W3:Y:S01]  /*28450*/  LDL.LU.64 R14, [R1+0xaf8] ;  /* 0x000af800010e7983 */ /* 0x002ee20000300a00 */
[----:B------:R-:W-:Y:S01]  /*28460*/  VIADD R3, R0, 0x1ca ;  /* 0x000001ca00037836 */ /* 0x000fe20000000000 */
[----:B------:R-:W-:-:S04]  /*28470*/  PRMT R5, R10, 0x9910, RZ ;  /* 0x000099100a057816 */ /* 0x000fc800000000ff */
[----:B-----5:R-:W-:Y:S01]  /*28480*/  ISETP.LT.AND P3, PT, R3, UR6, !P0 ;  /* 0x0000000603007c0c */ /* 0x020fe2000c761270 */
[----:B------:R-:W-:Y:S01]  /*28490*/  IMAD.MOV.U32 R3, RZ, RZ, R5 ;  /* 0x000000ffff037224 */ /* 0x000fe200078e0005 */
[----:B------:R-:W-:Y:S01]  /*284a0*/  ISETP.LT.AND P4, PT, R4, UR4, !P0 ;  /* 0x0000000404007c0c */ /* 0x000fe2000c781270 */
[----:B------:R-:W1:Y:S03]  /*284b0*/  LDCU UR4, c[0x0][0x39c] ;  /* 0x00007380ff0477ac */ /* 0x000e660008000800 */
[----:B------:R-:W-:Y:S01]  /*284c0*/  SHF.R.S32.HI R3, RZ, 0x8, R3 ;  /* 0x00000008ff037819 */ /* 0x000fe20000011403 */
[----:B------:R-:W-:Y:S01]  /*284d0*/  VIADD R2, R0, 0x1cc ;  /* 0x000001cc00027836 */ /* 0x000fe20000000000 */
[----:B------:R-:W5:Y:S03]  /*284e0*/  LDCU UR6, c[0x0][0x39c] ;  /* 0x00007380ff0677ac */ /* 0x000f660008000800 */
[----:B----4-:R-:W-:Y:S01]  /*284f0*/  @P6 STG.E.U8 desc[UR24][R136.64], R3 ;  /* 0x0000000388006986 */ /* 0x010fe2000c101118 */
[----:B-1----:R-:W-:-:S02]  /*28500*/  ISETP.LT.AND P6, PT, R2, UR4, !P0 ;  /* 0x0000000402007c0c */ /* 0x002fc4000c7c1270 */
[----:B--2---:R-:W-:Y:S02]  /*28510*/  F2FP.SATFINITE.E4M3.F32.PACK_AB_MERGE_C R12, R13, R12, RZ ;  /* 0x0000000c0d0c723e */ /* 0x004fe400048070ff */
[----:B---3--:R-:W-:-:S03]  /*28520*/  F2FP.SATFINITE.E4M3.F32.PACK_AB_MERGE_C R14, R15, R14, RZ ;  /* 0x0000000e0f0e723e */ /* 0x008fc600048070ff */
[----:B------:R1:W-:Y:S01]  /*28530*/  @P5 STG.E.U8 desc[UR24][R16.64], R12 ;  /* 0x0000000c10005986 */ /* 0x0003e2000c101118 */
[----:B------:R-:W-:Y:S01]  /*28540*/  VIADD R4, R0, 0x1cb ;  /* 0x000001cb00047836 */ /* 0x000fe20000000000 */
[----:B------:R-:W2:Y:S02]  /*28550*/  LDCU UR4, c[0x0][0x39c] ;  /* 0x00007380ff0477ac */ /* 0x000ea40008000800 */
[----:B-1----:R-:W3:Y:S01]  /*28560*/  LDL.LU.64 R16, [R1+0xaf0] ;  /* 0x000af00001107983 */ /* 0x002ee20000300a00 */
[----:B------:R-:W-:-:S05]  /*28570*/  PRMT R5, R12, 0x9910, RZ ;  /* 0x000099100c057816 */ /* 0x000fca00000000ff */
[----:B------:R-:W-:-:S05]  /*28580*/  IMAD.MOV.U32 R2, RZ, RZ, R5 ;  /* 0x000000ffff027224 */ /* 0x000fca00078e0005 */
[----:B------:R-:W-:-:S05]  /*28590*/  SHF.R.S32.HI R2, RZ, 0x8, R2 ;  /* 0x00000008ff027819 */ /* 0x000fca0000011402 */
[----:B------:R-:W-:Y:S04]  /*285a0*/  @P4 STG.E.U8 desc[UR24][R134.64], R2 ;  /* 0x0000000286004986 */ /* 0x000fe8000c101118 */
[----:B------:R1:W-:Y:S04]  /*285b0*/  @P3 STG.E.U8 desc[UR24][R18.64], R14 ;  /* 0x0000000e12003986 */ /* 0x0003e8000c101118 */
[----:B-1----:R-:W4:Y:S01]  /*285c0*/  LDL.LU.64 R18, [R1+0xae8] ;  /* 0x000ae80001127983 */ /* 0x002f220000300a00 */
[----:B0-----:R-:W-:Y:S01]  /*285d0*/  ISETP.LT.AND P1, PT, R4, UR5, !P0 ;  /* 0x0000000504007c0c */ /* 0x001fe2000c721270 */
[----:B------:R-:W0:Y:S01]  /*285e0*/  LDCU UR5, c[0x0][0x39c] ;  /* 0x00007380ff0577ac */ /* 0x000e220008000800 */
[----:B------:R-:W-:Y:S01]  /*285f0*/  VIADD R3, R0, 0x1ce ;  /* 0x000001ce00037836 */ /* 0x000fe20000000000 */
[----:B------:R-:W-:-:S04]  /*28600*/  PRMT R5, R14, 0x9910, RZ ;  /* 0x000099100e057816 */ /* 0x000fc800000000ff */
[----:B0-----:R-:W-:Y:S01]  /*28610*/  ISETP.LT.AND P4, PT, R3, UR5, !P0 ;  /* 0x0000000503007c0c */ /* 0x001fe2000c781270 */
[----:B------:R-:W-:Y:S01]  /*28620*/  IMAD.MOV.U32 R3, RZ, RZ, R5 ;  /* 0x000000ffff037224 */ /* 0x000fe200078e0005 */
[----:B------:R-:W0:Y:S04]  /*28630*/  LDCU UR5, c[0x0][0x39c] ;  /* 0x00007380ff0577ac */ /* 0x000e280008000800 */
[----:B------:R-:W-:-:S05]  /*28640*/  SHF.R.S32.HI R3, RZ, 0x8, R3 ;  /* 0x00000008ff037819 */ /* 0x000fca0000011403 */
[----:B------:R-:W-:Y:S01]  /*28650*/  @P1 STG.E.U8 desc[UR24][R132.64], R3 ;  /* 0x0000000384001986 */ /* 0x000fe2000c101118 */
[----:B------:R-:W-:-:S05]  /*28660*/  VIADD R4, R0, 0x1cd ;  /* 0x000001cd00047836 */ /* 0x000fca0000000000 */
[----:B-----5:R-:W-:Y:S01]  /*28670*/  ISETP.LT.AND P5, PT, R4, UR6, !P0 ;  /* 0x0000000604007c0c */ /* 0x020fe2000c7a1270 */
[----:B------:R-:W1:Y:S01]  /*28680*/  LDCU UR6, c[0x0][0x39c] ;  /* 0x00007380ff0677ac */ /* 0x000e620008000800 */
[----:B------:R-:W-:-:S05]  /*28690*/  VIADD R2, R0, 0x1d0 ;  /* 0x000001d000027836 */ /* 0x000fca0000000000 */
[----:B-1----:R-:W-:Y:S02]  /*286a0*/  ISETP.LT.AND P1, PT, R2, UR6, !P0 ;  /* 0x0000000602007c0c */ /* 0x002fe4000c721270 */
[----:B---3--:R-:W-:Y:S02]  /*286b0*/  F2FP.SATFINITE.E4M3.F32.PACK_AB_MERGE_C R16, R17, R16, RZ ;  /* 0x000000101110723e */ /* 0x008fe400048070ff */
[----:B----4-:R-:W-:-:S03]  /*286c0*/  F2FP.SATFINITE.E4M3.F32.PACK_AB_MERGE_C R18, R19, R18, RZ ;  /* 0x000000121312723e */ /* 0x010fc600048070ff */
[----:B------:R1:W-:Y:S01]  /*286d0*/  @P6 STG.E.U8 desc[UR24][R20.64], R16 ;  /* 0x0000001014006986 */ /* 0x0003e2000c101118 */
[----:B------:R-:W-:Y:S01]  /*286e0*/  VIADD R4, R0, 0x1cf ;  /* 0x000001cf00047836 */ /* 0x000fe20000000000 */
[----:B------:R-:W3:Y:S02]  /*286f0*/  LDCU UR6, c[0x0][0x39c] ;  /* 0x00007380ff0677ac */ /* 0x000ee40008000800 */
[----:B-1----:R-:W4:Y:S01]  /*28700*/  LDL.LU.64 R20, [R1+0xae0] ;  /* 0x000ae00001147983 */ /* 0x002f220000300a00 */
[----:B------:R-:W-:-:S05]  /*28710*/  PRMT R5, R16, 0x9910, RZ ;  /* 0x0000991010057816 */ /* 0x000fca00000000ff */
[----:B------:R-:W-:-:S05]  /*28720*/  IMAD.MOV.U32 R2, RZ, RZ, R5 ;  /* 0x000000ffff027224 */ /* 0x000fca00078e0005 */
[----:B------:R-:W-:-:S05]  /*28730*/  SHF.R.S32.HI R2, RZ, 0x8, R2 ;  /* 0x00000008ff027819 */ /* 0x000fca0000011402 */
[----:B------:R1:W-:Y:S04]  /*28740*/  @P5 STG.E.U8 desc[UR24][R22.64], R2 ;  /* 0x0000000216005986 */ /* 0x0003e8000c101118 */
[----:B-1----:R-:W5:Y:S04]  /*28750*/  LDL.LU.64 R22, [R1+0xad8] ;  /* 0x000ad80001167983 */ /* 0x002f680000300a00 */
[----:B------:R1:W-:Y:S04]  /*28760*/  @P4 STG.E.U8 desc[UR24][R24.64], R18 ;  /* 0x0000001218004986 */ /* 0x0003e8000c101118 */
[----:B-1----:R-:W5:Y:S01]  /*28770*/  LDL.LU.64 R24, [R1+0xad0] ;  /* 0x000ad00001187983 */ /* 0x002f620000300a00 */
[----:B--2---:R-:W-:Y:S01]  /*28780*/  ISETP.LT.AND P3, PT, R4, UR4, !P0 ;  /* 0x0000000404007c0c */ /* 0x004fe2000c761270 */
[----:B------:R-:W1:Y:S01]  /*28790*/  LDCU UR4, c[0x0][0x39c] ;  /* 0x00007380ff0477ac */ /* 0x000e620008000800 */
[----:B------:R-:W-:Y:S01]  /*287a0*/  VIADD R3, R0, 0x1d2 ;  /* 0x000001d200037836 */ /* 0x000fe20000000000 */
[----:B------:R-:W-:-:S04]  /*287b0*/  PRMT R5, R18, 0x9910, RZ ;  /* 0x0000991012057816 */ /* 0x000fc800000000ff */
[----:B-1----:R-:W-:Y:S01]  /*287c0*/  ISETP.LT.AND P5, PT, R3, UR4, !P0 ;  /* 0x0000000403007c0c */ /* 0x002fe2000c7a1270 */
[----:B------:R-:W-:Y:S01]  /*287d0*/  IMAD.MOV.U32 R3, RZ, RZ, R5 ;  /* 0x000000ffff037224 */ /* 0x000fe200078e0005 */
[----:B------:R-:W1:Y:S04]  /*287e0*/  LDCU UR4, c[0x0][0x39c] ;  /* 0x00007380ff0477ac */ /* 0x000e680008000800 */
[----:B------:R-:W-:-:S05]  /*287f0*/  SHF.R.S32.HI R3, RZ, 0x8, R3 ;  /* 0x00000008ff037819 */ /* 0x000fca0000011403 */
[----:B------:R2:W-:Y:S04]  /*28800*/  @P3 STG.E.U8 desc[UR24][R26.64], R3 ;  /* 0x000000031a003986 */ /* 0x0005e8000c101118 */
[----:B--2---:R-:W2:Y:S01]  /*28810*/  LDL.LU.64 R26, [R1+0xac8] ;  /* 0x000ac800011a7983 */ /* 0x004ea20000300a00 */
[----:B------:R-:W-:-:S05]  /*28820*/  VIADD R4, R0, 0x1d1 ;  /* 0x000001d100047836 */ /* 0x000fca0000000000 */
[----:B0-----:R-:W-:Y:S01]  /*28830*/  ISETP.LT.AND P6, PT, R4, UR5, !P0 ;  /* 0x0000000504007c0c */ /* 0x001fe2000c7c1270 */
[----:B------:R-:W0:Y:S01]  /*28840*/  LDCU UR5, c[0x0][0x39c] ;  /* 0x00007380ff0577ac */ /* 0x000e220008000800 */
[----:B------:R-:W-:-:S05]  /*28850*/  VIADD R2, R0, 0x1d4 ;  /* 0x000001d400027836 */ /* 0x000fca0000000000 */
[----:B0-----:R-:W-:Y:S01]  /*28860*/  ISETP.LT.AND P3, PT, R2, UR5, !P0 ;  /* 0x0000000502007c0c */ /* 0x001fe2000c761270 */
[----:B------:R-:W-:Y:S01]  /*28870*/  VIADD R4, R0, 0x1d3 ;  /* 0x000001d300047836 */ /* 0x000fe20000000000 */
[----:B------:R-:W0:Y:S04]  /*28880*/  LDCU UR5, c[0x0][0x39c] ;  /* 0x00007380ff0577ac */ /* 0x000e280008000800 */
[----:B---3--:R-:W-:Y:S01]  /*28890*/  ISETP.LT.AND P4, PT, R4, UR6, !P0 ;  /* 0x0000000604007c0c */ /* 0x008fe2000c781270 */
[----:B------:R-:W3:Y:S01]  /*288a0*/  LDCU UR6, c[0x0][0x39c] ;  /* 0x00007380ff0677ac */ /* 0x000ee20008000800 */
[C---:B------:R-:W-:Y:S02]  /*288b0*/  VIADD R3, R0.reuse, 0x1d6 ;  /* 0x000001d600037836 */ /* 0x040fe40000000000 */
[----:B------:R-:W-:Y:S01]  /*288c0*/  VIADD R4, R0, 0x1d5 ;  /* 0x000001d500047836 */ /* 0x000fe20000000000 */
[----:B----4-:R-:W-:-:S05]  /*288d0*/  F2FP.SATFINITE.E4M3.F32.PACK_AB_MERGE_C R20, R21, R20, RZ ;  /* 0x000000141514723e */ /* 0x010fca00048070ff */
[----:B------:R4:W-:Y:S01]  /*288e0*/  @P1 STG.E.U8 desc[UR24][R28.64], R20 ;  /* 0x000000141c001986 */ /* 0x0009e2000c101118 */
[----:B------:R-:W-:-:S03]  /*288f0*/  PRMT R5, R20, 0x9910, RZ ;  /* 0x0000991014057816 */ /* 0x000fc600000000ff */
[----:B----4-:R-:W4:Y:S02]  /*28900*/  LDL.LU.64 R28, [R1+0xac0] ;  /* 0x000ac000011c7983 */ /* 0x010f240000300a00 */
[----:B------:R-:W-:-:S05]  /*28910*/  IMAD.MOV.U32 R2, RZ, RZ, R5 ;  /* 0x000000ffff027224 */ /* 0x000fca00078e0005 */
[----:B------:R-:W-:-:S05]  /*28920*/  SHF.R.S32.HI R2, RZ, 0x8, R2 ;  /* 0x00000008ff027819 */ /* 0x000fca0000011402 */
[----:B------:R0:W-:Y:S04]  /*28930*/  @P6 STG.E.U8 desc[UR24][R30.64], R2 ;  /* 0x000000021e006986 */ /* 0x0001e8000c101118 */
[----:B0-----:R-:W4:Y:S01]  /*28940*/  LDL.LU.64 R30, [R1+0xab8] ;  /* 0x000ab800011e7983 */ /* 0x001f220000300a00 */
[----:B-----5:R-:W-:-:S05]  /*28950*/  F2FP.SATFINITE.E4M3.F32.PACK_AB_MERGE_C R22, R23, R22, RZ ;  /* 0x000000161716723e */ /* 0x020fca00048070ff */
[----:B------:R0:W-:Y:S01]  /*28960*/  @P5 STG.E.U8 desc[UR24][R32.64], R22 ;  /* 0x0000001620005986 */ /* 0x0001e2000c101118 */
[----:B------:R-:W-:-:S03]  /*28970*/  PRMT R5, R22, 0x9910, RZ ;  /* 0x0000991016057816 */ /* 0x000fc600000000ff */
[----:B0-----:R-:W5:Y:S01]  /*28980*/  LDL.LU.64 R32, [R1+0xab0] ;  /* 0x000ab00001207983 */ /* 0x001f620000300a00 */
[----:B---3--:R-:W-:Y:S01]  /*28990*/  ISETP.LT.AND P6, PT, R3, UR6, !P0 ;  /* 0x0000000603007c0c */ /* 0x008fe2000c7c1270 */
[----:B------:R-:W-:Y:S01]  /*289a0*/  IMAD.MOV.U32 R3, RZ, RZ, R5 ;  /* 0x000000ffff037224 */ /* 0x000fe200078e0005 */
[----:B-1----:R-:W-:Y:S01]  /*289b0*/  ISETP.LT.AND P1, PT, R4, UR4, !P0 ;  /* 0x0000000404007c0c */ /* 0x002fe2000c721270 */
[----:B------:R-:W0:Y:S03]  /*289c0*/  LDCU UR4, c[0x0][0x39c] ;  /* 0x00007380ff0477ac */ /* 0x000e260008000800 */
[----:B------:R-:W-:Y:S02]  /*289d0*/  SHF.R.S32.HI R3, RZ, 0x8, R3 ;  /* 0x00000008ff037819 */ /* 0x000fe40000011403 */
[----:B------:R-:W-:Y:S01]  /*289e0*/  F2FP.SATFINITE.E4M3.F32.PACK_AB_MERGE_C R24, R25, R24, RZ ;  /* 0x000000181918723e */ /* 0x000fe200048070ff */
[----:B------:R-:W-:Y:S01]  /*289f0*/  VIADD R2, R0, 0x1d8 ;  /* 0x000001d800027836 */ /* 0x000fe20000000000 */
[----:B------:R-:W1:Y:S01]  /*28a00*/  LDCU UR6, c[0x0][0x39c] ;  /* 0x00007380ff0677ac */ /* 0x000e620008000800 */
[----:B------:R3:W-:Y:S01]  /*28a10*/  @P4 STG.E.U8 desc[UR24][R34.64], R3 ;  /* 0x0000000322004986 */ /* 0x0007e2000c101118 */
[----:B------:R-:W-:-:S03]  /*28a20*/  PRMT R5, R24, 0x9910, RZ ;  /* 0x0000991018057816 */ /* 0x000fc600000000ff */
[----:B---3--:R-:W3:Y:S01]  /*28a30*/  LDL.LU.64 R34, [R1+0xaa8] ;  /* 0x000aa80001227983 */ /* 0x008ee20000300a00 */
[----:B0-----:R-:W-:Y:S01]  /*28a40*/  ISETP.LT.AND P4, PT, R2, UR4, !P0 ;  /* 0x0000000402007c0c */ /* 0x001fe2000c781270 */
[----:B------:R-:W-:Y:S01]  /*28a50*/  IMAD.MOV.U32 R2, RZ, RZ, R5 ;  /* 0x000000ffff027224 */ /* 0x000fe200078e0005 */
[----:B------:R-:W0:Y:S01]  /*28a60*/  LDCU UR4, c[0x0][0x39c] ;  /* 0x00007380ff0477ac */ /* 0x000e220008000800 */
[----:B------:R1:W-:Y:S03]  /*28a70*/  @P3 STG.E.U8 desc[UR24][R36.64], R24 ;  /* 0x0000001824003986 */ /* 0x0003e6000c101118 */
[----:B------:R-:W-:Y:S01]  /*28a80*/  SHF.R.S32.HI R2, RZ, 0x8, R2 ;  /* 0x00000008ff027819 */ /* 0x000fe20000011402 */
[----:B-1----:R-:W3:Y:S04]  /*28a90*/  LDL.LU.64 R36, [R1+0xaa0] ;  /* 0x000aa00001247983 */ /* 0x002ee80000300a00 */
[----:B------:R1:W-:Y:S04]  /*28aa0*/  @P1 STG.E.U8 desc[UR24][R38.64], R2 ;  /* 0x0000000226001986 */ /* 0x0003e8000c101118 */
[----:B-1----:R-:W3:Y:S01]  /*28ab0*/  LDL.LU.64 R38, [R1+0xa98] ;  /* 0x000a980001267983 */ /* 0x002ee20000300a00 */
[----:B------:R-:W-:-:S05]  /*28ac0*/  VIADD R4, R0, 0x1d7 ;  /* 0x000001d700047836 */ /* 0x000fca0000000000 */
[----:B------:R-:W-:Y:S01]  /*28ad0*/  ISETP.LT.AND P5, PT, R4, UR5, !P0 ;  /* 0x0000000504007c0c */ /* 0x000fe2000c7a1270 */
[----:B------:R-:W1:Y:S01]  /*28ae0*/  LDCU UR5, c[0x0][0x39c] ;  /* 0x00007380ff0577ac */ /* 0x000e620008000800 */
[----:B--2---:R-:W-:Y:S01]  /*28af0*/  F2FP.SATFINITE.E4M3.F32.PACK_AB_MERGE_C R26, R27, R26, RZ ;  /* 0x0000001a1b1a723e */ /* 0x004fe200048070ff */
[----:B------:R-:W-:-:S03]  /*28b00*/  VIADD R3, R0, 0x1da ;  /* 0x000001da00037836 */ /* 0x000fc60000000000 */
[----:B------:R-:W-:Y:S01]  /*28b10*/  PRMT R5, R26, 0x9910, RZ ;  /* 0x000099101a057816 */ /* 0x000fe200000000ff */
[----:B------:R2:W-:Y:S01]  /*28b20*/  @P6 STG.E.U8 desc[UR24][R40.64], R26 ;  /* 0x0000001a28006986 */ /* 0x0005e2000c101118 */
[----:B------:R-:W-:-:S03]  /*28b30*/  VIADD R4, R0, 0x1d9 ;  /* 0x000001d900047836 */ /* 0x000fc60000000000 */
[----:B--2---:R-:W2:Y:S01]  /*28b40*/  LDL.LU.64 R40, [R1+0xa90] ;  /* 0x000a900001287983 */ /* 0x004ea20000300a00 */
[----:B-1----:R-:W-:Y:S01]  /*28b50*/  ISETP.LT.AND P1, PT, R3, UR5, !P0 ;  /* 0x0000000503007c0c */ /* 0x002fe2000c721270 */
[----:B------:R-:W-:Y:S01]  /*28b60*/  IMAD.MOV.U32 R3, RZ, RZ, R5 ;  /* 0x000000ffff037224 */ /* 0x000fe200078e0005 */
[----:B------:R-:W-:Y:S01]  /*28b70*/  ISETP.LT.AND P3, PT, R4, UR6, !P0 ;  /* 0x0000000604007c0c */ /* 0x000fe2000c761270 */
[----:B------:R-:W1:Y:S03]  /*28b80*/  LDCU UR6, c[0x0][0x39c] ;  /* 0x00007380ff0677ac */ /* 0x000e660008000800 */
[----:B------:R-:W-:Y:S01]  /*28b90*/  SHF.R.S32.HI R3, RZ, 0x8, R3 ;  /* 0x00000008ff037819 */ /* 0x000fe20000011403 */
[----:B------:R-:W-:Y:S01]  /*28ba0*/  VIADD R2, R0, 0x1dc ;  /* 0x000001dc00027836 */ /* 0x000fe20000000000 */
[----:B------:R-:W0:Y:S03]  /*28bb0*/  LDCU UR5, c[0x0][0x39c] ;  /* 0x00007380ff0577ac */ /* 0x000e260008000800 */
[----:B------:R1:W-:Y:S04]  /*28bc0*/  @P5 STG.E.U8 desc[UR24][R42.64], R3 ;  /* 0x000000032a005986 */ /* 0x0003e8000c101118 */
[----:B-1----:R-:W2:Y:S01]  /*28bd0*/  LDL.LU.64 R42, [R1+0xa88] ;  /* 0x000a8800012a7983 */ /* 0x002ea20000300a00 */
[----:B------:R-:W-:Y:S01]  /*28be0*/  ISETP.LT.AND P5, PT, R2, UR6, !P0 ;  /* 0x0000000602007c0c */ /* 0x000fe2000c7a1270 */
[----:B------:R-:W-:Y:S01]  /*28bf0*/  VIADD R4, R0, 0x1db ;  /* 0x000001db00047836 */ /* 0x000fe20000000000 */
[----:B------:R-:W1:Y:S04]  /*28c00*/  LDCU UR6, c[0x0][0x39c] ;  /* 0x00007380ff0677ac */ /* 0x000e680008000800 */
[----:B0-----:R-:W-:Y:S01]  /*28c10*/  ISETP.LT.AND P6, PT, R4, UR4, !P0 ;  /* 0x0000000404007c0c */ /* 0x001fe2000c7c1270 */
[----:B------:R-:W0:Y:S01]  /*28c20*/  LDCU UR4, c[0x0][0x39c] ;  /* 0x00007380ff0477ac */ /* 0x000e220008000800 */
[----:B------:R-:W-:-:S02]  /*28c30*/  VIADD R3, R0, 0x1de ;  /* 0x000001de00037836 */ /* 0x000fc40000000000 */
[----:B------:R-:W-:Y:S01]  /*28c40*/  VIADD R4, R0, 0x1dd ;  /* 0x000001dd00047836 */ /* 0x000fe20000000000 */
[----:B----4-:R-:W-:-:S04]  /*28c50*/  F2FP.SATFINITE.E4M3.F32.PACK_AB_MERGE_C R28, R29, R28, RZ ;  /* 0x0000001c1d1c723e */ /* 0x010fc800048070ff */
[----:B------:R-:W-:Y:S01]  /*28c60*/  PRMT R5, R28, 0x9910, RZ ;  /* 0x000099101c057816 */ /* 0x000fe200000000ff */
[----:B------:R4:W-:Y:S04]  /*28c70*/  @P4 STG.E.U8 desc[UR24][R44.64], R28 ;  /* 0x0000001c2c004986 */ /* 0x0009e8000c101118 */
[----:B------:R-:W-:Y:S01]  /*28c80*/  IMAD.MOV.U32 R2, RZ, RZ, R5 ;  /* 0x000000ffff027224 */ /* 0x000fe200078e0005 */
[----:B----4-:R-:W4:Y:S04]  /*28c90*/  LDL.LU.64 R44, [R1+0xa80] ;  /* 0x000a8000012c7983 */ /* 0x010f280000300a00 */
[----:B------:R-:W-:-:S05]  /*28ca0*/  SHF.R.S32.HI R2, RZ, 0x8, R2 ;  /* 0x00000008ff027819 */ /* 0x000fca0000011402 */
[----:B------:R0:W-:Y:S01]  /*28cb0*/  @P3 STG.E.U8 desc[UR24][R46.64], R2 ;  /* 0x000000022e003986 */ /* 0x0001e2000c101118 */
[----:B------:R-:W-:-:S03]  /*28cc0*/  F2FP.SATFINITE.E4M3.F32.PACK_AB_MERGE_C R30, R31, R30, RZ ;  /* 0x0000001e1f1e723e */ /* 0x000fc600048070ff */
[----:B0-----:R-:W4:Y:S01]  /*28cd0*/  LDL.LU.64 R46, [R1+0xa78] ;  /* 0x000a7800012e7983 */ /* 0x001f220000300a00 */
[----:B------:R-:W-:Y:S02]  /*28ce0*/  PRMT R5, R30, 0x9910, RZ ;  /* 0x000099101e057816 */ /* 0x000fe400000000ff */
[----:B------:R-:W-:Y:S01]  /*28cf0*/  ISETP.LT.AND P3, PT, R3, UR4, !P0 ;  /* 0x0000000403007c0c */ /* 0x000fe2000c761270 */
[----:B------:R0:W-:Y:S01]  /*28d00*/  @P1 STG.E.U8 desc[UR24][R48.64], R30 ;  /* 0x0000001e30001986 */ /* 0x0001e2000c101118 */
[----:B------:R-:W-:Y:S01]  /*28d10*/  ISETP.LT.AND P4, PT, R4, UR5, !P0 ;  /* 0x0000000504007c0c */ /* 0x000fe2000c781270 */
[----:B------:R-:W-:Y:S01]  /*28d20*/  IMAD.MOV.U32 R3, RZ, RZ, R5 ;  /* 0x000000ffff037224 */ /* 0x000fe200078e0005 */
[----:B------:R-:W1:Y:S01]  /*28d30*/  LDCU UR5, c[0x0][0x39c] ;  /* 0x00007380ff0577ac */ /* 0x000e620008000800 */
[----:B-----5:R-:W-:Y:S01]  /*28d40*/  F2FP.SATFINITE.E4M3.F32.PACK_AB_MERGE_C R32, R33, R32, RZ ;  /* 0x000000202120723e */ /* 0x020fe200048070ff */
[----:B------:R-:W-:Y:S01]  /*28d50*/  VIADD R2, R0, 0x1e0 ;  /* 0x000001e000027836 */ /* 0x000fe20000000000 */
[----:B------:R-:W5:Y:S01]  /*28d60*/  LDCU UR4, c[0x0][0x39c] ;  /* 0x00007380ff0477ac */ /* 0x000f620008000800 */
[----:B0-----:R-:W4:Y:S01]  /*28d70*/  LDL.LU.64 R48, [R1+0xa70] ;  /* 0x000a700001307983 */ /* 0x001f220000300a00 */
[----:B------:R-:W-:-:S05]  /*28d80*/  SHF.R.S32.HI R3, RZ, 0x8, R3 ;  /* 0x00000008ff037819 */ /* 0x000fca0000011403 */
[----:B------:R0:W-:Y:S01]  /*28d90*/  @P6 STG.E.U8 desc[UR24][R50.64], R3 ;  /* 0x0000000332006986 */ /* 0x0001e2000c101118 */
[----:B------:R-:W-:-:S03]  /*28da0*/  PRMT R5, R32, 0x9910, RZ ;  /* 0x0000991020057816 */ /* 0x000fc600000000ff */
[----:B0-----:R-:W4:Y:S01]  /*28db0*/  LDL.LU.64 R50, [R1+0xa68] ;  /* 0x000a680001327983 */ /* 0x001f220000300a00 */
[----:B------:R-:W-:Y:S01]  /*28dc0*/  VIADD R4, R0, 0x1df ;  /* 0x000001df00047836 */ /* 0x000fe20000000000 */
[----:B-1----:R-:W-:Y:S02]  /*28dd0*/  ISETP.LT.AND P6, PT, R2, UR5, !P0 ;  /* 0x0000000502007c0c */ /* 0x002fe4000c7c1270 */
[----:B------:R0:W-:Y:S01]  /*28de0*/  @P5 STG.E.U8 desc[UR24][R52.64], R32 ;  /* 0x0000002034005986 */ /* 0x0001e2000c101118 */
[----:B------:R-:W-:Y:S01]  /*28df0*/  IMAD.MOV.U32 R2, RZ, RZ, R5 ;  /* 0x000000ffff027224 */ /* 0x000fe200078e0005 */
[----:B------:R-:W-:Y:S01]  /*28e00*/  ISETP.LT.AND P1, PT, R4, UR6, !P0 ;  /* 0x0000000604007c0c */ /* 0x000fe2000c721270 */
[----:B------:R-:W1:Y:S01]  /*28e10*/  LDCU UR6, c[0x0][0x39c] ;  /* 0x00007380ff0677ac */ /* 0x000e620008000800 */
[----:B------:R-:W1:Y:S01]  /*28e20*/  LDCU UR5, c[0x0][0x39c] ;  /* 0x00007380ff0577ac */ /* 0x000e620008000800 */
[----:B0-----:R-:W4:Y:S01]  /*28e30*/  LDL.LU.64 R52, [R1+0xa60] ;  /* 0x000a600001347983 */ /* 0x001f220000300a00 */
[----:B------:R-:W-:Y:S01]  /*28e40*/  SHF.R.S32.HI R2, RZ, 0x8, R2 ;  /* 0x00000008ff027819 */ /* 0x000fe20000011402 */
[----:B------:R-:W-:Y:S01]  /*28e50*/  VIADD R4, R0, 0x1e1 ;  /* 0x000001e100047836 */ /* 0x000fe20000000000 */
[----:B---3--:R-:W-:-:S03]  /*28e60*/  F2FP.SATFINITE.E4M3.F32.PACK_AB_MERGE_C R34, R35, R34, RZ ;  /* 0x000000222322723e */ /* 0x008fc600048070ff */
[----:B------:R0:W-:Y:S01]  /*28e70*/  @P4 STG.E.U8 desc[UR24][R54.64], R2 ;  /* 0x0000000236004986 */ /* 0x0001e2000c101118 */
[----:B-----5:R-:W-:Y:S01]  /*28e80*/  ISETP.LT.AND P5, PT, R4, UR4, !P0 ;  /* 0x0000000404007c0c */ /* 0x020fe2000c7a1270 */
[----:B------:R-:W3:Y:S01]  /*28e90*/  LDCU UR4, c[0x0][0x39c] ;  /* 0x00007380ff0477ac */ /* 0x000ee20008000800 */
[----:B------:R-:W-:Y:S01]  /*28ea0*/  VIADD R3, R0, 0x1e2 ;  /* 0x000001e200037836 */ /* 0x000fe20000000000 */
[----:B------:R-:W-:Y:S01]  /*28eb0*/  PRMT R5, R34, 0x9910, RZ ;  /* 0x0000991022057816 */ /* 0x000fe200000000ff */
[----:B0-----:R-:W5:Y:S03]  /*28ec0*/  LDL.LU.64 R54, [R1+0xa58] ;  /* 0x000a580001367983 */ /* 0x001f660000300a00 */
[----:B-1----:R-:W-:Y:S01]  /*28ed0*/  ISETP.LT.AND P4, PT, R3, UR6, !P0 ;  /* 0x0000000603007c0c */ /* 0x002fe2000c781270 */
[C---:B------:R-:W-:Y:S01]  /*28ee0*/  VIADD R4, R0.reuse, 0x1e3 ;  /* 0x000001e300047836 */ /* 0x040fe20000000000 */
[----:B------:R-:W-:Y:S01]  /*28ef0*/  F2FP.SATFINITE.E4M3.F32.PACK_AB_MERGE_C R36, R37, R36, RZ ;  /* 0x000000242524723e */ /* 0x000fe200048070ff */
[----:B------:R-:W-:Y:S01]  /*28f00*/  IMAD.MOV.U32 R3, RZ, RZ, R5 ;  /* 0x000000ffff037224 */ /* 0x000fe200078e0005 */
[----:B------:R0:W-:Y:S01]  /*28f10*/  @P3 STG.E.U8 desc[UR24][R56.64], R34 ;  /* 0x0000002238003986 */ /* 0x0001e2000c101118 */
[----:B------:R-:W-:Y:S01]  /*28f20*/  VIADD R2, R0, 0x1e4 ;  /* 0x000001e400027836 */ /* 0x000fe20000000000 */
[----:B------:R-:W-:Y:S01]  /*28f30*/  ISETP.LT.AND P3, PT, R4, UR5, !P0 ;  /* 0x0000000504007c0c */ /* 0x000fe2000c761270 */
[----:B------:R-:W1:Y:S01]  /*28f40*/  LDCU UR5, c[0x0][0x39c] ;  /* 0x00007380ff0577ac */ /* 0x000e620008000800 */
[----:B------:R-:W-:-:S02]  /*28f50*/  SHF.R.S32.HI R3, RZ, 0x8, R3 ;  /* 0x00000008ff037819 */ /* 0x000fc40000011403 */
[----:B------:R-:W-:Y:S01]  /*28f60*/  PRMT R5, R36, 0x9910, RZ ;  /* 0x0000991024057816 */ /* 0x000fe200000000ff */
[----:B------:R-:W1:Y:S01]  /*28f70*/  LDCU UR6, c[0x0][0x39c] ;  /* 0x00007380ff0677ac */ /* 0x000e620008000800 */
[----:B0-----:R-:W5:Y:S04]  /*28f80*/  LDL.LU.64 R56, [R1+0xa50] ;  /* 0x000a500001387983 */ /* 0x001f680000300a00 */
[----:B------:R0:W-:Y:S01]  /*28f90*/  @P1 STG.E.U8 desc[UR24][R58.64], R3 ;  /* 0x000000033a001986 */ /* 0x0001e2000c101118 */
[----:B---3--:R-:W-:Y:S01]  /*28fa0*/  ISETP.LT.AND P1, PT, R2, UR4, !P0 ;  /* 0x0000000402007c0c */ /* 0x008fe2000c721270 */
[----:B------:R-:W-:Y:S01]  /*28fb0*/  IMAD.MOV.U32 R2, RZ, RZ, R5 ;  /* 0x000000ffff027224 */ /* 0x000fe200078e0005 */
[----:B------:R-:W-:Y:S01]  /*28fc0*/  F2FP.SATFINITE.E4M3.F32.PACK_AB_MERGE_C R38, R39, R38, RZ ;  /* 0x000000262726723e */ /* 0x000fe200048070ff */
[----:B------:R3:W-:Y:S01]  /*28fd0*/  @P6 STG.E.U8 desc[UR24][R60.64], R36 ;  /* 0x000000243c006986 */ /* 0x0007e2000c101118 */
[----:B------:R-:W2:Y:S02]  /*28fe0*/  LDCU UR4, c[0x0][0x39c] ;  /* 0x00007380ff0477ac */ /* 0x000ea40008000800 */
[----:B------:R-:W-:Y:S01]  /*28ff0*/  SHF.R.S32.HI R2, RZ, 0x8, R2 ;  /* 0x00000008ff027819 */ /* 0x000fe20000011402 */
[----:B0-----:R-:W5:Y:S01]  /*29000*/  LDL.LU.64 R58, [R1+0xa48] ;  /* 0x000a4800013a7983 */ /* 0x001f620000300a00 */
[----:B------:R-:W-:Y:S01]  /*29010*/  VIADD R3, R0, 0x1e6 ;  /* 0x000001e600037836 */ /* 0x000fe20000000000 */
[----:B------:R-:W-:-:S02]  /*29020*/  PRMT R5, R38, 0x9910, RZ ;  /* 0x0000991026057816 */ /* 0x000fc400000000ff */
[----:B------:R0:W-:Y:S02]  /*29030*/  @P5 STG.E.U8 desc[UR24][R62.64], R2 ;  /* 0x000000023e005986 */ /* 0x0001e4000c101118 */
[----:B-1----:R-:W-:Y:S01]  /*29040*/  ISETP.LT.AND P5, PT, R3, UR5, !P0 ;  /* 0x0000000503007c0c */ /* 0x002fe2000c7a1270 */
[----:B------:R-:W-:Y:S01]  /*29050*/  IMAD.MOV.U32 R3, RZ, RZ, R5 ;  /* 0x000000ffff037224 */ /* 0x000fe200078e0005 */
[----:B---3--:R-:W3:Y:S01]  /*29060*/  LDL.LU.64 R60, [R1+0xa40] ;  /* 0x000a4000013c7983 */ /* 0x008ee20000300a00 */
[----:B------:R-:W-:Y:S01]  /*29070*/  VIADD R4, R0, 0x1e5 ;  /* 0x000001e500047836 */ /* 0x000fe20000000000 */
[----:B------:R-:W1:Y:S02]  /*29080*/  LDCU UR5, c[0x0][0x39c] ;  /* 0x00007380ff0577ac */ /* 0x000e640008000800 */
[----:B------:R-:W-:Y:S01]  /*29090*/  SHF.R.S32.HI R3, RZ, 0x8, R3 ;  /* 0x00000008ff037819 */ /* 0x000fe20000011403 */
[----:B------:R2:W-:Y:S04]  /*290a0*/  @P4 STG.E.U8 desc[UR24][R64.64], R38 ;  /* 0x0000002640004986 */ /* 0x0005e8000c101118 */
[----:B0-----:R-:W3:Y:S04]  /*290b0*/  LDL.LU.64 R62, [R1+0xa38] ;  /* 0x000a3800013e7983 */ /* 0x001ee80000300a00 */
[----:B------:R0:W-:Y:S04]  /*290c0*/  @P3 STG.E.U8 desc[UR24][R66.64], R3 ;  /* 0x0000000342003986 */ /* 0x0001e8000c101118 */
[----:B--2---:R-:W2:Y:S04]  /*290d0*/  LDL.LU.64 R64, [R1+0xa30] ;  /* 0x000a300001407983 */ /* 0x004ea80000300a00 */
[----:B0-----:R-:W2:Y:S01]  /*290e0*/  LDL.LU.64 R66, [R1+0xa28] ;  /* 0x000a280001427983 */ /* 0x001ea20000300a00 */
[----:B------:R-:W-:Y:S01]  /*290f0*/  ISETP.LT.AND P6, PT, R4, UR6, !P0 ;  /* 0x0000000604007c0c */ /* 0x000fe2000c7c1270 */
[----:B------:R-:W0:Y:S01]  /*29100*/  LDCU UR6, c[0x0][0x39c] ;  /* 0x00007380ff0677ac */ /* 0x000e220008000800 */
[----:B------:R-:W-:-:S02]  /*29110*/  VIADD R4, R0, 0x1e7 ;  /* 0x000001e700047836 */ /* 0x000fc40000000000 */
[----:B------:R-:W-:-:S03]  /*29120*/  VIADD R2, R0, 0x1e8 ;  /* 0x000001e800027836 */ /* 0x000fc60000000000 */
[----:B------:R-:W-:Y:S01]  /*29130*/  ISETP.LT.AND P4, PT, R4, UR4, !P0 ;  /* 0x0000000404007c0c */ /* 0x000fe2000c781270 */
[----:B------:R-:W1:Y:S01]  /*29140*/  LDCU UR4, c[0x0][0x39c] ;  /* 0x00007380ff0477ac */ /* 0x000e620008000800 */
[----:B------:R-:W-:-:S04]  /*29150*/  F2FP.SATFINITE.E4M3.F32.PACK_AB_MERGE_C R41, R41, R40, RZ ;  /* 0x000000282929723e */ /* 0x000fc800048070ff */
[----:B------:R-:W-:Y:S02]  /*29160*/  PRMT R5, R41, 0x9910, RZ ;  /* 0x0000991029057816 */ /* 0x000fe400000000ff */
[----:B0-----:R-:W-:Y:S01]  /*29170*/  ISETP.LT.AND P3, PT, R2, UR6, !P0 ;  /* 0x0000000602007c0c */ /* 0x001fe2000c761270 */
[----:B------:R-:W0:Y:S01]  /*29180*/  LDCU UR6, c[0x0][0x39c] ;  /* 0x00007380ff0677ac */ /* 0x000e220008000800 */
[----:B------:R-:W-:Y:S01]  /*29190*/  VIADD R2, R0, 0x1e9 ;  /* 0x000001e900027836 */ /* 0x000fe20000000000 */
[----:B------:R-:W-:Y:S01]  /*291a0*/  @P1 STG.E.U8 desc[UR24][R250.64], R41 ;  /* 0x00000029fa001986 */ /* 0x000fe2000c101118 */
[----:B------:R-:W-:-:S03]  /*291b0*/  SHF.R.S32.HI R5, RZ, 0x8, R5 ;  /* 0x00000008ff057819 */ /* 0x000fc60000011405 */
[----:B-1----:R-:W-:Y:S01]  /*291c0*/  ISETP.LT.AND P1, PT, R2, UR5, !P0 ;  /* 0x0000000502007c0c */ /* 0x002fe2000c721270 */
[----:B------:R-:W1:Y:S01]  /*291d0*/  LDCU UR5, c[0x0][0x39c] ;  /* 0x00007380ff0577ac */ /* 0x000e620008000800 */
[----:B------:R-:W-:Y:S01]  /*291e0*/  VIADD R2, R0, 0x1ea ;  /* 0x000001ea00027836 */ /* 0x000fe20000000000 */
[----:B------:R-:W-:Y:S01]  /*291f0*/  F2FP.SATFINITE.E4M3.F32.PACK_AB_MERGE_C R43, R43, R42, RZ ;  /* 0x0000002a2b2b723e */ /* 0x000fe200048070ff */
[----:B------:R1:W-:Y:S03]  /*29200*/  @P6 STG.E.U8 desc[UR24][R248.64], R5 ;  /* 0x00000005f8006986 */ /* 0x0003e6000c101118 */
[----:B------:R-:W-:Y:S01]  /*29210*/  ISETP.LT.AND P6, PT, R2, UR4, !P0 ;  /* 0x0000000402007c0c */ /* 0x000fe2000c7c1270 */
[----:B------:R-:W4:Y:S01]  /*29220*/  LDCU UR4, c[0x0][0x39c] ;  /* 0x00007380ff0477ac */ /* 0x000f220008000800 */
[----:B------:R-:W-:Y:S01]  /*29230*/  VIADD R2, R0, 0x1eb ;  /* 0x000001eb00027836 */ /* 0x000fe20000000000 */
[----:B------:R-:W-:Y:S01]  /*29240*/  PRMT R3, R43, 0x9910, RZ ;  /* 0x000099102b037816 */ /* 0x000fe200000000ff */
[----:B------:R-:W-:Y:S03]  /*29250*/  @P5 STG.E.U8 desc[UR24][R246.64], R43 ;  /* 0x0000002bf6005986 */ /* 0x000fe6000c101118 */
[----:B0-----:R-:W-:Y:S01]  /*29260*/  ISETP.LT.AND P5, PT, R2, UR6, !P0 ;  /* 0x0000000602007c0c */ /* 0x001fe2000c7a1270 */
[----:B------:R-:W0:Y:S01]  /*29270*/  LDCU UR6, c[0x0][0x39c] ;  /* 0x00007380ff0677ac */ /* 0x000e220008000800 */
[----:B------:R-:W-:Y:S01]  /*29280*/  SHF.R.S32.HI R3, RZ, 0x8, R3 ;  /* 0x00000008ff037819 */ /* 0x000fe20000011403 */
[----:B------:R-:W-:-:S04]  /*29290*/  VIADD R2, R0, 0x1ec ;  /* 0x000001ec00027836 */ /* 0x000fc80000000000 */
[----:B------:R0:W-:Y:S01]  /*292a0*/  @P4 STG.E.U8 desc[UR24][R244.64], R3 ;  /* 0x00000003f4004986 */ /* 0x0001e2000c101118 */
[----:B-1----:R-:W-:Y:S01]  /*292b0*/  ISETP.LT.AND P4, PT, R2, UR5, !P0 ;  /* 0x0000000502007c0c */ /* 0x002fe2000c781270 */
[----:B------:R-:W1:Y:S01]  /*292c0*/  LDCU UR5, c[0x0][0x39c] ;  /* 0x00007380ff0577ac */ /* 0x000e620008000800 */
[----:B------:R-:W-:Y:S01]  /*292d0*/  VIADD R2, R0, 0x1ed ;  /* 0x000001ed00027836 */ /* 0x000fe20000000000 */
[----:B----4-:R-:W-:-:S04]  /*292e0*/  F2FP.SATFINITE.E4M3.F32.PACK_AB_MERGE_C R45, R45, R44, RZ ;  /* 0x0000002c2d2d723e */ /* 0x010fc800048070ff */
[----:B------:R-:W-:Y:S01]  /*292f0*/  PRMT R5, R45, 0x9910, RZ ;  /* 0x000099102d057816 */ /* 0x000fe200000000ff */
[----:B------:R-:W-:Y:S01]  /*29300*/  @P3 STG.E.U8 desc[UR24][R242.64], R45 ;  /* 0x0000002df2003986 */ /* 0x000fe2000c101118 */
[----:B------:R-:W-:Y:S01]  /*29310*/  ISETP.LT.AND P3, PT, R2, UR4, !P0 ;  /* 0x0000000402007c0c */ /* 0x000fe2000c761270 */
[----:B------:R-:W4:Y:S01]  /*29320*/  LDCU UR4, c[0x0][0x39c] ;  /* 0x00007380ff0477ac */ /* 0x000f220008000800 */
[----:B------:R-:W-:Y:S01]  /*29330*/  SHF.R.S32.HI R5, RZ, 0x8, R5 ;  /* 0x00000008ff057819 */ /* 0x000fe20000011405 */
[----:B------:R-:W-:-:S04]  /*29340*/  VIADD R2, R0, 0x1ee ;  /* 0x000001ee00027836 */ /* 0x000fc80000000000 */
[----:B------:R4:W-:Y:S01]  /*29350*/  @P1 STG.E.U8 desc[UR24][R240.64], R5 ;  /* 0x00000005f0001986 */ /* 0x0009e2000c101118 */
[----:B0-----:R-:W-:Y:S01]  /*29360*/  ISETP.LT.AND P1, PT, R2, UR6, !P0 ;  /* 0x0000000602007c0c */ /* 0x001fe2000c721270 */
[----:B------:R-:W0:Y:S01]  /*29370*/  LDCU UR6, c[0x0][0x39c] ;  /* 0x00007380ff0677ac */ /* 0x000e220008000800 */
[----:B------:R-:W-:Y:S01]  /*29380*/  F2FP.SATFINITE.E4M3.F32.PACK_AB_MERGE_C R47, R47, R46, RZ ;  /* 0x0000002e2f2f723e */ /* 0x000fe200048070ff */
[----:B------:R-:W-:-:S03]  /*29390*/  VIADD R2, R0, 0x1ef ;  /* 0x000001ef00027836 */ /* 0x000fc60000000000 */
[----:B------:R-:W-:Y:S01]  /*293a0*/  PRMT R3, R47, 0x9910, RZ ;  /* 0x000099102f037816 */ /* 0x000fe200000000ff */
[----:B------:R-:W-:Y:S01]  /*293b0*/  @P6 STG.E.U8 desc[UR24][R238.64], R47 ;  /* 0x0000002fee006986 */ /* 0x000fe2000c101118 */
[----:B-1----:R-:W-:Y:S01]  /*293c0*/  ISETP.LT.AND P6, PT, R2, UR5, !P0 ;  /* 0x0000000502007c0c */ /* 0x002fe2000c7c1270 */
[----:B------:R-:W1:Y:S01]  /*293d0*/  LDCU UR5, c[0x0][0x39c] ;  /* 0x00007380ff0577ac */ /* 0x000e620008000800 */
[----:B------:R-:W-:Y:S01]  /*293e0*/  SHF.R.S32.HI R3, RZ, 0x8, R3 ;  /* 0x00000008ff037819 */ /* 0x000fe20000011403 */
[----:B------:R-:W-:-:S04]  /*293f0*/  VIADD R2, R0, 0x1f0 ;  /* 0x000001f000027836 */ /* 0x000fc80000000000 */
[----:B------:R1:W-:Y:S01]  /*29400*/  @P5 STG.E.U8 desc[UR24][R236.64], R3 ;  /* 0x00000003ec005986 */ /* 0x0003e2000c101118 */
[----:B----4-:R-:W-:Y:S01]  /*29410*/  ISETP.LT.AND P5, PT, R2, UR4, !P0 ;  /* 0x0000000402007c0c */ /* 0x010fe2000c7a1270 */
[----:B------:R-:W4:Y:S01]  /*29420*/  LDCU UR4, c[0x0][0x39c] ;  /* 0x00007380ff0477ac */ /* 0x000f220008000800 */
[----:B------:R-:W-:Y:S01]  /*29430*/  F2FP.SATFINITE.E4M3.F32.PACK_AB_MERGE_C R49, R49, R48, RZ ;  /* 0x000000303131723e */ /* 0x000fe200048070ff */
[----:B------:R-:W-:-:S03]  /*29440*/  VIADD R2, R0, 0x1f1 ;  /* 0x000001f100027836 */ /* 0x000fc60000000000 */
[----:B------:R-:W-:Y:S01]  /*29450*/  PRMT R5, R49, 0x9910, RZ ;  /* 0x0000991031057816 */ /* 0x000fe200000000ff */
[----:B------:R-:W-:Y:S01]  /*29460*/  @P4 STG.E.U8 desc[UR24][R234.64], R49 ;  /* 0x00000031ea004986 */ /* 0x000fe2000c101118 */
[----:B0-----:R-:W-:Y:S01]  /*29470*/  ISETP.LT.AND P4, PT, R2, UR6, !P0 ;  /* 0x0000000602007c0c */ /* 0x001fe2000c781270 */
[----:B------:R-:W0:Y:S01]  /*29480*/  LDCU UR6, c[0x0][0x39c] ;  /* 0x00007380ff0677ac */ /* 0x000e220008000800 */
[----:B------:R-:W-:Y:S01]  /*29490*/  SHF.R.S32.HI R5, RZ, 0x8, R5 ;  /* 0x00000008ff057819 */ /* 0x000fe20000011405 */
[----:B------:R-:W-:-:S04]  /*294a0*/  VIADD R2, R0, 0x1f2 ;  /* 0x000001f200027836 */ /* 0x000fc80000000000 */
[----:B------:R0:W-:Y:S01]  /*294b0*/  @P3 STG.E.U8 desc[UR24][R232.64], R5 ;  /* 0x00000005e8003986 */ /* 0x0001e2000c101118 */
[----:B-1----:R-:W-:Y:S01]  /*294c0*/  ISETP.LT.AND P3, PT, R2, UR5, !P0 ;  /* 0x0000000502007c0c */ /* 0x002fe2000c761270 */
[----:B------:R-:W1:Y:S01]  /*294d0*/  LDCU UR5, c[0x0][0x39c] ;  /* 0x00007380ff0577ac */ /* 0x000e620008000800 */
[----:B------:R-:W-:Y:S01]  /*294e0*/  F2FP.SATFINITE.E4M3.F32.PACK_AB_MERGE_C R51, R51, R50, RZ ;  /* 0x000000323333723e */ /* 0x000fe200048070ff */
[----:B------:R-:W-:-:S03]  /*294f0*/  VIADD R2, R0, 0x1f3 ;  /* 0x000001f300027836 */ /* 0x000fc60000000000 */
[----:B------:R-:W-:Y:S01]  /*29500*/  PRMT R3, R51, 0x9910, RZ ;  /* 0x0000991033037816 */ /* 0x000fe200000000ff */
[----:B------:R-:W-:Y:S01]  /*29510*/  @P1 STG.E.U8 desc[UR24][R230.64], R51 ;  /* 0x00000033e6001986 */ /* 0x000fe2000c101118 */
[----:B----4-:R-:W-:Y:S01]  /*29520*/  ISETP.LT.AND P1, PT, R2, UR4, !P0 ;  /* 0x0000000402007c0c */ /* 0x010fe2000c721270 */
        /* <DEDUP_REMOVED lines=17> */
[----:B------:R-:W-:Y:S01]  /*29640*/  VIADD R2, R0, 0x1f7 ;  /* 0x000001f700027836 */ /* 0x000fe20000000000 */
[----:B-----5:R-:W-:-:S04]  /*29650*/  F2FP.SATFINITE.E4M3.F32.PACK_AB_MERGE_C R55, R55, R54, RZ ;  /* 0x000000363737723e */ /* 0x020fc800048070ff */
        /* <DEDUP_REMOVED lines=14> */
[----:B------:R-:W-:Y:S01]  /*29740*/  VIADD R2, R0, 0x1fa ;  /* 0x000001fa00027836 */ /* 0x000fe20000000000 */
[----:B------:R-:W-:Y:S01]  /*29750*/  SHF.R.S32.HI R5, RZ, 0x8, R5 ;  /* 0x00000008ff057819 */ /* 0x000fe20000011405 */
[----:B------:R-:W4:Y:S04]  /*29760*/  LDCU UR4, c[0x0][0x39c] ;  /* 0x00007380ff0477ac */ /* 0x000f280008000800 */
[----:B------:R3:W-:Y:S01]  /*29770*/  @P5 STG.E.U8 desc[UR24][R216.64], R5 ;  /* 0x00000005d8005986 */ /* 0x0007e2000c101118 */
[----:B0-----:R-:W-:Y:S01]  /*29780*/  ISETP.LT.AND P5, PT, R2, UR6, !P0 ;  /* 0x0000000602007c0c */ /* 0x001fe2000c7a1270 */
[----:B------:R-:W0:Y:S01]  /*29790*/  LDCU UR6, c[0x0][0x39c] ;  /* 0x00007380ff0677ac */ /* 0x000e220008000800 */
[----:B------:R-:W-:Y:S01]  /*297a0*/  F2FP.SATFINITE.E4M3.F32.PACK_AB_MERGE_C R59, R59, R58, RZ ;  /* 0x0000003a3b3b723e */ /* 0x000fe200048070ff */
[----:B------:R-:W-:-:S03]  /*297b0*/  VIADD R2, R0, 0x1fb ;  /* 0x000001fb00027836 */ /* 0x000fc60000000000 */
[----:B-----5:R-:W-:Y:S01]  /*297c0*/  PRMT R3, R59, 0x9910, RZ ;  /* 0x000099103b037816 */ /* 0x020fe200000000ff */
[----:B------:R-:W-:Y:S01]  /*297d0*/  @P4 STG.E.U8 desc[UR24][R214.64], R59 ;  /* 0x0000003bd6004986 */ /* 0x000fe2000c101118 */
[----:B-1----:R-:W-:Y:S01]  /*297e0*/  ISETP.LT.AND P4, PT, R2, UR5, !P0 ;  /* 0x0000000502007c0c */ /* 0x002fe2000c781270 */
[C---:B------:R-:W-:Y:S01]  /*297f0*/  VIADD R2, R0.reuse, 0x1fc ;  /* 0x000001fc00027836 */ /* 0x040fe20000000000 */
[----:B------:R-:W-:Y:S02]  /*29800*/  SHF.R.S32.HI R3, RZ, 0x8, R3 ;  /* 0x00000008ff037819 */ /* 0x000fe40000011403 */
[----:B---3--:R-:W-:Y:S01]  /*29810*/  F2FP.SATFINITE.E4M3.F32.PACK_AB_MERGE_C R61, R61, R60, RZ ;  /* 0x0000003c3d3d723e */ /* 0x008fe200048070ff */
[----:B------:R-:W-:Y:S02]  /*29820*/  VIADD R4, R0, 0x1fd ;  /* 0x000001fd00047836 */ /* 0x000fe40000000000 */
[----:B------:R1:W-:Y:S01]  /*29830*/  @P3 STG.E.U8 desc[UR24][R212.64], R3 ;  /* 0x00000003d4003986 */ /* 0x0003e2000c101118 */
[----:B------:R-:W-:-:S02]  /*29840*/  PRMT R5, R61, 0x9910, RZ ;  /* 0x000099103d057816 */ /* 0x000fc400000000ff */
[----:B------:R-:W-:Y:S01]  /*29850*/  ISETP.LT.AND P3, PT, R2, UR7, !P0 ;  /* 0x0000000702007c0c */ /* 0x000fe2000c761270 */
[----:B------:R-:W-:Y:S01]  /*29860*/  VIADD R2, R0, 0x1fe ;  /* 0x000001fe00027836 */ /* 0x000fe20000000000 */
[----:B------:R-:W-:Y:S01]  /*29870*/  F2FP.SATFINITE.E4M3.F32.PACK_AB_MERGE_C R63, R63, R62, RZ ;  /* 0x0000003e3f3f723e */ /* 0x000fe200048070ff */
[----:B------:R-:W-:Y:S01]  /*29880*/  @P1 STG.E.U8 desc[UR24][R210.64], R61 ;  /* 0x0000003dd2001986 */ /* 0x000fe2000c101118 */
[----:B------:R-:W-:Y:S01]  /*29890*/  IMAD.MOV.U32 R0, RZ, RZ, R5 ;  /* 0x000000ffff007224 */ /* 0x000fe200078e0005 */
[----:B----4-:R-:W-:Y:S02]  /*298a0*/  ISETP.LT.AND P1, PT, R4, UR4, !P0 ;  /* 0x0000000404007c0c */ /* 0x010fe4000c721270 */
[----:B0-----:R-:W-:Y:S02]  /*298b0*/  ISETP.LT.AND P0, PT, R2, UR6, !P0 ;  /* 0x0000000602007c0c */ /* 0x001fe4000c701270 */
[----:B--2---:R-:W-:Y:S02]  /*298c0*/  F2FP.SATFINITE.E4M3.F32.PACK_AB_MERGE_C R65, R65, R64, RZ ;  /* 0x000000404141723e */ /* 0x004fe400048070ff */
[----:B------:R-:W-:-:S02]  /*298d0*/  PRMT R5, R63, 0x9910, RZ ;  /* 0x000099103f057816 */ /* 0x000fc400000000ff */
[----:B-1----:R-:W-:Y:S02]  /*298e0*/  SHF.R.S32.HI R3, RZ, 0x8, R0 ;  /* 0x00000008ff037819 */ /* 0x002fe40000011400 */
[----:B------:R-:W-:Y:S02]  /*298f0*/  PRMT R7, R65, 0x9910, RZ ;  /* 0x0000991041077816 */ /* 0x000fe400000000ff */
[----:B------:R-:W-:Y:S02]  /*29900*/  F2FP.SATFINITE.E4M3.F32.PACK_AB_MERGE_C R67, R67, R66, RZ ;  /* 0x000000424343723e */ /* 0x000fe400048070ff */
[----:B------:R-:W-:Y:S02]  /*29910*/  SHF.R.S32.HI R5, RZ, 0x8, R5 ;  /* 0x00000008ff057819 */ /* 0x000fe40000011405 */
[----:B------:R-:W-:Y:S01]  /*29920*/  PRMT R0, R67, 0x9910, RZ ;  /* 0x0000991043007816 */ /* 0x000fe200000000ff */
[----:B------:R0:W-:Y:S01]  /*29930*/  @P6 STG.E.U8 desc[UR24][R208.64], R3 ;  /* 0x00000003d0006986 */ /* 0x0001e2000c101118 */
[----:B------:R-:W-:-:S03]  /*29940*/  SHF.R.S32.HI R7, RZ, 0x8, R7 ;  /* 0x00000008ff077819 */ /* 0x000fc60000011407 */
[----:B------:R1:W-:Y:S04]  /*29950*/  @P5 STG.E.U8 desc[UR24][R206.64], R63 ;  /* 0x0000003fce005986 */ /* 0x0003e8000c101118 */
[----:B------:R1:W-:Y:S01]  /*29960*/  @P4 STG.E.U8 desc[UR24][R204.64], R5 ;  /* 0x00000005cc004986 */ /* 0x0003e2000c101118 */
[----:B0-----:R-:W-:-:S03]  /*29970*/  SHF.R.S32.HI R3, RZ, 0x8, R0 ;  /* 0x00000008ff037819 */ /* 0x001fc60000011400 */
[----:B------:R1:W-:Y:S04]  /*29980*/  @P3 STG.E.U8 desc[UR24][R202.64], R65 ;  /* 0x00000041ca003986 */ /* 0x0003e8000c101118 */
[----:B------:R1:W-:Y:S04]  /*29990*/  @P1 STG.E.U8 desc[UR24][R200.64], R7 ;  /* 0x00000007c8001986 */ /* 0x0003e8000c101118 */
[----:B------:R1:W-:Y:S04]  /*299a0*/  @P0 STG.E.U8 desc[UR24][R198.64], R67 ;  /* 0x00000043c6000986 */ /* 0x0003e8000c101118 */
[----:B------:R1:W-:Y:S01]  /*299b0*/  @P2 STG.E.U8 desc[UR24][R196.64], R3 ;  /* 0x00000003c4002986 */ /* 0x0003e2000c101118 */
[----:B------:R-:W-:Y:S06]  /*299c0*/  BAR.SYNC.DEFER_BLOCKING 0x0 ;  /* 0x0000000000007b1d */ /* 0x000fec0000010000 */
[----:B------:R-:W-:Y:S05]  /*299d0*/  BRA.U UP0, `(.L_x_13) ;  /* 0x0000000100a07547 */ /* 0x000fea000b800000 */
[----:B------:R-:W0:Y:S01]  /*299e0*/  S2UR UR5, SR_CgaCtaId ;  /* 0x00000000000579c3 */ /* 0x000e220000008800 */
[----:B------:R-:W-:Y:S01]  /*299f0*/  NOP ;  /* 0x0000000000007918 */ /* 0x000fe20000000000 */
[----:B------:R-:W-:Y:S01]  /*29a00*/  UMOV UR4, 0x50 ;  /* 0x0000005000047882 */ /* 0x000fe20000000000 */
[----:B------:R-:W-:Y:S02]  /*29a10*/  IMAD.U32 R0, RZ, RZ, UR10 ;  /* 0x0000000aff007e24 */ /* 0x000fe4000f8e00ff */
[----:B-1----:R-:W-:Y:S02]  /*29a20*/  IMAD.MOV.U32 R3, RZ, RZ, 0xffff ;  /* 0x0000ffffff037424 */ /* 0x002fe400078e00ff */
[----:B------:R-:W-:Y:S01]  /*29a30*/  IMAD.MOV.U32 R7, RZ, RZ, 0x1 ;  /* 0x00000001ff077424 */ /* 0x000fe200078e00ff */
[----:B------:R-:W-:-:S04]  /*29a40*/  LOP3.LUT R0, R0, 0xffff, RZ, 0xc0, !PT ;  /* 0x0000ffff00007812 */ /* 0x000fc800078ec0ff */
[----:B------:R-:W-:-:S05]  /*29a50*/  SHF.R.U32.HI R0, RZ, 0x5, R0 ;  /* 0x00000005ff007819 */ /* 0x000fca0000011600 */
[----:B------:R-:W-:Y:S01]  /*29a60*/  VIADD R2, R0, 0x10 ;  /* 0x0000001000027836 */ /* 0x000fe20000000000 */
[----:B------:R-:W-:Y:S01]  /*29a70*/  SHF.L.U32 R0, R3, R0, RZ ;  /* 0x0000000003007219 */ /* 0x000fe200000006ff */
[----:B0-----:R-:W-:-:S03]  /*29a80*/  ULEA UR6, UR5, UR4, 0x18 ;  /* 0x0000000405067291 */ /* 0x001fc6000f8ec0ff */
[----:B------:R-:W-:-:S04]  /*29a90*/  SHF.L.U32 R3, R7, R2, RZ ;  /* 0x0000000207037219 */ /* 0x000fc800000006ff */
[----:B------:R-:W-:Y:S02]  /*29aa0*/  LOP3.LUT R0, R3, R0, RZ, 0xfc, !PT ;  /* 0x0000000003007212 */ /* 0x000fe400078efcff */
[----:B------:R-:W0:Y:S02]  /*29ab0*/  LDS R5, [UR6] ;  /* 0x00000006ff057984 */ /* 0x000e240008000800 */
[C---:B------:R-:W-:Y:S02]  /*29ac0*/  LOP3.LUT R2, R0.reuse, 0xffff, RZ, 0xc0, !PT ;  /* 0x0000ffff00027812 */ /* 0x040fe400078ec0ff */
[----:B0-----:R-:W-:-:S04]  /*29ad0*/  LOP3.LUT R3, R0, 0xffff, R5, 0x80, !PT ;  /* 0x0000ffff00037812 */ /* 0x001fc800078e8005 */
[----:B------:R-:W-:-:S13]  /*29ae0*/  ISETP.NE.AND P0, PT, R3, R2, PT ;  /* 0x000000020300720c */ /* 0x000fda0003f05270 */
[----:B------:R-:W-:Y:S05]  /*29af0*/  @P0 BRA `(.L_x_14) ;  /* 0x0000000000500947 */ /* 0x000fea0003800000 */
[----:B------:R-:W-:Y:S02]  /*29b00*/  SHF.R.U32.HI R5, RZ, 0x10, R5 ;  /* 0x00000010ff057819 */ /* 0x000fe40000011605 */
[----:B------:R-:W-:-:S04]  /*29b10*/  SHF.R.U32.HI R2, RZ, 0x10, R0 ;  /* 0x00000010ff027819 */ /* 0x000fc80000011600 */
[----:B------:R-:W-:-:S04]  /*29b20*/  LOP3.LUT R5, R5, R2, RZ, 0xc0, !PT ;  /* 0x0000000205057212 */ /* 0x000fc800078ec0ff */
[----:B------:R-:W-:-:S13]  /*29b30*/  ISETP.NE.AND P0, PT, R5, R2, PT ;  /* 0x000000020500720c */ /* 0x000fda0003f05270 */
[----:B------:R-:W-:Y:S05]  /*29b40*/  @P0 BRA `(.L_x_15) ;  /* 0x0000000000300947 */ /* 0x000fea0003800000 */
[----:B------:R-:W-:Y:S01]  /*29b50*/  R2UR UR4, R0 ;  /* 0x00000000000472ca */ /* 0x000fe200000e0000 */
[----:B------:R-:W-:Y:S01]  /*29b60*/  VOTEU.ANY UR5, UPT, PT ;  /* 0x0000000000057886 */ /* 0x000fe200038e0100 */
[----:B------:R-:W0:Y:S01]  /*29b70*/  S2R R0, SR_LANEID ;  /* 0x0000000000007919 */ /* 0x000e220000000000 */
[----:B------:R-:W-:-:S10]  /*29b80*/  UFLO.U32 UR5, UR5 ;  /* 0x00000005000572bd */ /* 0x000fd400080e0000 */
[----:B------:R-:W-:-:S06]  /*29b90*/  ULOP3.LUT UR4, URZ, UR4, URZ, 0x33, !UPT ;  /* 0x00000004ff047292 */ /* 0x000fcc000f8e33ff */
[----:B------:R-:W-:-:S04]  /*29ba0*/  IMAD.U32 R2, RZ, RZ, UR4 ;  /* 0x00000004ff027e24 */ /* 0x000fc8000f8e00ff */
[----:B------:R-:W1:Y:S02]  /*29bb0*/  REDUX UR7, R2 ;  /* 0x00000000020773c4 */ /* 0x000e640000000000 */
[----:B------:R2:W-:Y:S01]  /*29bc0*/  UTCATOMSWS.AND URZ, UR4 ;  /* 0x0000000400ff79e3 */ /* 0x0005e20008000000 */
[----:B0-----:R-:W-:Y:S01]  /*29bd0*/  ISETP.EQ.U32.AND P0, PT, R0, UR5, PT ;  /* 0x0000000500007c0c */ /* 0x001fe2000bf02070 */
[----:B-1----:R-:W-:-:S12]  /*29be0*/  IMAD.U32 R0, RZ, RZ, UR7 ;  /* 0x00000007ff007e24 */ /* 0x002fd8000f8e00ff */
[----:B------:R2:W-:Y:S01]  /*29bf0*/  @P0 ATOMS.AND RZ, [UR6], R0 ;  /* 0x00000000ffff098c */ /* 0x0005e2000a800006 */
[----:B------:R-:W-:Y:S05]  /*29c00*/  BRA `(.L_x_13) ;  /* 0x0000000000147947 */ /* 0x000fea0003800000 */
.L_x_15:
[----:B------:R-:W-:-:S07]  /*29c10*/  MOV R2, 0x29c30 ;  /* 0x00029c3000027802 */ /* 0x000fce0000000f00 */
[----:B------:R-:W-:Y:S05]  /*29c20*/  CALL.REL.NOINC `($__internal_0_$__cuda_sm10x_tcgen05_guardrail_trap_col_being_dealloced_not_returned_by_alloc) ;  /* 0x00000000002c7944 */ /* 0x000fea0003c00000 */
[----:B------:R-:W-:Y:S05]  /*29c30*/  BRA `(.L_x_13) ;  /* 0x0000000000087947 */ /* 0x000fea0003800000 */
.L_x_14:
[----:B------:R-:W-:-:S07]  /*29c40*/  MOV R2, 0x29c60 ;  /* 0x00029c6000027802 */ /* 0x000fce0000000f00 */
[----:B------:R-:W-:Y:S05]  /*29c50*/  CALL.REL.NOINC `($__internal_2_$__cuda_sm10x_tcgen05_guardrail_trap_unallocated_columns_being_dealloced) ;  /* 0x0000000000387944 */ /* 0x000fea0003c00000 */
.L_x_13:
[----:B------:R-:W-:Y:S01]  /*29c60*/  NOP ;  /* 0x0000000000007918 */ /* 0x000fe20000000000 */
[----:B--2---:R-:W-:Y:S05]  /*29c70*/  EXIT ;  /* 0x000000000000794d */ /* 0x004fea0003800000 */
.L_x_8:
[----:B------:R-:W0:Y:S02]  /*29c80*/  SYNCS.PHASECHK.TRANS64.TRYWAIT P4, [UR8], R81 ;  /* 0x00000051ff0075a7 */ /* 0x000e240008081108 */
[----:B0-----:R-:W-:Y:S05]  /*29c90*/  @!P4 BRA `(.L_x_8) ;  /* 0xfffffffc00f8c947 */ /* 0x001fea000383ffff */
[----:B------:R-:W-:Y:S05]  /*29ca0*/  BRA `(.L_x_16) ;  /* 0xfffffe3400fc7947 */ /* 0x000fea000383ffff */
.L_x_12:
[----:B------:R-:W0:Y:S02]  /*29cb0*/  SYNCS.PHASECHK.TRANS64.TRYWAIT P5, [UR8], R32 ;  /* 0x00000020ff0075a7 */ /* 0x000e2400080a1108 */
[----:B0-----:R-:W-:Y:S05]  /*29cc0*/  @!P5 BRA `(.L_x_12) ;  /* 0xfffffffc00f8d947 */ /* 0x001fea000383ffff */
[----:B------:R-:W-:Y:S05]  /*29cd0*/  BRA `(.L_x_11) ;  /* 0xfffffe9000887947 */ /* 0x000fea000383ffff */
        .weak           $__internal_0_$__cuda_sm10x_tcgen05_guardrail_trap_col_being_dealloced_not_returned_by_alloc
        .type           $__internal_0_$__cuda_sm10x_tcgen05_guardrail_trap_col_being_dealloced_not_returned_by_alloc,@function
        .size           $__internal_0_$__cuda_sm10x_tcgen05_guardrail_trap_col_being_dealloced_not_returned_by_alloc,($__internal_1_$__cuda_sm10x_tcgen05_guardrail_trap_phase_invalid_during_alloc - $__internal_0_$__cuda_sm10x_tcgen05_guardrail_trap_col_being_dealloced_not_returned_by_alloc)
$__internal_0_$__cuda_sm10x_tcgen05_guardrail_trap_col_being_dealloced_not_returned_by_alloc:
[----:B------:R-:W-:Y:S05]  /*29ce0*/  BPT.TRAP 0x1 ;  /* 0x000000040000795c */ /* 0x000fea0000300000 */
[----:B------:R-:W-:-:S04]  /*29cf0*/  IMAD.MOV.U32 R3, RZ, RZ, 0x0 ;  /* 0x00000000ff037424 */ /* 0x000fc800078e00ff */
[----:B------:R-:W-:Y:S05]  /*29d00*/  RET.REL.NODEC R2 `(matmul_kernel) ;  /* 0xfffffd6002bc7950 */ /* 0x000fea0003c3ffff */
        .weak           $__internal_1_$__cuda_sm10x_tcgen05_guardrail_trap_phase_invalid_during_alloc
        .type           $__internal_1_$__cuda_sm10x_tcgen05_guardrail_trap_phase_invalid_during_alloc,@function
        .size           $__internal_1_$__cuda_sm10x_tcgen05_guardrail_trap_phase_invalid_during_alloc,($__internal_2_$__cuda_sm10x_tcgen05_guardrail_trap_unallocated_columns_being_dealloced - $__internal_1_$__cuda_sm10x_tcgen05_guardrail_trap_phase_invalid_during_alloc)
$__internal_1_$__cuda_sm10x_tcgen05_guardrail_trap_phase_invalid_during_alloc:
[----:B------:R-:W-:Y:S05]  /*29d10*/  BPT.TRAP 0x1 ;  /* 0x000000040000795c */ /* 0x000fea0000300000 */
[----:B------:R-:W-:-:S04]  /*29d20*/  IMAD.MOV.U32 R5, RZ, RZ, 0x0 ;  /* 0x00000000ff057424 */ /* 0x000fc800078e00ff */
[----:B------:R-:W-:Y:S05]  /*29d30*/  RET.REL.NODEC R4 `(matmul_kernel) ;  /* 0xfffffd6004b07950 */ /* 0x000fea0003c3ffff */
        .weak           $__internal_2_$__cuda_sm10x_tcgen05_guardrail_trap_unallocated_columns_being_dealloced
        .type           $__internal_2_$__cuda_sm10x_tcgen05_guardrail_trap_unallocated_columns_being_dealloced,@function
        .size           $__internal_2_$__cuda_sm10x_tcgen05_guardrail_trap_unallocated_columns_being_dealloced,(.L_x_20 - $__internal_2_$__cuda_sm10x_tcgen05_guardrail_trap_unallocated_columns_being_dealloced)
$__internal_2_$__cuda_sm10x_tcgen05_guardrail_trap_unallocated_columns_being_dealloced:
[----:B------:R-:W-:Y:S05]  /*29d40*/  BPT.TRAP 0x1 ;  /* 0x000000040000795c */ /* 0x000fea0000300000 */
[----:B------:R-:W-:-:S04]  /*29d50*/  IMAD.MOV.U32 R3, RZ, RZ, 0x0 ;  /* 0x00000000ff037424 */ /* 0x000fc800078e00ff */
[----:B------:R-:W-:Y:S05]  /*29d60*/  RET.REL.NODEC R2 `(matmul_kernel) ;  /* 0xfffffd6002a47950 */ /* 0x000fea0003c3ffff */
.L_x_17:
[----:B------:R-:W-:-:S00]  /*29d70*/  BRA `(.L_x_17) ;  /* 0xfffffffc00fc7947 */ /* 0x000fc0000383ffff */
[----:B------:R-:W-:-:S00]  /*29d80*/  NOP ;  /* 0x0000000000007918 */ /* 0x000fc00000000000 */
[----:B------:R-:W-:-:S00]  /*29d90*/  NOP ;  /* 0x0000000000007918 */ /* 0x000fc00000000000 */
[----:B------:R-:W-:-:S00]  /*29da0*/  NOP ;  /* 0x0000000000007918 */ /* 0x000fc00000000000 */
[----:B------:R-:W-:-:S00]  /*29db0*/  NOP ;  /* 0x0000000000007918 */ /* 0x000fc00000000000 */
[----:B------:R-:W-:-:S00]  /*29dc0*/  NOP ;  /* 0x0000000000007918 */ /* 0x000fc00000000000 */
[----:B------:R-:W-:-:S00]  /*29dd0*/  NOP ;  /* 0x0000000000007918 */ /* 0x000fc00000000000 */
[----:B------:R-:W-:-:S00]  /*29de0*/  NOP ;  /* 0x0000000000007918 */ /* 0x000fc00000000000 */
[----:B------:R-:W-:-:S00]  /*29df0*/  NOP ;  /* 0x0000000000007918 */ /* 0x000fc00000000000 */
.L_x_20:


//--------------------- .nv.shared.matmul_kernel  --------------------------
	.section	.nv.shared.matmul_kernel,"aw",@nobits
	.sectionflags	@""
	.align	16
	.zero		1024


//--------------------- .nv.shared.reserved.0     --------------------------
	.section	.nv.shared.reserved.0,"aw",@nobits
	.align	8
	.weak		__nv_reservedSMEM_offset_0_alias
	.size		__nv_reservedSMEM_offset_0_alias, 0, 64
	.other		__nv_reservedSMEM_offset_0_alias,@"STO_CUDA_RESERVED_SHARED STV_DEFAULT"
__nv_reservedSMEM_offset_0_alias:
	.zero		0
.nv.shared.reserved.0:
	.zero		64
	.weak		__nv_reservedSMEM_allocation_phase
	.type		__nv_reservedSMEM_allocation_phase,@object
	.size		__nv_reservedSMEM_allocation_phase,(.L_0 - __nv_reservedSMEM_allocation_phase)
__nv_reservedSMEM_allocation_phase:
	.zero		1
.L_0:
	.zero		7
	.weak		__nv_reservedSMEM_devtool_atexit_pc
	.type		__nv_reservedSMEM_devtool_atexit_pc,@object
	.size		__nv_reservedSMEM_devtool_atexit_pc,(__nv_reservedSMEM_allocation_mask - __nv_reservedSMEM_devtool_atexit_pc)
__nv_reservedSMEM_devtool_atexit_pc:
	.zero		8
	.weak		__nv_reservedSMEM_allocation_mask
	.type		__nv_reservedSMEM_allocation_mask,@object
	.size		__nv_reservedSMEM_allocation_mask,(.L_2 - __nv_reservedSMEM_allocation_mask)
__nv_reservedSMEM_allocation_mask:
	.zero		4
.L_2:


//--------------------- .nv.constant0.matmul_kernel --------------------------
	.section	.nv.constant0.matmul_kernel,"a",@progbits
	.sectionflags	@""
	.align	4
.nv.constant0.matmul_kernel:
	.zero		976


//--------------------- SYMBOLS --------------------------

	.type		.nv.reservedSmem.offset0,@object
	.size		.nv.reservedSmem.offset0,0x4
	.type		.nv.reservedSmem.cap,@object
	.size		.nv.reservedSmem.cap,0x4
